# CuTe-DSL kernel — source=fa4 family=fa4_fwd_sm100
# config = {"dtype": "Float8E4M3FN", "causal": true, "use_2cta": true, "q_stage": 2, "head_dim": 96}


// ===== COMPILED SASS (sm_100a) =====

	.target	sm_100a

	.elftype	@"ET_EXEC"


//--------------------- .note.nv.tkinfo           --------------------------
	.section	.note.nv.tkinfo,"",@"SHT_NOTE"
	.sectionflags	@"SHF_NOTE_NV_TKINFO"
	.tkinfo
        /*0018*/ 	.word	0x00000081
        /*0030*/ 	.string	""
        /*0030*/ 	.string	"ptxas"
        /*0030*/ 	.string	"Cuda compilation tools, release 12.9, V12.9.83"
        /*0030*/ 	.string	"Build system must define TOOLS_VERSION_EXTENDED"
        /*0030*/ 	.string	"-O 3 -arch sm_100a "



//--------------------- .note.nv.cuver            --------------------------
	.section	.note.nv.cuver,"",@"SHT_NOTE"
	.sectionflags	@"SHF_NOTE_NV_CUVER"
        /*0018*/ 	.short	0x0001
        /*001a*/ 	.short	0x0064
        /*001c*/ 	.short	0x0001
        /*001e*/ 	.short	0x0000
        /*0020*/ 	.short	0x0001
        /*0022*/ 	.short	0x0000


//--------------------- .nv.info                  --------------------------
	.section	.nv.info,"",@"SHT_CUDA_INFO"
	.align	4


	//----- nvinfo : EIATTR_REGCOUNT
	.align		4
        /*0000*/ 	.byte	0x04, 0x2f
        /*0002*/ 	.short	(.L_6 - .L_5)
	.align		4
.L_5:
        /*0004*/ 	.word	index@(kernel_cutlass_kernel_flash_attncuteflash_fwd_sm100FlashAttentionForwardSm100_object_at__tensor0000o9611101213_tensor0000o9611101213_tensor0000o9610111213_tensor0000o9611101213_tensorptrf_0)
        /*0008*/ 	.word	0x00000080


	//----- nvinfo : EIATTR_FRAME_SIZE
	.align		4
.L_6:
        /*000c*/ 	.byte	0x04, 0x11
        /*000e*/ 	.short	(.L_8 - .L_7)
	.align		4
.L_7:
        /*0010*/ 	.word	index@($__internal_2_$__cuda_sm10x_tcgen05_guardrail_trap_unallocated_columns_being_dealloced)
        /*0014*/ 	.word	0x00000000


	//----- nvinfo : EIATTR_FRAME_SIZE
	.align		4
.L_8:
        /*0018*/ 	.byte	0x04, 0x11
        /*001a*/ 	.short	(.L_10 - .L_9)
	.align		4
.L_9:
        /*001c*/ 	.word	index@($__internal_1_$__cuda_sm10x_tcgen05_guardrail_trap_phase_invalid_during_alloc)
        /*0020*/ 	.word	0x00000000


	//----- nvinfo : EIATTR_FRAME_SIZE
	.align		4
.L_10:
        /*0024*/ 	.byte	0x04, 0x11
        /*0026*/ 	.short	(.L_12 - .L_11)
	.align		4
.L_11:
        /*0028*/ 	.word	index@($__internal_0_$__cuda_sm10x_tcgen05_guardrail_trap_col_being_dealloced_not_returned_by_alloc)
        /*002c*/ 	.word	0x00000000


	//----- nvinfo : EIATTR_FRAME_SIZE
	.align		4
.L_12:
        /*0030*/ 	.byte	0x04, 0x11
        /*0032*/ 	.short	(.L_14 - .L_13)
	.align		4
.L_13:
        /*0034*/ 	.word	index@(kernel_cutlass_kernel_flash_attncuteflash_fwd_sm100FlashAttentionForwardSm100_object_at__tensor0000o9611101213_tensor0000o9611101213_tensor0000o9610111213_tensor0000o9611101213_tensorptrf_0)
        /*0038*/ 	.word	0x00000000


	//----- nvinfo : EIATTR_MIN_STACK_SIZE
	.align		4
.L_14:
        /*003c*/ 	.byte	0x04, 0x12
        /*003e*/ 	.short	(.L_16 - .L_15)
	.align		4
.L_15:
        /*0040*/ 	.word	index@(kernel_cutlass_kernel_flash_attncuteflash_fwd_sm100FlashAttentionForwardSm100_object_at__tensor0000o9611101213_tensor0000o9611101213_tensor0000o9610111213_tensor0000o9611101213_tensorptrf_0)
        /*0044*/ 	.word	0x00000000
.L_16:


//--------------------- .nv.info.kernel_cutlass_kernel_flash_attncuteflash_fwd_sm100FlashAttentionForwardSm100_object_at__tensor0000o9611101213_tensor0000o9611101213_tensor0000o9610111213_tensor0000o9611101213_tensorptrf_0 --------------------------
	.section	.nv.info.kernel_cutlass_kernel_flash_attncuteflash_fwd_sm100FlashAttentionForwardSm100_object_at__tensor0000o9611101213_tensor0000o9611101213_tensor0000o9610111213_tensor0000o9611101213_tensorptrf_0,"",@"SHT_CUDA_INFO"
	.sectionflags	@""
	.align	4


	//----- nvinfo : EIATTR_CUDA_API_VERSION
	.align		4
        /*0000*/ 	.byte	0x04, 0x37
        /*0002*/ 	.short	(.L_18 - .L_17)
.L_17:
        /*0004*/ 	.word	0x00000081


	//----- nvinfo : EIATTR_KPARAM_INFO
	.align		4
.L_18:
        /*0008*/ 	.byte	0x04, 0x17
        /*000a*/ 	.short	(.L_20 - .L_19)
.L_19:
        /*000c*/ 	.word	0x00000000
        /*0010*/ 	.short	0x0018
        /*0012*/ 	.short	0x02e4
        /*0014*/ 	.byte	0x00, 0xf0, 0x11, 0x00


	//----- nvinfo : EIATTR_KPARAM_INFO
	.align		4
.L_20:
        /*0018*/ 	.byte	0x04, 0x17
        /*001a*/ 	.short	(.L_22 - .L_21)
.L_21:
        /*001c*/ 	.word	0x00000000
        /*0020*/ 	.short	0x0017
        /*0022*/ 	.short	0x02d8
        /*0024*/ 	.byte	0x00, 0xf0, 0x31, 0x00


	//----- nvinfo : EIATTR_KPARAM_INFO
	.align		4
.L_22:
        /*0028*/ 	.byte	0x04, 0x17
        /*002a*/ 	.short	(.L_24 - .L_23)
.L_23:
        /*002c*/ 	.word	0x00000000
        /*0030*/ 	.short	0x0016
        /*0032*/ 	.short	0x02d4
        /*0034*/ 	.byte	0x00, 0xf0, 0x11, 0x00


	//----- nvinfo : EIATTR_KPARAM_INFO
	.align		4
.L_24:
        /*0038*/ 	.byte	0x04, 0x17
        /*003a*/ 	.short	(.L_26 - .L_25)
.L_25:
        /*003c*/ 	.word	0x00000000
        /*0040*/ 	.short	0x0015
        /*0042*/ 	.short	0x02c8
        /*0044*/ 	.byte	0x00, 0xf0, 0x31, 0x00


	//----- nvinfo : EIATTR_KPARAM_INFO
	.align		4
.L_26:
        /*0048*/ 	.byte	0x04, 0x17
        /*004a*/ 	.short	(.L_28 - .L_27)
.L_27:
        /*004c*/ 	.word	0x00000000
        /*0050*/ 	.short	0x0014
        /*0052*/ 	.short	0x02bc
        /*0054*/ 	.byte	0x00, 0xf0, 0x31, 0x00


	//----- nvinfo : EIATTR_KPARAM_INFO
	.align		4
.L_28:
        /*0058*/ 	.byte	0x04, 0x17
        /*005a*/ 	.short	(.L_30 - .L_29)
.L_29:
        /*005c*/ 	.word	0x00000000
        /*0060*/ 	.short	0x0013
        /*0062*/ 	.short	0x02b0
        /*0064*/ 	.byte	0x00, 0xf0, 0x31, 0x00


	//----- nvinfo : EIATTR_KPARAM_INFO
	.align		4
.L_30:
        /*0068*/ 	.byte	0x04, 0x17
        /*006a*/ 	.short	(.L_32 - .L_31)
.L_31:
        /*006c*/ 	.word	0x00000000
        /*0070*/ 	.short	0x0012
        /*0072*/ 	.short	0x02a4
        /*0074*/ 	.byte	0x00, 0xf0, 0x31, 0x00


	//----- nvinfo : EIATTR_KPARAM_INFO
	.align		4
.L_32:
        /*0078*/ 	.byte	0x04, 0x17
        /*007a*/ 	.short	(.L_34 - .L_33)
.L_33:
        /*007c*/ 	.word	0x00000000
        /*0080*/ 	.short	0x0011
        /*0082*/ 	.short	0x02a0
        /*0084*/ 	.byte	0x00, 0xf0, 0x11, 0x00


	//----- nvinfo : EIATTR_KPARAM_INFO
	.align		4
.L_34:
        /*0088*/ 	.byte	0x04, 0x17
        /*008a*/ 	.short	(.L_36 - .L_35)
.L_35:
        /*008c*/ 	.word	0x00000000
        /*0090*/ 	.short	0x0010
        /*0092*/ 	.short	0x029c
        /*0094*/ 	.byte	0x00, 0xf0, 0x11, 0x00


	//----- nvinfo : EIATTR_KPARAM_INFO
	.align		4
.L_36:
        /*0098*/ 	.byte	0x04, 0x17
        /*009a*/ 	.short	(.L_38 - .L_37)
.L_37:
        /*009c*/ 	.word	0x00000000
        /*00a0*/ 	.short	0x000f
        /*00a2*/ 	.short	0x0298
        /*00a4*/ 	.byte	0x00, 0xf0, 0x11, 0x00


	//----- nvinfo : EIATTR_KPARAM_INFO
	.align		4
.L_38:
        /*00a8*/ 	.byte	0x04, 0x17
        /*00aa*/ 	.short	(.L_40 - .L_39)
.L_39:
        /*00ac*/ 	.word	0x00000000
        /*00b0*/ 	.short	0x000e
        /*00b2*/ 	.short	0x0294
        /*00b4*/ 	.byte	0x00, 0xf0, 0x11, 0x00


	//----- nvinfo : EIATTR_KPARAM_INFO
	.align		4
.L_40:
        /*00b8*/ 	.byte	0x04, 0x17
        /*00ba*/ 	.short	(.L_42 - .L_41)
.L_41:
        /*00bc*/ 	.word	0x00000000
        /*00c0*/ 	.short	0x000d
        /*00c2*/ 	.short	0x0290
        /*00c4*/ 	.byte	0x00, 0xf0, 0x11, 0x00


	//----- nvinfo : EIATTR_KPARAM_INFO
	.align		4
.L_42:
        /*00c8*/ 	.byte	0x04, 0x17
        /*00ca*/ 	.short	(.L_44 - .L_43)
.L_43:
        /*00cc*/ 	.word	0x00000000
        /*00d0*/ 	.short	0x000c
        /*00d2*/ 	.short	0x028c
        /*00d4*/ 	.byte	0x00, 0xf0, 0x11, 0x00


	//----- nvinfo : EIATTR_KPARAM_INFO
	.align		4
.L_44:
        /*00d8*/ 	.byte	0x04, 0x17
        /*00da*/ 	.short	(.L_46 - .L_45)
.L_45:
        /*00dc*/ 	.word	0x00000000
        /*00e0*/ 	.short	0x000b
        /*00e2*/ 	.short	0x0287
        /*00e4*/ 	.byte	0x00, 0xf0, 0x0d, 0x00


	//----- nvinfo : EIATTR_KPARAM_INFO
	.align		4
.L_46:
        /*00e8*/ 	.byte	0x04, 0x17
        /*00ea*/ 	.short	(.L_48 - .L_47)
.L_47:
        /*00ec*/ 	.word	0x00000000
        /*00f0*/ 	.short	0x000a
        /*00f2*/ 	.short	0x0284
        /*00f4*/ 	.byte	0x00, 0xf0, 0x0d, 0x00


	//----- nvinfo : EIATTR_KPARAM_INFO
	.align		4
.L_48:
        /*00f8*/ 	.byte	0x04, 0x17
        /*00fa*/ 	.short	(.L_50 - .L_49)
.L_49:
        /*00fc*/ 	.word	0x00000000
        /*0100*/ 	.short	0x0009
        /*0102*/ 	.short	0x0280
        /*0104*/ 	.byte	0x00, 0xf0, 0x11, 0x00


	//----- nvinfo : EIATTR_KPARAM_INFO
	.align		4
.L_50:
        /*0108*/ 	.byte	0x04, 0x17
        /*010a*/ 	.short	(.L_52 - .L_51)
.L_51:
        /*010c*/ 	.word	0x00000000
        /*0110*/ 	.short	0x0008
        /*0112*/ 	.short	0x0200
        /*0114*/ 	.byte	0x00, 0xf0, 0x01, 0x02


	//----- nvinfo : EIATTR_KPARAM_INFO
	.align		4
.L_52:
        /*0118*/ 	.byte	0x04, 0x17
        /*011a*/ 	.short	(.L_54 - .L_53)
.L_53:
        /*011c*/ 	.word	0x00000000
        /*0120*/ 	.short	0x0007
        /*0122*/ 	.short	0x0180
        /*0124*/ 	.byte	0x00, 0xf0, 0x01, 0x02


	//----- nvinfo : EIATTR_KPARAM_INFO
	.align		4
.L_54:
        /*0128*/ 	.byte	0x04, 0x17
        /*012a*/ 	.short	(.L_56 - .L_55)
.L_55:
        /*012c*/ 	.word	0x00000000
        /*0130*/ 	.short	0x0006
        /*0132*/ 	.short	0x0100
        /*0134*/ 	.byte	0x00, 0xf0, 0x01, 0x02


	//----- nvinfo : EIATTR_KPARAM_INFO
	.align		4
.L_56:
        /*0138*/ 	.byte	0x04, 0x17
        /*013a*/ 	.short	(.L_58 - .L_57)
.L_57:
        /*013c*/ 	.word	0x00000000
        /*0140*/ 	.short	0x0005
        /*0142*/ 	.short	0x0080
        /*0144*/ 	.byte	0x00, 0xf0, 0x01, 0x02


	//----- nvinfo : EIATTR_KPARAM_INFO
	.align		4
.L_58:
        /*0148*/ 	.byte	0x04, 0x17
        /*014a*/ 	.short	(.L_60 - .L_59)
.L_59:
        /*014c*/ 	.word	0x00000000
        /*0150*/ 	.short	0x0004
        /*0152*/ 	.short	0x0030
        /*0154*/ 	.byte	0x00, 0xf0, 0xa1, 0x00


	//----- nvinfo : EIATTR_KPARAM_INFO
	.align		4
.L_60:
        /*0158*/ 	.byte	0x04, 0x17
        /*015a*/ 	.short	(.L_62 - .L_61)
.L_61:
        /*015c*/ 	.word	0x00000000
        /*0160*/ 	.short	0x0003
        /*0162*/ 	.short	0x0024
        /*0164*/ 	.byte	0x00, 0xf0, 0x31, 0x00


	//----- nvinfo : EIATTR_KPARAM_INFO
	.align		4
.L_62:
        /*0168*/ 	.byte	0x04, 0x17
        /*016a*/ 	.short	(.L_64 - .L_63)
.L_63:
        /*016c*/ 	.word	0x00000000
        /*0170*/ 	.short	0x0002
        /*0172*/ 	.short	0x0018
        /*0174*/ 	.byte	0x00, 0xf0, 0x31, 0x00


	//----- nvinfo : EIATTR_KPARAM_INFO
	.align		4
.L_64:
        /*0178*/ 	.byte	0x04, 0x17
        /*017a*/ 	.short	(.L_66 - .L_65)
.L_65:
        /*017c*/ 	.word	0x00000000
        /*0180*/ 	.short	0x0001
        /*0182*/ 	.short	0x000c
        /*0184*/ 	.byte	0x00, 0xf0, 0x31, 0x00


	//----- nvinfo : EIATTR_KPARAM_INFO
	.align		4
.L_66:
        /*0188*/ 	.byte	0x04, 0x17
        /*018a*/ 	.short	(.L_68 - .L_67)
.L_67:
        /*018c*/ 	.word	0x00000000
        /*0190*/ 	.short	0x0000
        /*0192*/ 	.short	0x0000
        /*0194*/ 	.byte	0x00, 0xf0, 0x31, 0x00


	//----- nvinfo : EIATTR_AT_ENTRY_FRAGMENTS
	.align		4
.L_68:
        /*0198*/ 	.byte	0x04, 0x4f
        /*019a*/ 	.short	(.L_70 - .L_69)


	//   ....[0]....
.L_69:
        /*019c*/ 	.word	0x00000004


	//   ....[1]....
        /*01a0*/ 	.word	0x00000005


	//----- nvinfo : EIATTR_RESERVED_SMEM_USED
	.align		4
.L_70:
        /*01a4*/ 	.byte	0x01, 0x41
	.zero		2


	//----- nvinfo : EIATTR_SPARSE_MMA_MASK
	.align		4
        /*01a8*/ 	.byte	0x03, 0x50
        /*01aa*/ 	.short	0x0000


	//----- nvinfo : EIATTR_TCGEN05_2CTA_USED
	.align		4
        /*01ac*/ 	.byte	0x01, 0x52
	.zero		2


	//----- nvinfo : EIATTR_MAXREG_COUNT
	.align		4
        /*01b0*/ 	.byte	0x03, 0x1b
        /*01b2*/ 	.short	0x0080


	//----- nvinfo : EIATTR_NUM_BARRIERS
	.align		4
        /*01b4*/ 	.byte	0x02, 0x4c
        /*01b6*/ 	.byte	0x10
	.zero		1


	//----- nvinfo : EIATTR_INT_WARP_WIDE_INSTR_OFFSETS
	.align		4
        /*01b8*/ 	.byte	0x04, 0x31
        /*01ba*/ 	.short	(.L_72 - .L_71)


	//   ....[0]....
.L_71:
        /*01bc*/ 	.word	0x00004e40


	//   ....[1]....
        /*01c0*/ 	.word	0x00004e70


	//----- nvinfo : EIATTR_COOP_GROUP_MASK_REGIDS
	.align		4
.L_72:
        /*01c4*/ 	.byte	0x04, 0x29
        /*01c6*/ 	.short	(.L_74 - .L_73)


	//   ....[0]....
.L_73:
        /*01c8*/ 	.word	0xffffffff


	//   ....[1]....
        /*01cc*/ 	.word	0xffffffff


	//   ....[2]....
        /*01d0*/ 	.word	0xffffffff


	//   ....[3]....
        /*01d4*/ 	.word	0xffffffff


	//   ....[4]....
        /*01d8*/ 	.word	0xffffffff


	//   ....[5]....
        /*01dc*/ 	.word	0xffffffff


	//   ....[6]....
        /*01e0*/ 	.word	0xffffffff


	//   ....[7]....
        /*01e4*/ 	.word	0xffffffff


	//   ....[8]....
        /*01e8*/ 	.word	0xffffffff


	//   ....[9]....
        /*01ec*/ 	.word	0xffffffff


	//----- nvinfo : EIATTR_COOP_GROUP_INSTR_OFFSETS
	.align		4
.L_74:
        /*01f0*/ 	.byte	0x04, 0x28
        /*01f2*/ 	.short	(.L_76 - .L_75)


	//   ....[0]....
.L_75:
        /*01f4*/ 	.word	0x00000bb0


	//   ....[1]....
        /*01f8*/ 	.word	0x00002b90


	//   ....[2]....
        /*01fc*/ 	.word	0x000031f0


	//   ....[3]....
        /*0200*/ 	.word	0x00004cd0


	//   ....[4]....
        /*0204*/ 	.word	0x00004f30


	//   ....[5]....
        /*0208*/ 	.word	0x000084f0


	//   ....[6]....
        /*020c*/ 	.word	0x0000aa50


	//   ....[7]....
        /*0210*/ 	.word	0x0000cd80


	//   ....[8]....
        /*0214*/ 	.word	0x0000dce0


	//   ....[9]....
        /*0218*/ 	.word	0x0000e170


	//----- nvinfo : EIATTR_REG_RECONFIG
	.align		4
.L_76:
        /*021c*/ 	.byte	0x01, 0x54
	.zero		2


	//----- nvinfo : EIATTR_VRC_CTA_INIT_COUNT
	.align		4
        /*0220*/ 	.byte	0x02, 0x4a
        /*0222*/ 	.byte	0x80
	.zero		1


	//----- nvinfo : EIATTR_MBARRIER_INSTR_OFFSETS
	.align		4
        /*0224*/ 	.byte	0x04, 0x39
        /*0226*/ 	.short	(.L_78 - .L_77)


	//   ....[0]....
.L_77:
        /*0228*/ 	.word	0x00000320
        /*022c*/ 	.word	0x000000ff
        /*0230*/ 	.word	0x000002b0
        /*0234*/ 	.short	0x0100
        /*0236*/ 	.byte	0x06
	.zero		1


	//   ....[1]....
        /*0238*/ 	.word	0x000003e0
        /*023c*/ 	.word	0x000000ff
        /*0240*/ 	.word	0x00000000
        /*0244*/ 	.short	0x0100
        /*0246*/ 	.byte	0x04
	.zero		1


	//   ....[2]....
        /*0248*/ 	.word	0x000003f0
        /*024c*/ 	.word	0x000000ff
        /*0250*/ 	.word	0x00000008
        /*0254*/ 	.short	0x0100
        /*0256*/ 	.byte	0x04
	.zero		1


	//   ....[3]....
        /*0258*/ 	.word	0x00000400
        /*025c*/ 	.word	0x000000ff
        /*0260*/ 	.word	0x00000010
        /*0264*/ 	.short	0x0100
        /*0266*/ 	.byte	0x04
	.zero		1


	//   ....[4]....
        /*0268*/ 	.word	0x00000410
        /*026c*/ 	.word	0x000000ff
        /*0270*/ 	.word	0x00000018
        /*0274*/ 	.short	0x0100
        /*0276*/ 	.byte	0x04
	.zero		1


	//   ....[5]....
        /*0278*/ 	.word	0x000004f0
        /*027c*/ 	.word	0x000000ff
        /*0280*/ 	.word	0x00000020
        /*0284*/ 	.short	0x0100
        /*0286*/ 	.byte	0x04
	.zero		1


	//   ....[6]....
        /*0288*/ 	.word	0x00000500
        /*028c*/ 	.word	0x000000ff
        /*0290*/ 	.word	0x00000028
        /*0294*/ 	.short	0x0100
        /*0296*/ 	.byte	0x04
	.zero		1


	//   ....[7]....
        /*0298*/ 	.word	0x00000510
        /*029c*/ 	.word	0x000000ff
        /*02a0*/ 	.word	0x00000030
        /*02a4*/ 	.short	0x0100
        /*02a6*/ 	.byte	0x04
	.zero		1


	//   ....[8]....
        /*02a8*/ 	.word	0x00000520
        /*02ac*/ 	.word	0x000000ff
        /*02b0*/ 	.word	0x00000038
        /*02b4*/ 	.short	0x0100
        /*02b6*/ 	.byte	0x04
	.zero		1


	//   ....[9]....
        /*02b8*/ 	.word	0x00000530
        /*02bc*/ 	.word	0x000000ff
        /*02c0*/ 	.word	0x00000040
        /*02c4*/ 	.short	0x0100
        /*02c6*/ 	.byte	0x04
	.zero		1


	//   ....[10]....
        /*02c8*/ 	.word	0x00000540
        /*02cc*/ 	.word	0x000000ff
        /*02d0*/ 	.word	0x00000048
        /*02d4*/ 	.short	0x0100
        /*02d6*/ 	.byte	0x04
	.zero		1


	//   ....[11]....
        /*02d8*/ 	.word	0x00000550
        /*02dc*/ 	.word	0x000000ff
        /*02e0*/ 	.word	0x00000050
        /*02e4*/ 	.short	0x0100
        /*02e6*/ 	.byte	0x04
	.zero		1


	//   ....[12]....
        /*02e8*/ 	.word	0x00000560
        /*02ec*/ 	.word	0x000000ff
        /*02f0*/ 	.word	0x00000058
        /*02f4*/ 	.short	0x0100
        /*02f6*/ 	.byte	0x04
	.zero		1


	//   ....[13]....
        /*02f8*/ 	.word	0x00000570
        /*02fc*/ 	.word	0x000000ff
        /*0300*/ 	.word	0x00000060
        /*0304*/ 	.short	0x0100
        /*0306*/ 	.byte	0x04
	.zero		1


	//   ....[14]....
        /*0308*/ 	.word	0x00000580
        /*030c*/ 	.word	0x000000ff
        /*0310*/ 	.word	0x00000068
        /*0314*/ 	.short	0x0100
        /*0316*/ 	.byte	0x04
	.zero		1


	//   ....[15]....
        /*0318*/ 	.word	0x00000590
        /*031c*/ 	.word	0x000000ff
        /*0320*/ 	.word	0x00000070
        /*0324*/ 	.short	0x0100
        /*0326*/ 	.byte	0x04
	.zero		1


	//   ....[16]....
        /*0328*/ 	.word	0x000005a0
        /*032c*/ 	.word	0x000000ff
        /*0330*/ 	.word	0x00000078
        /*0334*/ 	.short	0x0100
        /*0336*/ 	.byte	0x04
	.zero		1


	//   ....[17]....
        /*0338*/ 	.word	0x000005b0
        /*033c*/ 	.word	0x000000ff
        /*0340*/ 	.word	0x00000080
        /*0344*/ 	.short	0x0100
        /*0346*/ 	.byte	0x04
	.zero		1


	//   ....[18]....
        /*0348*/ 	.word	0x000005c0
        /*034c*/ 	.word	0x000000ff
        /*0350*/ 	.word	0x00000088
        /*0354*/ 	.short	0x0100
        /*0356*/ 	.byte	0x04
	.zero		1


	//   ....[19]....
        /*0358*/ 	.word	0x000005d0
        /*035c*/ 	.word	0x000000ff
        /*0360*/ 	.word	0x00000090
        /*0364*/ 	.short	0x0100
        /*0366*/ 	.byte	0x04
	.zero		1


	//   ....[20]....
        /*0368*/ 	.word	0x000005e0
        /*036c*/ 	.word	0x000000ff
        /*0370*/ 	.word	0x00000098
        /*0374*/ 	.short	0x0100
        /*0376*/ 	.byte	0x04
	.zero		1


	//   ....[21]....
        /*0378*/ 	.word	0x000005f0
        /*037c*/ 	.word	0x000000ff
        /*0380*/ 	.word	0x000000a0
        /*0384*/ 	.short	0x0100
        /*0386*/ 	.byte	0x04
	.zero		1


	//   ....[22]....
        /*0388*/ 	.word	0x00000600
        /*038c*/ 	.word	0x000000ff
        /*0390*/ 	.word	0x000000a8
        /*0394*/ 	.short	0x0100
        /*0396*/ 	.byte	0x04
	.zero		1


	//   ....[23]....
        /*0398*/ 	.word	0x00000610
        /*039c*/ 	.word	0x000000ff
        /*03a0*/ 	.word	0x000000b0
        /*03a4*/ 	.short	0x0100
        /*03a6*/ 	.byte	0x04
	.zero		1


	//   ....[24]....
        /*03a8*/ 	.word	0x00000620
        /*03ac*/ 	.word	0x000000ff
        /*03b0*/ 	.word	0x000000b8
        /*03b4*/ 	.short	0x0100
        /*03b6*/ 	.byte	0x04
	.zero		1


	//   ....[25]....
        /*03b8*/ 	.word	0x00000630
        /*03bc*/ 	.word	0x000000ff
        /*03c0*/ 	.word	0x000000c0
        /*03c4*/ 	.short	0x0100
        /*03c6*/ 	.byte	0x04
	.zero		1


	//   ....[26]....
        /*03c8*/ 	.word	0x00000640
        /*03cc*/ 	.word	0x000000ff
        /*03d0*/ 	.word	0x000000c8
        /*03d4*/ 	.short	0x0100
        /*03d6*/ 	.byte	0x04
	.zero		1


	//   ....[27]....
        /*03d8*/ 	.word	0x00000650
        /*03dc*/ 	.word	0x000000ff
        /*03e0*/ 	.word	0x000000d0
        /*03e4*/ 	.short	0x0100
        /*03e6*/ 	.byte	0x04
	.zero		1


	//   ....[28]....
        /*03e8*/ 	.word	0x00000660
        /*03ec*/ 	.word	0x000000ff
        /*03f0*/ 	.word	0x000000d8
        /*03f4*/ 	.short	0x0100
        /*03f6*/ 	.byte	0x04
	.zero		1


	//   ....[29]....
        /*03f8*/ 	.word	0x00000670
        /*03fc*/ 	.word	0x000000ff
        /*0400*/ 	.word	0x000000e0
        /*0404*/ 	.short	0x0100
        /*0406*/ 	.byte	0x04
	.zero		1


	//   ....[30]....
        /*0408*/ 	.word	0x00000680
        /*040c*/ 	.word	0x000000ff
        /*0410*/ 	.word	0x000000e8
        /*0414*/ 	.short	0x0100
        /*0416*/ 	.byte	0x04
	.zero		1


	//   ....[31]....
        /*0418*/ 	.word	0x00000690
        /*041c*/ 	.word	0x000000ff
        /*0420*/ 	.word	0x000000f0
        /*0424*/ 	.short	0x0100
        /*0426*/ 	.byte	0x04
	.zero		1


	//   ....[32]....
        /*0428*/ 	.word	0x000006a0
        /*042c*/ 	.word	0x000000ff
        /*0430*/ 	.word	0x000000f8
        /*0434*/ 	.short	0x0100
        /*0436*/ 	.byte	0x04
	.zero		1


	//   ....[33]....
        /*0438*/ 	.word	0x000006b0
        /*043c*/ 	.word	0x000000ff
        /*0440*/ 	.word	0x00000100
        /*0444*/ 	.short	0x0100
        /*0446*/ 	.byte	0x04
	.zero		1


	//   ....[34]....
        /*0448*/ 	.word	0x000006c0
        /*044c*/ 	.word	0x000000ff
        /*0450*/ 	.word	0x00000108
        /*0454*/ 	.short	0x0100
        /*0456*/ 	.byte	0x04
	.zero		1


	//   ....[35]....
        /*0458*/ 	.word	0x000006d0
        /*045c*/ 	.word	0x000000ff
        /*0460*/ 	.word	0x00000110
        /*0464*/ 	.short	0x0100
        /*0466*/ 	.byte	0x04
	.zero		1


	//   ....[36]....
        /*0468*/ 	.word	0x000006e0
        /*046c*/ 	.word	0x000000ff
        /*0470*/ 	.word	0x00000118
        /*0474*/ 	.short	0x0100
        /*0476*/ 	.byte	0x04
	.zero		1


	//   ....[37]....
        /*0478*/ 	.word	0x000006f0
        /*047c*/ 	.word	0x000000ff
        /*0480*/ 	.word	0x00000120
        /*0484*/ 	.short	0x0100
        /*0486*/ 	.byte	0x04
	.zero		1


	//   ....[38]....
        /*0488*/ 	.word	0x00000700
        /*048c*/ 	.word	0x000000ff
        /*0490*/ 	.word	0x00000128
        /*0494*/ 	.short	0x0100
        /*0496*/ 	.byte	0x04
	.zero		1


	//   ....[39]....
        /*0498*/ 	.word	0x00000710
        /*049c*/ 	.word	0x000000ff
        /*04a0*/ 	.word	0x00000130
        /*04a4*/ 	.short	0x0100
        /*04a6*/ 	.byte	0x04
	.zero		1


	//   ....[40]....
        /*04a8*/ 	.word	0x00000720
        /*04ac*/ 	.word	0x000000ff
        /*04b0*/ 	.word	0x00000138
        /*04b4*/ 	.short	0x0100
        /*04b6*/ 	.byte	0x04
	.zero		1


	//   ....[41]....
        /*04b8*/ 	.word	0x00000730
        /*04bc*/ 	.word	0x000000ff
        /*04c0*/ 	.word	0x00000140
        /*04c4*/ 	.short	0x0100
        /*04c6*/ 	.byte	0x04
	.zero		1


	//   ....[42]....
        /*04c8*/ 	.word	0x00000740
        /*04cc*/ 	.word	0x000000ff
        /*04d0*/ 	.word	0x00000148
        /*04d4*/ 	.short	0x0100
        /*04d6*/ 	.byte	0x04
	.zero		1


	//   ....[43]....
        /*04d8*/ 	.word	0x00000750
        /*04dc*/ 	.word	0x000000ff
        /*04e0*/ 	.word	0x00000150
        /*04e4*/ 	.short	0x0100
        /*04e6*/ 	.byte	0x04
	.zero		1


	//   ....[44]....
        /*04e8*/ 	.word	0x00000760
        /*04ec*/ 	.word	0x000000ff
        /*04f0*/ 	.word	0x00000158
        /*04f4*/ 	.short	0x0100
        /*04f6*/ 	.byte	0x04
	.zero		1


	//   ....[45]....
        /*04f8*/ 	.word	0x00000770
        /*04fc*/ 	.word	0x000000ff
        /*0500*/ 	.word	0x00000160
        /*0504*/ 	.short	0x0100
        /*0506*/ 	.byte	0x04
	.zero		1


	//   ....[46]....
        /*0508*/ 	.word	0x00000780
        /*050c*/ 	.word	0x000000ff
        /*0510*/ 	.word	0x00000168
        /*0514*/ 	.short	0x0100
        /*0516*/ 	.byte	0x04
	.zero		1


	//   ....[47]....
        /*0518*/ 	.word	0x00000790
        /*051c*/ 	.word	0x000000ff
        /*0520*/ 	.word	0x00000170
        /*0524*/ 	.short	0x0100
        /*0526*/ 	.byte	0x04
	.zero		1


	//   ....[48]....
        /*0528*/ 	.word	0x000007a0
        /*052c*/ 	.word	0x000000ff
        /*0530*/ 	.word	0x00000178
        /*0534*/ 	.short	0x0100
        /*0536*/ 	.byte	0x04
	.zero		1


	//   ....[49]....
        /*0538*/ 	.word	0x000007b0
        /*053c*/ 	.word	0x000000ff
        /*0540*/ 	.word	0x00000180
        /*0544*/ 	.short	0x0100
        /*0546*/ 	.byte	0x04
	.zero		1


	//   ....[50]....
        /*0548*/ 	.word	0x000007c0
        /*054c*/ 	.word	0x000000ff
        /*0550*/ 	.word	0x00000188
        /*0554*/ 	.short	0x0100
        /*0556*/ 	.byte	0x04
	.zero		1


	//   ....[51]....
        /*0558*/ 	.word	0x000007d0
        /*055c*/ 	.word	0x000000ff
        /*0560*/ 	.word	0x00000190
        /*0564*/ 	.short	0x0100
        /*0566*/ 	.byte	0x04
	.zero		1


	//   ....[52]....
        /*0568*/ 	.word	0x000007e0
        /*056c*/ 	.word	0x000000ff
        /*0570*/ 	.word	0x00000198
        /*0574*/ 	.short	0x0100
        /*0576*/ 	.byte	0x04
	.zero		1


	//   ....[53]....
        /*0578*/ 	.word	0x000007f0
        /*057c*/ 	.word	0x000000ff
        /*0580*/ 	.word	0x000001a0
        /*0584*/ 	.short	0x0100
        /*0586*/ 	.byte	0x04
	.zero		1


	//   ....[54]....
        /*0588*/ 	.word	0x00000800
        /*058c*/ 	.word	0x000000ff
        /*0590*/ 	.word	0x000001a8
        /*0594*/ 	.short	0x0100
        /*0596*/ 	.byte	0x04
	.zero		1


	//   ....[55]....
        /*0598*/ 	.word	0x00000810
        /*059c*/ 	.word	0x000000ff
        /*05a0*/ 	.word	0x000001b0
        /*05a4*/ 	.short	0x0100
        /*05a6*/ 	.byte	0x04
	.zero		1


	//   ....[56]....
        /*05a8*/ 	.word	0x00000820
        /*05ac*/ 	.word	0x000000ff
        /*05b0*/ 	.word	0x000001b8
        /*05b4*/ 	.short	0x0100
        /*05b6*/ 	.byte	0x04
	.zero		1


	//   ....[57]....
        /*05b8*/ 	.word	0x00000830
        /*05bc*/ 	.word	0x000000ff
        /*05c0*/ 	.word	0x000001c0
        /*05c4*/ 	.short	0x0100
        /*05c6*/ 	.byte	0x04
	.zero		1


	//   ....[58]....
        /*05c8*/ 	.word	0x00000840
        /*05cc*/ 	.word	0x000000ff
        /*05d0*/ 	.word	0x000001c8
        /*05d4*/ 	.short	0x0100
        /*05d6*/ 	.byte	0x04
	.zero		1


	//   ....[59]....
        /*05d8*/ 	.word	0x00000850
        /*05dc*/ 	.word	0x000000ff
        /*05e0*/ 	.word	0x000001d0
        /*05e4*/ 	.short	0x0100
        /*05e6*/ 	.byte	0x04
	.zero		1


	//   ....[60]....
        /*05e8*/ 	.word	0x00000860
        /*05ec*/ 	.word	0x000000ff
        /*05f0*/ 	.word	0x000001d8
        /*05f4*/ 	.short	0x0100
        /*05f6*/ 	.byte	0x04
	.zero		1


	//   ....[61]....
        /*05f8*/ 	.word	0x00000870
        /*05fc*/ 	.word	0x000000ff
        /*0600*/ 	.word	0x000001e0
        /*0604*/ 	.short	0x0100
        /*0606*/ 	.byte	0x04
	.zero		1


	//   ....[62]....
        /*0608*/ 	.word	0x00000880
        /*060c*/ 	.word	0x000000ff
        /*0610*/ 	.word	0x000001e8
        /*0614*/ 	.short	0x0100
        /*0616*/ 	.byte	0x04
	.zero		1


	//   ....[63]....
        /*0618*/ 	.word	0x00000890
        /*061c*/ 	.word	0x000000ff
        /*0620*/ 	.word	0x000001f0
        /*0624*/ 	.short	0x0100
        /*0626*/ 	.byte	0x04
	.zero		1


	//   ....[64]....
        /*0628*/ 	.word	0x000008a0
        /*062c*/ 	.word	0x000000ff
        /*0630*/ 	.word	0x000001f8
        /*0634*/ 	.short	0x0100
        /*0636*/ 	.byte	0x04
	.zero		1


	//   ....[65]....
        /*0638*/ 	.word	0x000008b0
        /*063c*/ 	.word	0x000000ff
        /*0640*/ 	.word	0x00000200
        /*0644*/ 	.short	0x0100
        /*0646*/ 	.byte	0x04
	.zero		1


	//   ....[66]....
        /*0648*/ 	.word	0x000008c0
        /*064c*/ 	.word	0x000000ff
        /*0650*/ 	.word	0x00000208
        /*0654*/ 	.short	0x0100
        /*0656*/ 	.byte	0x04
	.zero		1


	//   ....[67]....
        /*0658*/ 	.word	0x00000a60
        /*065c*/ 	.word	0x000000ff
        /*0660*/ 	.word	0x00000210
        /*0664*/ 	.short	0x0100
        /*0666*/ 	.byte	0x04
	.zero		1


	//   ....[68]....
        /*0668*/ 	.word	0x00000a70
        /*066c*/ 	.word	0x000000ff
        /*0670*/ 	.word	0x00000218
        /*0674*/ 	.short	0x0100
        /*0676*/ 	.byte	0x04
	.zero		1


	//   ....[69]....
        /*0678*/ 	.word	0x00000a80
        /*067c*/ 	.word	0x000000ff
        /*0680*/ 	.word	0x00000220
        /*0684*/ 	.short	0x0100
        /*0686*/ 	.byte	0x04
	.zero		1


	//   ....[70]....
        /*0688*/ 	.word	0x00000a90
        /*068c*/ 	.word	0x000000ff
        /*0690*/ 	.word	0x00000228
        /*0694*/ 	.short	0x0100
        /*0696*/ 	.byte	0x04
	.zero		1


	//   ....[71]....
        /*0698*/ 	.word	0x00000aa0
        /*069c*/ 	.word	0x000000ff
        /*06a0*/ 	.word	0x00000230
        /*06a4*/ 	.short	0x0100
        /*06a6*/ 	.byte	0x04
	.zero		1


	//   ....[72]....
        /*06a8*/ 	.word	0x00000ab0
        /*06ac*/ 	.word	0x000000ff
        /*06b0*/ 	.word	0x00000238
        /*06b4*/ 	.short	0x0100
        /*06b6*/ 	.byte	0x04
	.zero		1


	//   ....[73]....
        /*06b8*/ 	.word	0x00000ac0
        /*06bc*/ 	.word	0x000000ff
        /*06c0*/ 	.word	0x00000240
        /*06c4*/ 	.short	0x0100
        /*06c6*/ 	.byte	0x04
	.zero		1


	//   ....[74]....
        /*06c8*/ 	.word	0x00000ad0
        /*06cc*/ 	.word	0x000000ff
        /*06d0*/ 	.word	0x00000248
        /*06d4*/ 	.short	0x0100
        /*06d6*/ 	.byte	0x04
	.zero		1


	//   ....[75]....
        /*06d8*/ 	.word	0x00000ae0
        /*06dc*/ 	.word	0x000000ff
        /*06e0*/ 	.word	0x00000250
        /*06e4*/ 	.short	0x0100
        /*06e6*/ 	.byte	0x04
	.zero		1


	//   ....[76]....
        /*06e8*/ 	.word	0x00000af0
        /*06ec*/ 	.word	0x000000ff
        /*06f0*/ 	.word	0x00000258
        /*06f4*/ 	.short	0x0100
        /*06f6*/ 	.byte	0x04
	.zero		1


	//   ....[77]....
        /*06f8*/ 	.word	0x00000b00
        /*06fc*/ 	.word	0x000000ff
        /*0700*/ 	.word	0x00000260
        /*0704*/ 	.short	0x0100
        /*0706*/ 	.byte	0x04
	.zero		1


	//   ....[78]....
        /*0708*/ 	.word	0x00000b10
        /*070c*/ 	.word	0x000000ff
        /*0710*/ 	.word	0x00000268
        /*0714*/ 	.short	0x0100
        /*0716*/ 	.byte	0x04
	.zero		1


	//   ....[79]....
        /*0718*/ 	.word	0x00000b20
        /*071c*/ 	.word	0x000000ff
        /*0720*/ 	.word	0x00000270
        /*0724*/ 	.short	0x0100
        /*0726*/ 	.byte	0x04
	.zero		1


	//   ....[80]....
        /*0728*/ 	.word	0x00000b30
        /*072c*/ 	.word	0x000000ff
        /*0730*/ 	.word	0x00000278
        /*0734*/ 	.short	0x0100
        /*0736*/ 	.byte	0x04
	.zero		1


	//   ....[81]....
        /*0738*/ 	.word	0x00000b40
        /*073c*/ 	.word	0x000000ff
        /*0740*/ 	.word	0x00000280
        /*0744*/ 	.short	0x0100
        /*0746*/ 	.byte	0x04
	.zero		1


	//   ....[82]....
        /*0748*/ 	.word	0x00000b50
        /*074c*/ 	.word	0x000000ff
        /*0750*/ 	.word	0x00000288
        /*0754*/ 	.short	0x0100
        /*0756*/ 	.byte	0x04
	.zero		1


	//   ....[83]....
        /*0758*/ 	.word	0x00001020
        /*075c*/ 	.word	0x000000ff
        /*0760*/ 	.word	0x00000108
        /*0764*/ 	.short	0x010a
        /*0766*/ 	.byte	0x0e
	.zero		1


	//   ....[84]....
        /*0768*/ 	.word	0x00001520
        /*076c*/ 	.word	0x000000ff
        /*0770*/ 	.word	0x00000010
        /*0774*/ 	.short	0x010a
        /*0776*/ 	.byte	0x0e
	.zero		1


	//   ....[85]....
        /*0778*/ 	.word	0x00001740
        /*077c*/ 	.word	0x000000ff
        /*0780*/ 	.word	0x00000018
        /*0784*/ 	.short	0x010a
        /*0786*/ 	.byte	0x0e
	.zero		1


	//   ....[86]....
        /*0788*/ 	.word	0x00001a10
        /*078c*/ 	.word	0x000000ff
        /*0790*/ 	.word	0x00000110
        /*0794*/ 	.short	0x010a
        /*0796*/ 	.byte	0x0e
	.zero		1


	//   ....[87]....
        /*0798*/ 	.word	0x00001df0
        /*079c*/ 	.word	0x000000ff
        /*07a0*/ 	.word	0x00000108
        /*07a4*/ 	.short	0x010a
        /*07a6*/ 	.byte	0x05
	.zero		1


	//   ....[88]....
        /*07a8*/ 	.word	0x00001fe0
        /*07ac*/ 	.word	0x000000ff
        /*07b0*/ 	.word	0x00000108
        /*07b4*/ 	.short	0x010a
        /*07b6*/ 	.byte	0x04
	.zero		1


	//   ....[89]....
        /*07b8*/ 	.word	0x00002990
        /*07bc*/ 	.word	0x000000ff
        /*07c0*/ 	.word	0x00000108
        /*07c4*/ 	.short	0x010a
        /*07c6*/ 	.byte	0x05
	.zero		1


	//   ....[90]....
        /*07c8*/ 	.word	0x00002a10
        /*07cc*/ 	.word	0x000000ff
        /*07d0*/ 	.word	0x00000018
        /*07d4*/ 	.short	0x010a
        /*07d6*/ 	.byte	0x04
	.zero		1


	//   ....[91]....
        /*07d8*/ 	.word	0x00002a90
        /*07dc*/ 	.word	0x000000ff
        /*07e0*/ 	.word	0x00000018
        /*07e4*/ 	.short	0x010a
        /*07e6*/ 	.byte	0x04
	.zero		1


	//   ....[92]....
        /*07e8*/ 	.word	0x00002b60
        /*07ec*/ 	.word	0x000000ff
        /*07f0*/ 	.word	0x000002b0
        /*07f4*/ 	.short	0x0100
        /*07f6*/ 	.byte	0x06
	.zero		1


	//   ....[93]....
        /*07f8*/ 	.word	0x00002e10
        /*07fc*/ 	.word	0x00000004
        /*0800*/ 	.word	0x00000000
        /*0804*/ 	.short	0x010a
        /*0806*/ 	.byte	0xff
	.zero		1


	//   ....[94]....
        /*0808*/ 	.word	0x00002e30
        /*080c*/ 	.word	0x00000004
        /*0810*/ 	.word	0x00000000
        /*0814*/ 	.short	0x010a
        /*0816*/ 	.byte	0xff
	.zero		1


	//   ....[95]....
        /*0818*/ 	.word	0x00003050
        /*081c*/ 	.word	0x00000003
        /*0820*/ 	.word	0x00000000
        /*0824*/ 	.short	0x010a
        /*0826*/ 	.byte	0xff
	.zero		1


	//   ....[96]....
        /*0828*/ 	.word	0x00003070
        /*082c*/ 	.word	0x00000003
        /*0830*/ 	.word	0x00000000
        /*0834*/ 	.short	0x010a
        /*0836*/ 	.byte	0xff
	.zero		1


	//   ....[97]....
        /*0838*/ 	.word	0x00003170
        /*083c*/ 	.word	0x00000004
        /*0840*/ 	.word	0x00000000
        /*0844*/ 	.short	0x0101
        /*0846*/ 	.byte	0xff
	.zero		1


	//   ....[98]....
        /*0848*/ 	.word	0x000036c0
        /*084c*/ 	.word	0x000000ff
        /*0850*/ 	.word	0x00000000
        /*0854*/ 	.short	0x010a
        /*0856*/ 	.byte	0x04
	.zero		1


	//   ....[99]....
        /*0858*/ 	.word	0x000036e0
        /*085c*/ 	.word	0x000000ff
        /*0860*/ 	.word	0x00000020
        /*0864*/ 	.short	0x010a
        /*0866*/ 	.byte	0x04
	.zero		1


	//   ....[100]....
        /*0868*/ 	.word	0x000038f0
        /*086c*/ 	.word	0x000000ff
        /*0870*/ 	.word	0x00000008
        /*0874*/ 	.short	0x010a
        /*0876*/ 	.byte	0x04
	.zero		1


	//   ....[101]....
        /*0878*/ 	.word	0x00003dc0
        /*087c*/ 	.word	0x000000ff
        /*0880*/ 	.word	0x00000000
        /*0884*/ 	.short	0x010a
        /*0886*/ 	.byte	0x07
	.zero		1


	//   ....[102]....
        /*0888*/ 	.word	0x00003df0
        /*088c*/ 	.word	0x000000ff
        /*0890*/ 	.word	0x00000200
        /*0894*/ 	.short	0x010a
        /*0896*/ 	.byte	0x04
	.zero		1


	//   ....[103]....
        /*0898*/ 	.word	0x00003fb0
        /*089c*/ 	.word	0x000000ff
        /*08a0*/ 	.word	0x00000210
        /*08a4*/ 	.short	0x010a
        /*08a6*/ 	.byte	0x04
	.zero		1


	//   ....[104]....
        /*08a8*/ 	.word	0x000040c0
        /*08ac*/ 	.word	0x000000ff
        /*08b0*/ 	.word	0x00000000
        /*08b4*/ 	.short	0x010a
        /*08b6*/ 	.byte	0x1c
	.zero		1


	//   ....[105]....
        /*08b8*/ 	.word	0x00004310
        /*08bc*/ 	.word	0x000000ff
        /*08c0*/ 	.word	0x00000208
        /*08c4*/ 	.short	0x010a
        /*08c6*/ 	.byte	0x04
	.zero		1


	//   ....[106]....
        /*08c8*/ 	.word	0x000043c0
        /*08cc*/ 	.word	0x000000ff
        /*08d0*/ 	.word	0x00000218
        /*08d4*/ 	.short	0x010a
        /*08d6*/ 	.byte	0x04
	.zero		1


	//   ....[107]....
        /*08d8*/ 	.word	0x00004610
        /*08dc*/ 	.word	0x000000ff
        /*08e0*/ 	.word	0x00000020
        /*08e4*/ 	.short	0x010a
        /*08e6*/ 	.byte	0x0e
	.zero		1


	//   ....[108]....
        /*08e8*/ 	.word	0x00004630
        /*08ec*/ 	.word	0x000000ff
        /*08f0*/ 	.word	0x00000200
        /*08f4*/ 	.short	0x010a
        /*08f6*/ 	.byte	0x04
	.zero		1


	//   ....[109]....
        /*08f8*/ 	.word	0x000048b0
        /*08fc*/ 	.word	0x000000ff
        /*0900*/ 	.word	0x00000210
        /*0904*/ 	.short	0x010a
        /*0906*/ 	.byte	0x04
	.zero		1


	//   ....[110]....
        /*0908*/ 	.word	0x00004980
        /*090c*/ 	.word	0x000000ff
        /*0910*/ 	.word	0x00000208
        /*0914*/ 	.short	0x010a
        /*0916*/ 	.byte	0x04
	.zero		1


	//   ....[111]....
        /*0918*/ 	.word	0x00004af0
        /*091c*/ 	.word	0x000000ff
        /*0920*/ 	.word	0x00000218
        /*0924*/ 	.short	0x010a
        /*0926*/ 	.byte	0x04
	.zero		1


	//   ....[112]....
        /*0928*/ 	.word	0x00004ca0
        /*092c*/ 	.word	0x000000ff
        /*0930*/ 	.word	0x00000000
        /*0934*/ 	.short	0x0101
        /*0936*/ 	.byte	0x05
	.zero		1


	//   ....[113]....
        /*0938*/ 	.word	0x00004cb0
        /*093c*/ 	.word	0x000000ff
        /*0940*/ 	.word	0x000002b0
        /*0944*/ 	.short	0x010a
        /*0946*/ 	.byte	0x04
	.zero		1


	//   ....[114]....
        /*0948*/ 	.word	0x00004fa0
        /*094c*/ 	.word	0x000000ff
        /*0950*/ 	.word	0x000002b0
        /*0954*/ 	.short	0x0100
        /*0956*/ 	.byte	0x04
	.zero		1


	//   ....[115]....
        /*0958*/ 	.word	0x00005400
        /*095c*/ 	.word	0x000000ff
        /*0960*/ 	.word	0x00000270
        /*0964*/ 	.short	0x010a
        /*0966*/ 	.byte	0x04
	.zero		1


	//   ....[116]....
        /*0968*/ 	.word	0x00005550
        /*096c*/ 	.word	0x000000ff
        /*0970*/ 	.word	0x00000278
        /*0974*/ 	.short	0x010a
        /*0976*/ 	.byte	0x04
	.zero		1


	//   ....[117]....
        /*0978*/ 	.word	0x00005670
        /*097c*/ 	.word	0x000000ff
        /*0980*/ 	.word	0x00000280
        /*0984*/ 	.short	0x0101
        /*0986*/ 	.byte	0x04
	.zero		1


	//   ....[118]....
        /*0988*/ 	.word	0x00005690
        /*098c*/ 	.word	0x000000ff
        /*0990*/ 	.word	0x00000288
        /*0994*/ 	.short	0x0101
        /*0996*/ 	.byte	0x04
	.zero		1


	//   ....[119]....
        /*0998*/ 	.word	0x00005820
        /*099c*/ 	.word	0x000000ff
        /*09a0*/ 	.word	0x00000260
        /*09a4*/ 	.short	0x010a
        /*09a6*/ 	.byte	0x0c
	.zero		1


	//   ....[120]....
        /*09a8*/ 	.word	0x00005910
        /*09ac*/ 	.word	0x000000ff
        /*09b0*/ 	.word	0x00000000
        /*09b4*/ 	.short	0x010a
        /*09b6*/ 	.byte	0x06
	.zero		1


	//   ....[121]....
        /*09b8*/ 	.word	0x00007ff0
        /*09bc*/ 	.word	0x000000ff
        /*09c0*/ 	.word	0x00000000
        /*09c4*/ 	.short	0x0101
        /*09c6*/ 	.byte	0x08
	.zero		1


	//   ....[122]....
        /*09c8*/ 	.word	0x00008500
        /*09cc*/ 	.word	0x000000ff
        /*09d0*/ 	.word	0x00000000
        /*09d4*/ 	.short	0x0101
        /*09d6*/ 	.byte	0x04
	.zero		1


	//   ....[123]....
        /*09d8*/ 	.word	0x00008510
        /*09dc*/ 	.word	0x000000ff
        /*09e0*/ 	.word	0x00000000
        /*09e4*/ 	.short	0x010a
        /*09e6*/ 	.byte	0x05
	.zero		1


	//   ....[124]....
        /*09e8*/ 	.word	0x000086a0
        /*09ec*/ 	.word	0x000000ff
        /*09f0*/ 	.word	0x00000000
        /*09f4*/ 	.short	0x010a
        /*09f6*/ 	.byte	0x06
	.zero		1


	//   ....[125]....
        /*09f8*/ 	.word	0x0000aa20
        /*09fc*/ 	.word	0x000000ff
        /*0a00*/ 	.word	0x00000000
        /*0a04*/ 	.short	0x0101
        /*0a06*/ 	.byte	0x08
	.zero		1


	//   ....[126]....
        /*0a08*/ 	.word	0x0000aa60
        /*0a0c*/ 	.word	0x000000ff
        /*0a10*/ 	.word	0x00000000
        /*0a14*/ 	.short	0x0101
        /*0a16*/ 	.byte	0x07
	.zero		1


	//   ....[127]....
        /*0a18*/ 	.word	0x0000aa80
        /*0a1c*/ 	.word	0x000000ff
        /*0a20*/ 	.word	0x00000000
        /*0a24*/ 	.short	0x010a
        /*0a26*/ 	.byte	0x05
	.zero		1


	//   ....[128]....
        /*0a28*/ 	.word	0x0000b0f0
        /*0a2c*/ 	.word	0x000000ff
        /*0a30*/ 	.word	0x000001f0
        /*0a34*/ 	.short	0x010a
        /*0a36*/ 	.byte	0x06
	.zero		1


	//   ....[129]....
        /*0a38*/ 	.word	0x0000cd50
        /*0a3c*/ 	.word	0x000000ff
        /*0a40*/ 	.word	0x00000000
        /*0a44*/ 	.short	0x0101
        /*0a46*/ 	.byte	0x08
	.zero		1


	//   ....[130]....
        /*0a48*/ 	.word	0x0000cd90
        /*0a4c*/ 	.word	0x000000ff
        /*0a50*/ 	.word	0x00000000
        /*0a54*/ 	.short	0x0101
        /*0a56*/ 	.byte	0x0a
	.zero		1


	//   ....[131]....
        /*0a58*/ 	.word	0x0000cda0
        /*0a5c*/ 	.word	0x000000ff
        /*0a60*/ 	.word	0x00000260
        /*0a64*/ 	.short	0x010a
        /*0a66*/ 	.byte	0x06
	.zero		1


	//   ....[132]....
        /*0a68*/ 	.word	0x0000d380
        /*0a6c*/ 	.word	0x000000ff
        /*0a70*/ 	.word	0x00000260
        /*0a74*/ 	.short	0x010a
        /*0a76*/ 	.byte	0x04
	.zero		1


	//   ....[133]....
        /*0a78*/ 	.word	0x0000d470
        /*0a7c*/ 	.word	0x000000ff
        /*0a80*/ 	.word	0x000002b0
        /*0a84*/ 	.short	0x0100
        /*0a86*/ 	.byte	0x06
	.zero		1


	//   ....[134]....
        /*0a88*/ 	.word	0x0000d570
        /*0a8c*/ 	.word	0x000000ff
        /*0a90*/ 	.word	0x000002b0
        /*0a94*/ 	.short	0x0100
        /*0a96*/ 	.byte	0x06
	.zero		1


	//   ....[135]....
        /*0a98*/ 	.word	0x0000d970
        /*0a9c*/ 	.word	0x000000ff
        /*0aa0*/ 	.word	0x00000000
        /*0aa4*/ 	.short	0x0101
        /*0aa6*/ 	.byte	0x09
	.zero		1


	//   ....[136]....
        /*0aa8*/ 	.word	0x0000d9a0
        /*0aac*/ 	.word	0x000000ff
        /*0ab0*/ 	.word	0x00000000
        /*0ab4*/ 	.short	0x0101
        /*0ab6*/ 	.byte	0x0a
	.zero		1


	//   ....[137]....
        /*0ab8*/ 	.word	0x0000dbb0
        /*0abc*/ 	.word	0x000000ff
        /*0ac0*/ 	.word	0x00000260
        /*0ac4*/ 	.short	0x0101
        /*0ac6*/ 	.byte	0x07
	.zero		1


	//   ....[138]....
        /*0ac8*/ 	.word	0x0000e100
        /*0acc*/ 	.word	0x000000ff
        /*0ad0*/ 	.word	0x00000000
        /*0ad4*/ 	.short	0x0101
        /*0ad6*/ 	.byte	0x09
	.zero		1


	//   ....[139]....
        /*0ad8*/ 	.word	0x0000e130
        /*0adc*/ 	.word	0x000000ff
        /*0ae0*/ 	.word	0x00000268
        /*0ae4*/ 	.short	0x0101
        /*0ae6*/ 	.byte	0x07
	.zero		1


	//   ....[140]....
        /*0ae8*/ 	.word	0x0000e590
        /*0aec*/ 	.word	0x000000ff
        /*0af0*/ 	.word	0x00000000
        /*0af4*/ 	.short	0x0101
        /*0af6*/ 	.byte	0x0a
	.zero		1


	//   ....[141]....
        /*0af8*/ 	.word	0x0000e5a0
        /*0afc*/ 	.word	0x000000ff
        /*0b00*/ 	.word	0x00000260
        /*0b04*/ 	.short	0x0101
        /*0b06*/ 	.byte	0x07
	.zero		1


	//   ....[142]....
        /*0b08*/ 	.word	0x0000e5c0
        /*0b0c*/ 	.word	0x000000ff
        /*0b10*/ 	.word	0x00000268
        /*0b14*/ 	.short	0x0101
        /*0b16*/ 	.byte	0x07
	.zero		1


	//   ....[143]....
        /*0b18*/ 	.word	0x0000e610
        /*0b1c*/ 	.word	0x000000ff
        /*0b20*/ 	.word	0x00000260
        /*0b24*/ 	.short	0x0101
        /*0b26*/ 	.byte	0x07
	.zero		1


	//   ....[144]....
        /*0b28*/ 	.word	0x0000e620
        /*0b2c*/ 	.word	0x000000ff
        /*0b30*/ 	.word	0x00000230
        /*0b34*/ 	.short	0x010a
        /*0b36*/ 	.byte	0x07
	.zero		1


	//   ....[145]....
        /*0b38*/ 	.word	0x0000e640
        /*0b3c*/ 	.word	0x000000ff
        /*0b40*/ 	.word	0x00000280
        /*0b44*/ 	.short	0x010a
        /*0b46*/ 	.byte	0x07
	.zero		1


	//   ....[146]....
        /*0b48*/ 	.word	0x0000ef50
        /*0b4c*/ 	.word	0x000000ff
        /*0b50*/ 	.word	0x00000000
        /*0b54*/ 	.short	0x0101
        /*0b56*/ 	.byte	0x09
	.zero		1


	//   ....[147]....
        /*0b58*/ 	.word	0x0000ef60
        /*0b5c*/ 	.word	0x000000ff
        /*0b60*/ 	.word	0x00000270
        /*0b64*/ 	.short	0x0101
        /*0b66*/ 	.byte	0x07
	.zero		1


	//   ....[148]....
        /*0b68*/ 	.word	0x0000efa0
        /*0b6c*/ 	.word	0x000000ff
        /*0b70*/ 	.word	0x00000268
        /*0b74*/ 	.short	0x0101
        /*0b76*/ 	.byte	0x07
	.zero		1


	//   ....[149]....
        /*0b78*/ 	.word	0x0000efb0
        /*0b7c*/ 	.word	0x000000ff
        /*0b80*/ 	.word	0x00000238
        /*0b84*/ 	.short	0x010a
        /*0b86*/ 	.byte	0x07
	.zero		1


	//   ....[150]....
        /*0b88*/ 	.word	0x0000efd0
        /*0b8c*/ 	.word	0x000000ff
        /*0b90*/ 	.word	0x00000288
        /*0b94*/ 	.short	0x010a
        /*0b96*/ 	.byte	0x07
	.zero		1


	//   ....[151]....
        /*0b98*/ 	.word	0x0000fba0
        /*0b9c*/ 	.word	0x000000ff
        /*0ba0*/ 	.word	0x00000000
        /*0ba4*/ 	.short	0x0101
        /*0ba6*/ 	.byte	0x0a
	.zero		1


	//   ....[152]....
        /*0ba8*/ 	.word	0x0000fbf0
        /*0bac*/ 	.word	0x000000ff
        /*0bb0*/ 	.word	0x00000278
        /*0bb4*/ 	.short	0x0101
        /*0bb6*/ 	.byte	0x07
	.zero		1


	//   ....[153]....
        /*0bb8*/ 	.word	0x0000fc30
        /*0bbc*/ 	.word	0x000000ff
        /*0bc0*/ 	.word	0x00000288
        /*0bc4*/ 	.short	0x010a
        /*0bc6*/ 	.byte	0x07
	.zero		1


	//   ....[154]....
        /*0bc8*/ 	.word	0x0000fd10
        /*0bcc*/ 	.word	0x000000ff
        /*0bd0*/ 	.word	0x000002b0
        /*0bd4*/ 	.short	0x0100
        /*0bd6*/ 	.byte	0x06
	.zero		1


	//   ....[155]....
        /*0bd8*/ 	.word	0x0000fdf0
        /*0bdc*/ 	.word	0x000000ff
        /*0be0*/ 	.word	0x000002b0
        /*0be4*/ 	.short	0x0100
        /*0be6*/ 	.byte	0x06
	.zero		1


	//   ....[156]....
        /*0be8*/ 	.word	0x0000fe60
        /*0bec*/ 	.word	0x00000002
        /*0bf0*/ 	.word	0x00000108
        /*0bf4*/ 	.short	0x010a
        /*0bf6*/ 	.byte	0xff
	.zero		1


	//   ....[157]....
        /*0bf8*/ 	.word	0x0000fee0
        /*0bfc*/ 	.word	0x00000002
        /*0c00*/ 	.word	0x00000010
        /*0c04*/ 	.short	0x010a
        /*0c06*/ 	.byte	0xff
	.zero		1


	//   ....[158]....
        /*0c08*/ 	.word	0x0000ff60
        /*0c0c*/ 	.word	0x00000002
        /*0c10*/ 	.word	0x00000018
        /*0c14*/ 	.short	0x010a
        /*0c16*/ 	.byte	0xff
	.zero		1


	//   ....[159]....
        /*0c18*/ 	.word	0x0000ffe0
        /*0c1c*/ 	.word	0x00000002
        /*0c20*/ 	.word	0x00000110
        /*0c24*/ 	.short	0x010a
        /*0c26*/ 	.byte	0xff
	.zero		1


	//   ....[160]....
        /*0c28*/ 	.word	0x00010050
        /*0c2c*/ 	.word	0x00000002
        /*0c30*/ 	.word	0x00000108
        /*0c34*/ 	.short	0x010a
        /*0c36*/ 	.byte	0xff
	.zero		1


	//   ....[161]....
        /*0c38*/ 	.word	0x000100d0
        /*0c3c*/ 	.word	0x00000002
        /*0c40*/ 	.word	0x00000108
        /*0c44*/ 	.short	0x010a
        /*0c46*/ 	.byte	0xff
	.zero		1


	//   ....[162]....
        /*0c48*/ 	.word	0x00010140
        /*0c4c*/ 	.word	0x00000002
        /*0c50*/ 	.word	0x00000108
        /*0c54*/ 	.short	0x010a
        /*0c56*/ 	.byte	0xff
	.zero		1


	//   ....[163]....
        /*0c58*/ 	.word	0x000101b0
        /*0c5c*/ 	.word	0x00000002
        /*0c60*/ 	.word	0x00000018
        /*0c64*/ 	.short	0x010a
        /*0c66*/ 	.byte	0xff
	.zero		1


	//   ....[164]....
        /*0c68*/ 	.word	0x00010220
        /*0c6c*/ 	.word	0x00000002
        /*0c70*/ 	.word	0x00000018
        /*0c74*/ 	.short	0x010a
        /*0c76*/ 	.byte	0xff
	.zero		1


	//   ....[165]....
        /*0c78*/ 	.word	0x00010280
        /*0c7c*/ 	.word	0x00000004
        /*0c80*/ 	.word	0x00000000
        /*0c84*/ 	.short	0x010a
        /*0c86*/ 	.byte	0xff
	.zero		1


	//   ....[166]....
        /*0c88*/ 	.word	0x000102e0
        /*0c8c*/ 	.word	0x00000003
        /*0c90*/ 	.word	0x00000000
        /*0c94*/ 	.short	0x010a
        /*0c96*/ 	.byte	0xff
	.zero		1


	//   ....[167]....
        /*0c98*/ 	.word	0x00010340
        /*0c9c*/ 	.word	0x00000002
        /*0ca0*/ 	.word	0x00000000
        /*0ca4*/ 	.short	0x010a
        /*0ca6*/ 	.byte	0xff
	.zero		1


	//   ....[168]....
        /*0ca8*/ 	.word	0x000103a0
        /*0cac*/ 	.word	0x00000002
        /*0cb0*/ 	.word	0x00000020
        /*0cb4*/ 	.short	0x010a
        /*0cb6*/ 	.byte	0xff
	.zero		1


	//   ....[169]....
        /*0cb8*/ 	.word	0x00010400
        /*0cbc*/ 	.word	0x00000002
        /*0cc0*/ 	.word	0x00000008
        /*0cc4*/ 	.short	0x010a
        /*0cc6*/ 	.byte	0xff
	.zero		1


	//   ....[170]....
        /*0cc8*/ 	.word	0x00010470
        /*0ccc*/ 	.word	0x00000007
        /*0cd0*/ 	.word	0x00000000
        /*0cd4*/ 	.short	0x010a
        /*0cd6*/ 	.byte	0xff
	.zero		1


	//   ....[171]....
        /*0cd8*/ 	.word	0x000104e0
        /*0cdc*/ 	.word	0x00000007
        /*0ce0*/ 	.word	0x00000200
        /*0ce4*/ 	.short	0x010a
        /*0ce6*/ 	.byte	0xff
	.zero		1


	//   ....[172]....
        /*0ce8*/ 	.word	0x00010550
        /*0cec*/ 	.word	0x00000007
        /*0cf0*/ 	.word	0x00000210
        /*0cf4*/ 	.short	0x010a
        /*0cf6*/ 	.byte	0xff
	.zero		1


	//   ....[173]....
        /*0cf8*/ 	.word	0x000105d0
        /*0cfc*/ 	.word	0x00000007
        /*0d00*/ 	.word	0x00000000
        /*0d04*/ 	.short	0x010a
        /*0d06*/ 	.byte	0xff
	.zero		1


	//   ....[174]....
        /*0d08*/ 	.word	0x00010640
        /*0d0c*/ 	.word	0x00000009
        /*0d10*/ 	.word	0x00000208
        /*0d14*/ 	.short	0x010a
        /*0d16*/ 	.byte	0xff
	.zero		1


	//   ....[175]....
        /*0d18*/ 	.word	0x000106b0
        /*0d1c*/ 	.word	0x00000007
        /*0d20*/ 	.word	0x00000218
        /*0d24*/ 	.short	0x010a
        /*0d26*/ 	.byte	0xff
	.zero		1


	//   ....[176]....
        /*0d28*/ 	.word	0x00010720
        /*0d2c*/ 	.word	0x00000002
        /*0d30*/ 	.word	0x00000020
        /*0d34*/ 	.short	0x010a
        /*0d36*/ 	.byte	0xff
	.zero		1


	//   ....[177]....
        /*0d38*/ 	.word	0x00010790
        /*0d3c*/ 	.word	0x00000003
        /*0d40*/ 	.word	0x00000200
        /*0d44*/ 	.short	0x010a
        /*0d46*/ 	.byte	0xff
	.zero		1


	//   ....[178]....
        /*0d48*/ 	.word	0x00010810
        /*0d4c*/ 	.word	0x00000002
        /*0d50*/ 	.word	0x00000210
        /*0d54*/ 	.short	0x010a
        /*0d56*/ 	.byte	0xff
	.zero		1


	//   ....[179]....
        /*0d58*/ 	.word	0x00010890
        /*0d5c*/ 	.word	0x00000002
        /*0d60*/ 	.word	0x00000208
        /*0d64*/ 	.short	0x010a
        /*0d66*/ 	.byte	0xff
	.zero		1


	//   ....[180]....
        /*0d68*/ 	.word	0x00010900
        /*0d6c*/ 	.word	0x00000002
        /*0d70*/ 	.word	0x00000218
        /*0d74*/ 	.short	0x010a
        /*0d76*/ 	.byte	0xff
	.zero		1


	//   ....[181]....
        /*0d78*/ 	.word	0x00010960
        /*0d7c*/ 	.word	0x00000003
        /*0d80*/ 	.word	0x000002b0
        /*0d84*/ 	.short	0x010a
        /*0d86*/ 	.byte	0xff
	.zero		1


	//   ....[182]....
        /*0d88*/ 	.word	0x000109c0
        /*0d8c*/ 	.word	0x00000002
        /*0d90*/ 	.word	0x00000270
        /*0d94*/ 	.short	0x010a
        /*0d96*/ 	.byte	0xff
	.zero		1


	//   ....[183]....
        /*0d98*/ 	.word	0x00010a20
        /*0d9c*/ 	.word	0x00000002
        /*0da0*/ 	.word	0x00000278
        /*0da4*/ 	.short	0x010a
        /*0da6*/ 	.byte	0xff
	.zero		1


	//   ....[184]....
        /*0da8*/ 	.word	0x00010aa0
        /*0dac*/ 	.word	0x00000002
        /*0db0*/ 	.word	0x00000000
        /*0db4*/ 	.short	0x010a
        /*0db6*/ 	.byte	0xff
	.zero		1


	//   ....[185]....
        /*0db8*/ 	.word	0x00010b00
        /*0dbc*/ 	.word	0x00000002
        /*0dc0*/ 	.word	0x00000000
        /*0dc4*/ 	.short	0x010a
        /*0dc6*/ 	.byte	0xff
	.zero		1


	//   ....[186]....
        /*0dc8*/ 	.word	0x00010b60
        /*0dcc*/ 	.word	0x00000004
        /*0dd0*/ 	.word	0x00000000
        /*0dd4*/ 	.short	0x010a
        /*0dd6*/ 	.byte	0xff
	.zero		1


	//   ....[187]....
        /*0dd8*/ 	.word	0x00010bd0
        /*0ddc*/ 	.word	0x00000004
        /*0de0*/ 	.word	0x00000000
        /*0de4*/ 	.short	0x010a
        /*0de6*/ 	.byte	0xff
	.zero		1


	//   ....[188]....
        /*0de8*/ 	.word	0x00010c40
        /*0dec*/ 	.word	0x00000004
        /*0df0*/ 	.word	0x00000000
        /*0df4*/ 	.short	0x010a
        /*0df6*/ 	.byte	0xff
	.zero		1


	//   ....[189]....
        /*0df8*/ 	.word	0x00010cc0
        /*0dfc*/ 	.word	0x00000004
        /*0e00*/ 	.word	0x00000000
        /*0e04*/ 	.short	0x010a
        /*0e06*/ 	.byte	0xff
	.zero		1


	//   ....[190]....
        /*0e08*/ 	.word	0x00010d40
        /*0e0c*/ 	.word	0x00000004
        /*0e10*/ 	.word	0x00000000
        /*0e14*/ 	.short	0x010a
        /*0e16*/ 	.byte	0xff
	.zero		1


	//   ....[191]....
        /*0e18*/ 	.word	0x00010dc0
        /*0e1c*/ 	.word	0x00000000
        /*0e20*/ 	.word	0x00000000
        /*0e24*/ 	.short	0x010a
        /*0e26*/ 	.byte	0xff
	.zero		1


	//   ....[192]....
        /*0e28*/ 	.word	0x00010e20
        /*0e2c*/ 	.word	0x00000004
        /*0e30*/ 	.word	0x00000230
        /*0e34*/ 	.short	0x010a
        /*0e36*/ 	.byte	0xff
	.zero		1


	//   ....[193]....
        /*0e38*/ 	.word	0x00010ea0
        /*0e3c*/ 	.word	0x00000004
        /*0e40*/ 	.word	0x00000280
        /*0e44*/ 	.short	0x010a
        /*0e46*/ 	.byte	0xff
	.zero		1


	//   ....[194]....
        /*0e48*/ 	.word	0x00010f00
        /*0e4c*/ 	.word	0x00000004
        /*0e50*/ 	.word	0x00000238
        /*0e54*/ 	.short	0x010a
        /*0e56*/ 	.byte	0xff
	.zero		1


	//   ....[195]....
        /*0e58*/ 	.word	0x00010f80
        /*0e5c*/ 	.word	0x00000004
        /*0e60*/ 	.word	0x00000288
        /*0e64*/ 	.short	0x010a
        /*0e66*/ 	.byte	0xff
	.zero		1


	//   ....[196]....
        /*0e68*/ 	.word	0x00010ff0
        /*0e6c*/ 	.word	0x00000000
        /*0e70*/ 	.word	0x00000288
        /*0e74*/ 	.short	0x010a
        /*0e76*/ 	.byte	0xff
	.zero		1


	//----- nvinfo : EIATTR_NUM_MBARRIERS
	.align		4
.L_78:
        /*0e78*/ 	.byte	0x03, 0x38
        /*0e7a*/ 	.short	0x0059


	//----- nvinfo : EIATTR_EXIT_INSTR_OFFSETS
	.align		4
        /*0e7c*/ 	.byte	0x04, 0x1c
        /*0e7e*/ 	.short	(.L_80 - .L_79)


	//   ....[0]....
.L_79:
        /*0e80*/ 	.word	0x0000fe20


	//----- nvinfo : EIATTR_REQNTID
	.align		4
.L_80:
        /*0e84*/ 	.byte	0x04, 0x10
        /*0e86*/ 	.short	(.L_82 - .L_81)
.L_81:
        /*0e88*/ 	.word	0x00000200
        /*0e8c*/ 	.word	0x00000001
        /*0e90*/ 	.word	0x00000001


	//----- nvinfo : EIATTR_CRS_STACK_SIZE
	.align		4
.L_82:
        /*0e94*/ 	.byte	0x04, 0x1e
        /*0e96*/ 	.short	(.L_84 - .L_83)
.L_83:
        /*0e98*/ 	.word	0x00000000


	//----- nvinfo : EIATTR_CBANK_PARAM_SIZE
	.align		4
.L_84:
        /*0e9c*/ 	.byte	0x03, 0x19
        /*0e9e*/ 	.short	0x02e8


	//----- nvinfo : EIATTR_PARAM_CBANK
	.align		4
        /*0ea0*/ 	.byte	0x04, 0x0a
        /*0ea2*/ 	.short	(.L_86 - .L_85)
	.align		4
.L_85:
        /*0ea4*/ 	.word	index@(.nv.constant0.kernel_cutlass_kernel_flash_attncuteflash_fwd_sm100FlashAttentionForwardSm100_object_at__tensor0000o9611101213_tensor0000o9611101213_tensor0000o9610111213_tensor0000o9611101213_tensorptrf_0)
        /*0ea8*/ 	.short	0x0380
        /*0eaa*/ 	.short	0x02e8


	//----- nvinfo : EIATTR_SW_WAR
	.align		4
.L_86:
        /*0eac*/ 	.byte	0x04, 0x36
        /*0eae*/ 	.short	(.L_88 - .L_87)
.L_87:
        /*0eb0*/ 	.word	0x00000008
.L_88:


//--------------------- .nv.compat                --------------------------
	.section	.nv.compat,"",@"SHT_CUDA_COMPAT_INFO"
	.align	4
        /*0000*/ 	.byte	0x02, 0x02, 0x02, 0x00, 0x02, 0x05, 0x05, 0x00, 0x02, 0x03, 0x01, 0x00, 0x02, 0x06, 0x01, 0x00


//--------------------- .nv.callgraph             --------------------------
	.section	.nv.callgraph,"",@"SHT_CUDA_CALLGRAPH"
	.align	4
	.sectionentsize	8
	.align		4
        /*0000*/ 	.word	0x00000000
	.align		4
        /*0004*/ 	.word	0xffffffff
	.align		4
        /*0008*/ 	.word	0x00000000
	.align		4
        /*000c*/ 	.word	0xfffffffe
	.align		4
        /*0010*/ 	.word	0x00000000
	.align		4
        /*0014*/ 	.word	0xfffffffd
	.align		4
        /*0018*/ 	.word	0x00000000
	.align		4
        /*001c*/ 	.word	0xfffffffc


//--------------------- .text.kernel_cutlass_kernel_flash_attncuteflash_fwd_sm100FlashAttentionForwardSm100_object_at__tensor0000o9611101213_tensor0000o9611101213_tensor0000o9610111213_tensor0000o9611101213_tensorptrf_0 --------------------------
	.section	.text.kernel_cutlass_kernel_flash_attncuteflash_fwd_sm100FlashAttentionForwardSm100_object_at__tensor0000o9611101213_tensor0000o9611101213_tensor0000o9610111213_tensor0000o9611101213_tensorptrf_0,"ax",@progbits
	.align	128
        .global         kernel_cutlass_kernel_flash_attncuteflash_fwd_sm100FlashAttentionForwardSm100_object_at__tensor0000o9611101213_tensor0000o9611101213_tensor0000o9610111213_tensor0000o9611101213_tensorptrf_0
        .type           kernel_cutlass_kernel_flash_attncuteflash_fwd_sm100FlashAttentionForwardSm100_object_at__tensor0000o9611101213_tensor0000o9611101213_tensor0000o9610111213_tensor0000o9611101213_tensorptrf_0,@function
        .size           kernel_cutlass_kernel_flash_attncuteflash_fwd_sm100FlashAttentionForwardSm100_object_at__tensor0000o9611101213_tensor0000o9611101213_tensor0000o9610111213_tensor0000o9611101213_tensorptrf_0,(.L_x_181 - kernel_cutlass_kernel_flash_attncuteflash_fwd_sm100FlashAttentionForwardSm100_object_at__tensor0000o9611101213_tensor0000o9611101213_tensor0000o9610111213_tensor0000o9611101213_tensorptrf_0)
        .other          kernel_cutlass_kernel_flash_attncuteflash_fwd_sm100FlashAttentionForwardSm100_object_at__tensor0000o9611101213_tensor0000o9611101213_tensor0000o9610111213_tensor0000o9611101213_tensorptrf_0,@"STO_CUDA_ENTRY STV_DEFAULT"
kernel_cutlass_kernel_flash_attncuteflash_fwd_sm100FlashAttentionForwardSm100_object_at__tensor0000o9611101213_tensor0000o9611101213_tensor0000o9610111213_tensor0000o9611101213_tensorptrf_0:
.text.kernel_cutlass_kernel_flash_attncuteflash_fwd_sm100FlashAttentionForwardSm100_object_at__tensor0000o9611101213_tensor0000o9611101213_tensor0000o9610111213_tensor0000o9611101213_tensorptrf_0:
[----:B------:R-:W1:Y:S01]  /*0000*/  LDC R1, c[0x0][0x37c] ;  /* 0x0000df00ff017b82 */ /* 0x000e620000000800 */
[----:B------:R-:W2:Y:S07]  /*0010*/  S2R R0, SR_TID.X ;  /* 0x0000000000007919 */ /* 0x000eae0000002100 */
[----:B------:R-:W3:Y:S01]  /*0020*/  S2UR UR16, SR_CgaCtaId ;  /* 0x00000000001079c3 */ /* 0x000ee20000008800 */
[----:B------:R-:W4:Y:S01]  /*0030*/  LDCU UR7, c[0x0][0x36c] ;  /* 0x00006d80ff0777ac */ /* 0x000f220008000800 */
[----:B------:R-:W-:-:S06]  /*0040*/  UMOV UR9, 0x1 ;  /* 0x0000000100097882 */ /* 0x000fcc0000000000 */
[----:B------:R-:W5:Y:S01]  /*0050*/  S2UR UR75, SR_CTAID.X ;  /* 0x00000000004b79c3 */ /* 0x000f620000002500 */
[----:B----4-:R-:W-:Y:S02]  /*0060*/  UISETP.EQ.U32.AND UP4, UPT, UR7, 0x1, UPT ;  /* 0x000000010700788c */ /* 0x010fe4000bf82070 */
[----:B---3--:R-:W-:-:S04]  /*0070*/  ULEA.HI UR5, UR16, UR16, URZ, 0x1 ;  /* 0x0000001010057291 */ /* 0x008fc8000f8f08ff */
[----:B------:R-:W-:Y:S02]  /*0080*/  ULOP3.LUT UR4, UR5, 0xfffffffe, URZ, 0xc0, !UPT ;  /* 0xfffffffe05047892 */ /* 0x000fe4000f8ec0ff */
[----:B------:R-:W-:Y:S01]  /*0090*/  USHF.R.U32.HI UR5, URZ, 0x1, UR5 ;  /* 0x00000001ff057899 */ /* 0x000fe20008011605 */
[----:B--2---:R-:W-:Y:S01]  /*00a0*/  SHF.R.U32.HI R2, RZ, 0x5, R0 ;  /* 0x00000005ff027819 */ /* 0x004fe20000011600 */
[----:B------:R-:W-:Y:S02]  /*00b0*/  UISETP.NE.AND UP0, UPT, UR16, UR4, UPT ;  /* 0x000000041000728c */ /* 0x000fe4000bf05270 */
[----:B------:R-:W-:Y:S01]  /*00c0*/  UIADD3 UR6, UPT, UPT, -UR4, UR16, URZ ;  /* 0x0000001004067290 */ /* 0x000fe2000fffe1ff */
[----:B------:R-:W-:Y:S01]  /*00d0*/  R2UR UR72, R2 ;  /* 0x00000000024872ca */ /* 0x000fe200000e0000 */
[----:B------:R-:W-:Y:S02]  /*00e0*/  UISETP.LT.AND UP0, UPT, UR16, URZ, UP0 ;  /* 0x000000ff1000728c */ /* 0x000fe40008701270 */
[----:B------:R-:W-:-:S02]  /*00f0*/  ULOP3.LUT UR7, UR6, 0x1, URZ, 0x3c, !UPT ;  /* 0x0000000106077892 */ /* 0x000fc4000f8e3cff */
[----:B------:R-:W-:Y:S02]  /*0100*/  UIADD3 UR4, UPT, UPT, UR5, -0x1, URZ ;  /* 0xffffffff05047890 */ /* 0x000fe4000fffe0ff */
[----:B------:R-:W-:Y:S02]  /*0110*/  USHF.L.U32 UR8, UR9, UR6, URZ ;  /* 0x0000000609087299 */ /* 0x000fe400080006ff */
[----:B------:R-:W-:Y:S02]  /*0120*/  USHF.L.U32 UR6, UR9, UR7, URZ ;  /* 0x0000000709067299 */ /* 0x000fe400080006ff */
[----:B-----5:R-:W-:Y:S02]  /*0130*/  ULOP3.LUT UR76, UR75, 0x1, URZ, 0xc0, !UPT ;  /* 0x000000014b4c7892 */ /* 0x020fe4000f8ec0ff */
[----:B------:R-:W-:Y:S02]  /*0140*/  UISETP.NE.AND UP6, UPT, UR72, URZ, UPT ;  /* 0x000000ff4800728c */ /* 0x000fe4000bfc5270 */
[----:B------:R-:W-:-:S02]  /*0150*/  @!UP0 UIADD3 UR4, UPT, UPT, UR5, URZ, URZ ;  /* 0x000000ff05048290 */ /* 0x000fc4000fffe0ff */
[----:B------:R-:W-:Y:S02]  /*0160*/  UISETP.NE.AND UP5, UPT, UR72, 0xc, UPT ;  /* 0x0000000c4800788c */ /* 0x000fe4000bfa5270 */
[----:B------:R-:W-:Y:S02]  /*0170*/  ULOP3.LUT UR73, UR6, UR8, URZ, 0xfc, !UPT ;  /* 0x0000000806497292 */ /* 0x000fe4000f8efcff */
[----:B------:R-:W-:Y:S01]  /*0180*/  UIADD3 UR74, UPT, UPT, UR4, UR4, URZ ;  /* 0x00000004044a7290 */ /* 0x000fe2000fffe0ff */
[----:B-1----:R-:W-:Y:S11]  /*0190*/  BRA.U UP6, `(.L_x_0) ;  /* 0x0000000106387547 */ /* 0x002ff6000b800000 */
[----:B------:R-:W1:Y:S02]  /*01a0*/  LDCU.64 UR4, c[0x0][0x348] ;  /* 0x00006900ff0477ac */ /* 0x000e640008000a00 */
[----:B-1----:R-:W-:Y:S02]  /*01b0*/  UIADD3 UR10, UP3, UPT, UR4, 0x80, URZ ;  /* 0x00000080040a7890 */ /* 0x002fe4000ff7e0ff */
[----:B------:R-:W-:Y:S02]  /*01c0*/  UIADD3 UR8, UP2, UPT, UR4, 0x100, URZ ;  /* 0x0000010004087890 */ /* 0x000fe4000ff5e0ff */
[----:B------:R-:W-:Y:S02]  /*01d0*/  UIADD3 UR6, UP1, UPT, UR4, 0x180, URZ ;  /* 0x0000018004067890 */ /* 0x000fe4000ff3e0ff */
[----:B------:R-:W-:Y:S02]  /*01e0*/  UIADD3 UR4, UP0, UPT, UR4, 0x200, URZ ;  /* 0x0000020004047890 */ /* 0x000fe4000ff1e0ff */
[----:B------:R-:W-:-:S02]  /*01f0*/  UIADD3.X UR11, UPT, UPT, URZ, UR5, URZ, UP3, !UPT ;  /* 0x00000005ff0b7290 */ /* 0x000fc40009ffe4ff */
[----:B------:R-:W-:Y:S02]  /*0200*/  UIADD3.X UR9, UPT, UPT, URZ, UR5, URZ, UP2, !UPT ;  /* 0x00000005ff097290 */ /* 0x000fe400097fe4ff */
[----:B------:R-:W-:Y:S02]  /*0210*/  UIADD3.X UR7, UPT, UPT, URZ, UR5, URZ, UP1, !UPT ;  /* 0x00000005ff077290 */ /* 0x000fe40008ffe4ff */
[----:B------:R-:W-:-:S03]  /*0220*/  UIADD3.X UR5, UPT, UPT, URZ, UR5, URZ, UP0, !UPT ;  /* 0x00000005ff057290 */ /* 0x000fc600087fe4ff */
[----:B------:R1:W-:Y:S02]  /*0230*/  UTMACCTL.PF [UR10] ;  /* 0x000000000a0079b9 */ /* 0x0003e40008040000 */
[----:B------:R1:W-:Y:S02]  /*0240*/  UTMACCTL.PF [UR8] ;  /* 0x00000000080079b9 */ /* 0x0003e40008040000 */
[----:B------:R1:W-:Y:S02]  /*0250*/  UTMACCTL.PF [UR6] ;  /* 0x00000000060079b9 */ /* 0x0003e40008040000 */
[----:B------:R1:W-:Y:S02]  /*0260*/  UTMACCTL.PF [UR4] ;  /* 0x00000000040079b9 */ /* 0x0003e40008040000 */
[----:B-1----:R-:W-:Y:S01]  /*0270*/  NOP ;  /* 0x0000000000007918 */ /* 0x002fe20000000000 */
.L_x_0:
[----:B------:R-:W-:Y:S05]  /*0280*/  BRA.U UP5, `(.L_x_1) ;  /* 0x00000001052c7547 */ /* 0x000fea000b800000 */
[----:B------:R-:W1:Y:S01]  /*0290*/  S2UR UR6, SR_CgaCtaId ;  /* 0x00000000000679c3 */ /* 0x000e620000008800 */
[----:B------:R-:W-:Y:S01]  /*02a0*/  UMOV UR4, 0x400 ;  /* 0x0000040000047882 */ /* 0x000fe20000000000 */
[----:B------:R-:W-:Y:S01]  /*02b0*/  UMOV UR5, 0x20 ;  /* 0x0000002000057882 */ /* 0x000fe20000000000 */
[----:B------:R-:W-:Y:S01]  /*02c0*/  ELECT P0, URZ, PT ;  /* 0x0000000000ff782f */ /* 0x000fe20003800000 */
[----:B-1----:R-:W-:Y:S02]  /*02d0*/  ULEA UR6, UR6, UR4, 0x18 ;  /* 0x0000000406067291 */ /* 0x002fe4000f8ec0ff */
[----:B------:R-:W-:-:S04]  /*02e0*/  UIADD3 UR4, UPT, UPT, -UR5, 0x100000, URZ ;  /* 0x0010000005047890 */ /* 0x000fc8000fffe1ff */
[----:B------:R-:W-:Y:S02]  /*02f0*/  USHF.L.U32 UR5, UR4, 0xb, URZ ;  /* 0x0000000b04057899 */ /* 0x000fe400080006ff */
[----:B------:R-:W-:Y:S01]  /*0300*/  USHF.L.U32 UR4, UR4, 0x1, URZ ;  /* 0x0000000104047899 */ /* 0x000fe200080006ff */
[----:B------:R-:W1:Y:S11]  /*0310*/  FENCE.VIEW.ASYNC.S ;  /* 0x00000000000073c6 */ /* 0x000e760000000000 */
[----:B-1----:R1:W2:Y:S01]  /*0320*/  SYNCS.EXCH.64 URZ, [UR6+0x2b0], UR4 ;  /* 0x0002b00406ff75b2 */ /* 0x0022a20008000100 */
[----:B------:R-:W-:Y:S01]  /*0330*/  NOP ;  /* 0x0000000000007918 */ /* 0x000fe20000000000 */
.L_x_1:
[----:B------:R-:W-:Y:S01]  /*0340*/  NOP ;  /* 0x0000000000007918 */ /* 0x000fe20000000000 */
[----:B------:R-:W-:Y:S05]  /*0350*/  BRA.U UP6, `(.L_x_2) ;  /* 0x0000000106347547 */ /* 0x000fea000b800000 */
[----:B-1----:R-:W1:Y:S01]  /*0360*/  S2UR UR4, SR_CgaCtaId ;  /* 0x00000000000479c3 */ /* 0x002e620000008800 */
[----:B------:R-:W-:Y:S01]  /*0370*/  UMOV UR5, 0x400 ;  /* 0x0000040000057882 */ /* 0x000fe20000000000 */
[----:B------:R-:W-:Y:S02]  /*0380*/  UMOV UR6, 0x1 ;  /* 0x0000000100067882 */ /* 0x000fe40000000000 */
[----:B------:R-:W-:-:S04]  /*0390*/  UIADD3 UR6, UPT, UPT, -UR6, 0x100000, URZ ;  /* 0x0010000006067890 */ /* 0x000fc8000fffe1ff */
[----:B------:R-:W-:Y:S02]  /*03a0*/  USHF.L.U32 UR7, UR6, 0xb, URZ ;  /* 0x0000000b06077899 */ /* 0x000fe400080006ff */
[----:B------:R-:W-:Y:S02]  /*03b0*/  USHF.L.U32 UR6, UR6, 0x1, URZ ;  /* 0x0000000106067899 */ /* 0x000fe400080006ff */
[----:B-1----:R-:W-:Y:S01]  /*03c0*/  ULEA UR4, UR4, UR5, 0x18 ;  /* 0x0000000504047291 */ /* 0x002fe2000f8ec0ff */
[----:B------:R-:W1:Y:S11]  /*03d0*/  FENCE.VIEW.ASYNC.S ;  /* 0x00000000000073c6 */ /* 0x000e760000000000 */
[----:B-1----:R3:W4:Y:S01]  /*03e0*/  SYNCS.EXCH.64 URZ, [UR4], UR6 ;  /* 0x0000000604ff75b2 */ /* 0x0027220008000100 */
[----:B------:R3:W5:Y:S01]  /*03f0*/  SYNCS.EXCH.64 URZ, [UR4+0x8], UR6 ;  /* 0x0000080604ff75b2 */ /* 0x0007620008000100 */
[----:B------:R3:W1:Y:S01]  /*0400*/  SYNCS.EXCH.64 URZ, [UR4+0x10], UR6 ;  /* 0x0000100604ff75b2 */ /* 0x0006620008000100 */
[----:B------:R3:W2:Y:S02]  /*0410*/  SYNCS.EXCH.64 URZ, [UR4+0x18], UR6 ;  /* 0x0000180604ff75b2 */ /* 0x0006a40008000100 */
[----:B---3--:R-:W-:Y:S01]  /*0420*/  NOP ;  /* 0x0000000000007918 */ /* 0x008fe20000000000 */
.L_x_2:
[----:B------:R-:W-:Y:S05]  /*0430*/  BRA.U UP6, `(.L_x_3) ;  /* 0x0000000506287547 */ /* 0x000fea000b800000 */
[----:B-1----:R-:W-:Y:S01]  /*0440*/  UMOV UR4, 0x400 ;  /* 0x0000040000047882 */ /* 0x002fe20000000000 */
[----:B------:R-:W-:Y:S01]  /*0450*/  UMOV UR6, 0x1 ;  /* 0x0000000100067882 */ /* 0x000fe20000000000 */
[----:B------:R-:W-:Y:S02]  /*0460*/  ULEA UR4, UR16, UR4, 0x18 ;  /* 0x0000000410047291 */ /* 0x000fe4000f8ec0ff */
[----:B------:R-:W-:-:S04]  /*0470*/  UIADD3 UR6, UPT, UPT, -UR6, 0x100000, URZ ;  /* 0x0010000006067890 */ /* 0x000fc8000fffe1ff */
[----:B------:R-:W-:Y:S02]  /*0480*/  USHF.L.U32 UR7, UR6, 0xb, URZ ;  /* 0x0000000b06077899 */ /* 0x000fe400080006ff */
[----:B------:R-:W-:Y:S01]  /*0490*/  USHF.L.U32 UR6, UR6, 0x1, URZ ;  /* 0x0000000106067899 */ /* 0x000fe200080006ff */
[----:B------:R-:W-:Y:S02]  /*04a0*/  UMOV UR8, 0x200 ;  /* 0x0000020000087882 */ /* 0x000fe40000000000 */
[----:B------:R-:W-:-:S04]  /*04b0*/  UIADD3 UR8, UPT, UPT, -UR8, 0x100000, URZ ;  /* 0x0010000008087890 */ /* 0x000fc8000fffe1ff */
[----:B------:R-:W-:Y:S02]  /*04c0*/  USHF.L.U32 UR9, UR8, 0xb, URZ ;  /* 0x0000000b08097899 */ /* 0x000fe400080006ff */
[----:B------:R-:W-:Y:S01]  /*04d0*/  USHF.L.U32 UR8, UR8, 0x1, URZ ;  /* 0x0000000108087899 */ /* 0x000fe200080006ff */
[----:B------:R-:W1:Y:S02]  /*04e0*/  FENCE.VIEW.ASYNC.S ;  /* 0x00000000000073c6 */ /* 0x000e640000000000 */
[----:B-1----:R3:W1:Y:S01]  /*04f0*/  SYNCS.EXCH.64 URZ, [UR4+0x20], UR6 ;  /* 0x0000200604ff75b2 */ /* 0x0026620008000100 */
[----:B------:R3:W5:Y:S01]  /*0500*/  SYNCS.EXCH.64 URZ, [UR4+0x28], UR6 ;  /* 0x0000280604ff75b2 */ /* 0x0007620008000100 */
[----:B------:R3:W4:Y:S01]  /*0510*/  SYNCS.EXCH.64 URZ, [UR4+0x30], UR6 ;  /* 0x0000300604ff75b2 */ /* 0x0007220008000100 */
[----:B------:R3:W2:Y:S01]  /*0520*/  SYNCS.EXCH.64 URZ, [UR4+0x38], UR6 ;  /* 0x0000380604ff75b2 */ /* 0x0006a20008000100 */
[----:B------:R3:W1:Y:S01]  /*0530*/  SYNCS.EXCH.64 URZ, [UR4+0x40], UR6 ;  /* 0x0000400604ff75b2 */ /* 0x0006620008000100 */
        /* <DEDUP_REMOVED lines=56> */
[----:B------:R3:W1:Y:S02]  /*08c0*/  SYNCS.EXCH.64 URZ, [UR4+0x208], UR8 ;  /* 0x0002080804ff75b2 */ /* 0x0006640008000100 */
[----:B--2345:R-:W-:Y:S01]  /*08d0*/  NOP ;  /* 0x0000000000007918 */ /* 0x03cfe20000000000 */
.L_x_3:
[----:B------:R-:W-:Y:S05]  /*08e0*/  BRA.U UP6, `(.L_x_4) ;  /* 0x0000000106a07547 */ /* 0x000fea000b800000 */
[----:B-1----:R-:W-:Y:S01]  /*08f0*/  UMOV UR4, 0x400 ;  /* 0x0000040000047882 */ /* 0x002fe20000000000 */
[----:B------:R-:W-:Y:S01]  /*0900*/  UMOV UR14, 0x8 ;  /* 0x00000008000e7882 */ /* 0x000fe20000000000 */
[----:B------:R-:W-:Y:S01]  /*0910*/  UMOV UR8, 0x1 ;  /* 0x0000000100087882 */ /* 0x000fe20000000000 */
[----:B------:R-:W-:Y:S02]  /*0920*/  ULEA UR4, UR16, UR4, 0x18 ;  /* 0x0000000410047291 */ /* 0x000fe4000f8ec0ff */
[----:B------:R-:W-:-:S04]  /*0930*/  UIADD3 UR14, UPT, UPT, -UR14, 0x100000, URZ ;  /* 0x001000000e0e7890 */ /* 0x000fc8000fffe1ff */
[----:B------:R-:W-:Y:S02]  /*0940*/  USHF.L.U32 UR15, UR14, 0xb, URZ ;  /* 0x0000000b0e0f7899 */ /* 0x000fe400080006ff */
[----:B------:R-:W-:Y:S01]  /*0950*/  USHF.L.U32 UR14, UR14, 0x1, URZ ;  /* 0x000000010e0e7899 */ /* 0x000fe200080006ff */
[----:B------:R-:W-:Y:S01]  /*0960*/  UMOV UR12, 0x100 ;  /* 0x00000100000c7882 */ /* 0x000fe20000000000 */
        /* <DEDUP_REMOVED lines=10> */
[----:B------:R-:W-:Y:S02]  /*0a10*/  USHF.L.U32 UR6, UR6, 0x1, URZ ;  /* 0x0000000106067899 */ /* 0x000fe400080006ff */
        /* <DEDUP_REMOVED lines=20> */
[----:B---3--:R-:W-:Y:S01]  /*0b60*/  NOP ;  /* 0x0000000000007918 */ /* 0x008fe20000000000 */
.L_x_4:
[----:B------:R-:W-:Y:S01]  /*0b70*/  NOP ;  /* 0x0000000000007918 */ /* 0x000fe20000000000 */
[----:B------:R-:W-:Y:S05]  /*0b80*/  BRA.U !UP4, `(.L_x_5) ;  /* 0x000000010c087547 */ /* 0x000fea000b800000 */
[----:B-12-45:R-:W-:Y:S01]  /*0b90*/  UCGABAR_ARV ;  /* 0x00000000000079c7 */ /* 0x036fe20008000000 */
[----:B------:R-:W-:Y:S05]  /*0ba0*/  BRA `(.L_x_6) ;  /* 0x0000000000047947 */ /* 0x000fea0003800000 */
.L_x_5:
[----:B-12-45:R-:W-:Y:S01]  /*0bb0*/  NOP ;  /* 0x0000000000007918 */ /* 0x036fe20000000000 */
.L_x_6:
[----:B------:R-:W-:Y:S05]  /*0bc0*/  BRA.U !UP4, `(.L_x_7) ;  /* 0x000000010c0c7547 */ /* 0x000fea000b800000 */
[----:B------:R-:W-:Y:S01]  /*0bd0*/  UCGABAR_WAIT ;  /* 0x0000000000007dc7 */ /* 0x000fe20008000000 */
[----:B------:R-:W-:Y:S01]  /*0be0*/  CCTL.IVALL ;  /* 0x00000000ff00798f */ /* 0x000fe20002000000 */
[----:B------:R-:W-:Y:S05]  /*0bf0*/  BRA `(.L_x_8) ;  /* 0x0000000000047947 */ /* 0x000fea0003800000 */
.L_x_7:
[----:B------:R-:W-:Y:S06]  /*0c00*/  BAR.SYNC.DEFER_BLOCKING 0x0 ;  /* 0x0000000000007b1d */ /* 0x000fec0000010000 */
.L_x_8:
[----:B------:R-:W-:Y:S01]  /*0c10*/  UISETP.NE.AND UP0, UPT, UR72, 0xe, UPT ;  /* 0x0000000e4800788c */ /* 0x000fe2000bf05270 */
[----:B------:R-:W-:Y:S01]  /*0c20*/  BSSY.RECONVERGENT B1, `(.L_x_9) ;  /* 0x000043b000017945 */ /* 0x000fe20003800200 */
[----:B------:R-:W1:Y:S07]  /*0c30*/  LDCU.U8 UR77, c[0x0][0x644] ;  /* 0x0000c880ff4d77ac */ /* 0x000e6e0008000000 */
[----:B------:R-:W-:Y:S05]  /*0c40*/  BRA.U !UP0, `(.L_x_10) ;  /* 0x0000000108147547 */ /* 0x000fea000b800000 */
[----:B------:R-:W-:-:S09]  /*0c50*/  UISETP.NE.AND UP0, UPT, UR72, 0xf, UPT ;  /* 0x0000000f4800788c */ /* 0x000fd2000bf05270 */
[----:B------:R-:W-:Y:S05]  /*0c60*/  BRA.U UP0, `(.L_x_11) ;  /* 0x0000001d00947547 */ /* 0x000fea000b800000 */
[----:B------:R-:W-:-:S08]  /*0c70*/  NOP ;  /* 0x0000000000007918 */ /* 0x000fd00000000000 */
[----:B------:R-:W2:-:S00]  /*0c80*/  USETMAXREG.DEALLOC.CTAPOOL 0x30 ;  /* 0x00000030000079c8 */ /* 0x000e8000080e0500 */
[----:B--2---:R-:W-:Y:S05]  /*0c90*/  BRA `(.L_x_12) ;  /* 0x0000004000c87947 */ /* 0x004fea0003800000 */
.L_x_10:
[----:B------:R-:W-:-:S08]  /*0ca0*/  NOP ;  /* 0x0000000000007918 */ /* 0x000fd00000000000 */
[----:B------:R-:W2:-:S00]  /*0cb0*/  USETMAXREG.DEALLOC.CTAPOOL 0x30 ;  /* 0x00000030000079c8 */ /* 0x000e8000080e0500 */
[----:B------:R-:W3:Y:S01]  /*0cc0*/  LDCU UR4, c[0x0][0x640] ;  /* 0x0000c800ff0477ac */ /* 0x000ee20008000800 */
[----:B--2---:R-:W-:Y:S01]  /*0cd0*/  HFMA2 R5, -RZ, RZ, 0, 5.9604644775390625e-08 ;  /* 0x00000001ff057431 */ /* 0x004fe200000001ff */
[----:B------:R-:W-:Y:S01]  /*0ce0*/  MOV R3, 0x1 ;  /* 0x0000000100037802 */ /* 0x000fe20000000f00 */
[----:B------:R-:W2:Y:S01]  /*0cf0*/  LDCU.U8 UR7, c[0x0][0x645] ;  /* 0x0000c8a0ff0777ac */ /* 0x000ea20008000000 */
[----:B------:R-:W4:Y:S01]  /*0d00*/  LDCU UR6, c[0x0][0x654] ;  /* 0x0000ca80ff0677ac */ /* 0x000f220008000800 */
[----:B------:R-:W5:Y:S01]  /*0d10*/  LDCU.64 UR8, c[0x0][0x630] ;  /* 0x0000c600ff0877ac */ /* 0x000f620008000a00 */
[----:B------:R-:W1:Y:S01]  /*0d20*/  LDCU.U8 UR13, c[0x0][0x638] ;  /* 0x0000c700ff0d77ac */ /* 0x000e620008000000 */
[----:B---3--:R-:W-:Y:S01]  /*0d30*/  UIMAD.WIDE.U32 UR4, UR75, UR4, URZ ;  /* 0x000000044b0472a5 */ /* 0x008fe2000f8e00ff */
[----:B------:R-:W1:Y:S03]  /*0d40*/  LDCU.U8 UR14, c[0x0][0x650] ;  /* 0x0000ca00ff0e77ac */ /* 0x000e660008000000 */
[----:B------:R-:W-:Y:S01]  /*0d50*/  UIADD3 UR4, UPT, UPT, -UR5, UR75, URZ ;  /* 0x0000004b05047290 */ /* 0x000fe2000fffe1ff */
[----:B------:R-:W3:Y:S03]  /*0d60*/  LDCU.U8 UR11, c[0x0][0x639] ;  /* 0x0000c720ff0b77ac */ /* 0x000ee60008000000 */
[----:B-1----:R-:W-:Y:S01]  /*0d70*/  USHF.R.U32.HI UR4, URZ, UR77, UR4 ;  /* 0x0000004dff047299 */ /* 0x002fe20008011604 */
[----:B------:R-:W3:Y:S03]  /*0d80*/  LDCU.U8 UR12, c[0x0][0x651] ;  /* 0x0000ca20ff0c77ac */ /* 0x000ee60008000000 */
[----:B------:R-:W-:-:S04]  /*0d90*/  UIADD3 UR4, UPT, UPT, UR5, UR4, URZ ;  /* 0x0000000405047290 */ /* 0x000fc8000fffe0ff */
[----:B--2---:R-:W-:Y:S01]  /*0da0*/  USHF.R.U32.HI UR10, URZ, UR7, UR4 ;  /* 0x00000007ff0a7299 */ /* 0x004fe20008011604 */
[----:B------:R-:W1:Y:S03]  /*0db0*/  LDCU UR7, c[0x0][0x63c] ;  /* 0x0000c780ff0777ac */ /* 0x000e660008000800 */
[----:B----4-:R-:W-:Y:S02]  /*0dc0*/  UISETP.GE.AND UP0, UPT, UR10, UR6, UPT ;  /* 0x000000060a00728c */ /* 0x010fe4000bf06270 */
[----:B------:R-:W-:Y:S02]  /*0dd0*/  UIADD3 UR4, UPT, UPT, -UR10, URZ, URZ ;  /* 0x000000ff0a047290 */ /* 0x000fe4000fffe1ff */
[----:B------:R-:W-:Y:S01]  /*0de0*/  USEL UR6, UR13, UR14, !UP0 ;  /* 0x0000000e0d067287 */ /* 0x000fe2000c000000 */
[----:B------:R-:W2:Y:S03]  /*0df0*/  LDCU.U8 UR14, c[0x0][0x62c] ;  /* 0x0000c580ff0e77ac */ /* 0x000ea60008000000 */
[----:B------:R-:W-:-:S03]  /*0e00*/  ULOP3.LUT UR6, UR6, 0xff, URZ, 0xc0, !UPT ;  /* 0x000000ff06067892 */ /* 0x000fc6000f8ec0ff */
[----:B-----5:R-:W4:Y:S01]  /*0e10*/  @UP0 LDCU UR9, c[0x0][0x64c] ;  /* 0x0000c980ff0907ac */ /* 0x020f220008000800 */
[----:B-1----:R-:W-:Y:S01]  /*0e20*/  UIMAD UR7, UR4, UR7, UR75 ;  /* 0x00000007040772a4 */ /* 0x002fe2000f8e024b */
[----:B------:R-:W1:Y:S03]  /*0e30*/  @UP0 LDCU UR8, c[0x0][0x648] ;  /* 0x0000c900ff0807ac */ /* 0x000e660008000800 */
[----:B----4-:R-:W-:Y:S02]  /*0e40*/  UIMAD.WIDE.U32 UR4, UR7, UR9, URZ ;  /* 0x00000009070472a5 */ /* 0x010fe4000f8e00ff */
[----:B---3--:R-:W-:Y:S02]  /*0e50*/  USEL UR9, UR11, UR12, !UP0 ;  /* 0x0000000c0b097287 */ /* 0x008fe4000c000000 */
[----:B------:R-:W-:Y:S01]  /*0e60*/  UIADD3 UR4, UPT, UPT, UR7, -UR5, URZ ;  /* 0x8000000507047290 */ /* 0x000fe2000fffe0ff */
[----:B------:R-:W3:Y:S03]  /*0e70*/  LDCU.64 UR12, c[0x0][0x620] ;  /* 0x0000c400ff0c77ac */ /* 0x000ee60008000a00 */
[----:B------:R-:W-:-:S02]  /*0e80*/  USHF.R.U32.HI UR4, URZ, UR6, UR4 ;  /* 0x00000006ff047299 */ /* 0x000fc40008011604 */
[----:B------:R-:W-:Y:S02]  /*0e90*/  ULOP3.LUT UR6, UR9, 0xff, URZ, 0xc0, !UPT ;  /* 0x000000ff09067892 */ /* 0x000fe4000f8ec0ff */
[----:B------:R-:W-:Y:S01]  /*0ea0*/  UIADD3 UR4, UPT, UPT, UR5, UR4, URZ ;  /* 0x0000000405047290 */ /* 0x000fe2000fffe0ff */
[----:B------:R-:W4:Y:S03]  /*0eb0*/  LDCU UR5, c[0x0][0x628] ;  /* 0x0000c500ff0577ac */ /* 0x000f260008000800 */
[----:B------:R-:W-:Y:S01]  /*0ec0*/  USHF.R.U32.HI UR15, URZ, UR6, UR4 ;  /* 0x00000006ff0f7299 */ /* 0x000fe20008011604 */
[----:B------:R-:W5:Y:S03]  /*0ed0*/  LDCU.U8 UR11, c[0x0][0x62d] ;  /* 0x0000c5a0ff0b77ac */ /* 0x000f660008000000 */
[----:B------:R-:W-:-:S04]  /*0ee0*/  UIADD3 UR4, UPT, UPT, -UR15, URZ, URZ ;  /* 0x000000ff0f047290 */ /* 0x000fc8000fffe1ff */
[----:B-1----:R-:W-:-:S04]  /*0ef0*/  UIMAD UR4, UR8, UR4, UR7 ;  /* 0x00000004080472a4 */ /* 0x002fc8000f8e0207 */
[----:B---3--:R-:W-:-:S04]  /*0f00*/  UIMAD UR6, UR10, UR12, UR4 ;  /* 0x0000000c0a0672a4 */ /* 0x008fc8000f8e0204 */
[----:B----4-:R-:W-:-:S07]  /*0f10*/  UIMAD.WIDE.U32 UR4, UR6, UR5, URZ ;  /* 0x00000005060472a5 */ /* 0x010fce000f8e00ff */
[----:B------:R-:W-:Y:S02]  /*0f20*/  UMOV UR4, UR5 ;  /* 0x0000000500047c82 */ /* 0x000fe40008000000 */
[----:B------:R-:W-:Y:S02]  /*0f30*/  UIADD3 UR53, UPT, UPT, UR6, -UR4, URZ ;  /* 0x8000000406357290 */ /* 0x000fe4000fffe0ff */
[----:B------:R-:W1:Y:S02]  /*0f40*/  LDCU UR5, c[0x0][0x60c] ;  /* 0x0000c180ff0577ac */ /* 0x000e640008000800 */
[----:B--2---:R-:W-:-:S04]  /*0f50*/  USHF.R.U32.HI UR53, URZ, UR14, UR53 ;  /* 0x0000000eff357299 */ /* 0x004fc80008011635 */
[----:B------:R-:W-:-:S03]  /*0f60*/  UIADD3 UR53, UPT, UPT, UR4, UR53, URZ ;  /* 0x0000003504357290 */ /* 0x000fc6000fffe0ff */
[----:B------:R-:W-:Y:S01]  /*0f70*/  UMOV UR4, URZ ;  /* 0x000000ff00047c82 */ /* 0x000fe20008000000 */
[----:B-----5:R-:W-:-:S04]  /*0f80*/  USHF.R.U32.HI UR53, URZ, UR11, UR53 ;  /* 0x0000000bff357299 */ /* 0x020fc80008011635 */
[----:B------:R-:W-:Y:S02]  /*0f90*/  UIADD3 UR52, UPT, UPT, -UR53, URZ, URZ ;  /* 0x000000ff35347290 */ /* 0x000fe4000fffe1ff */
[----:B-1----:R-:W-:Y:S02]  /*0fa0*/  UISETP.GE.AND UP0, UPT, UR75, UR5, UPT ;  /* 0x000000054b00728c */ /* 0x002fe4000bf06270 */
[----:B------:R-:W-:-:S07]  /*0fb0*/  UIMAD UR52, UR52, UR13, UR6 ;  /* 0x0000000d343472a4 */ /* 0x000fce000f8e0206 */
[----:B------:R-:W-:Y:S05]  /*0fc0*/  BRA.U UP0, `(.L_x_13) ;  /* 0x0000001100987547 */ /* 0x000fea000b800000 */
[----:B------:R-:W-:Y:S01]  /*0fd0*/  UMOV UR14, 0x400 ;  /* 0x00000400000e7882 */ /* 0x000fe20000000000 */
[----:B------:R-:W-:Y:S01]  /*0fe0*/  MOV R3, 0x80000000 ;  /* 0x8000000000037802 */ /* 0x000fe20000000f00 */
[----:B------:R-:W-:Y:S01]  /*0ff0*/  ULEA UR14, UR16, UR14, 0x18 ;  /* 0x0000000e100e7291 */ /* 0x000fe2000f8ec0ff */
[----:B------:R-:W1:Y:S01]  /*1000*/  LDCU UR24, c[0x0][0x614] ;  /* 0x0000c280ff1877ac */ /* 0x000e620008000800 */
[----:B------:R-:W2:Y:S07]  /*1010*/  LDCU UR9, c[0x0][0x38c] ;  /* 0x00007180ff0977ac */ /* 0x000eae0008000800 */
[----:B------:R-:W3:Y:S01]  /*1020*/  SYNCS.PHASECHK.TRANS64.TRYWAIT P0, [UR14+0x108], R3 ;  /* 0x00010803ff0075a7 */ /* 0x000ee2000800110e */
[----:B------:R-:W4:Y:S01]  /*1030*/  LDCU UR4, c[0x0][0x380] ;  /* 0x00007000ff0477ac */ /* 0x000f220008000800 */
[----:B------:R-:W-:Y:S01]  /*1040*/  UMOV UR22, 0x0 ;  /* 0x0000000000167882 */ /* 0x000fe20000000000 */
[----:B------:R-:W-:Y:S01]  /*1050*/  UMOV UR23, 0x1 ;  /* 0x0000000100177882 */ /* 0x000fe20000000000 */
[----:B------:R-:W5:Y:S01]  /*1060*/  LDCU.64 UR20, c[0x0][0x348] ;  /* 0x00006900ff1477ac */ /* 0x000f620008000a00 */
[----:B-1----:R-:W-:Y:S01]  /*1070*/  UIADD3 UR5, UPT, UPT, -UR15, UR24, URZ ;  /* 0x000000180f057290 */ /* 0x002fe2000fffe1ff */
[----:B------:R-:W1:Y:S01]  /*1080*/  LDCU.64 UR12, c[0x0][0x348] ;  /* 0x00006900ff0c77ac */ /* 0x000e620008000a00 */
[----:B--2---:R-:W-:-:S02]  /*1090*/  UIADD3 UR7, UPT, UPT, -UR9, URZ, URZ ;  /* 0x000000ff09077290 */ /* 0x004fc4000fffe1ff */
[----:B----4-:R-:W-:Y:S02]  /*10a0*/  UIADD3 UR4, UPT, UPT, UR9, -UR4, URZ ;  /* 0x8000000409047290 */ /* 0x010fe4000fffe0ff */
[----:B------:R-:W-:Y:S02]  /*10b0*/  UIADD3 UR10, UPT, UPT, UR9, -0x1, URZ ;  /* 0xffffffff090a7890 */ /* 0x000fe4000fffe0ff */
[----:B------:R-:W-:Y:S02]  /*10c0*/  ULEA UR4, UR5, UR4, 0x8 ;  /* 0x0000000405047291 */ /* 0x000fe4000f8e40ff */
[----:B------:R-:W-:Y:S02]  /*10d0*/  USHF.R.S32.HI UR7, URZ, 0x1f, UR7 ;  /* 0x0000001fff077899 */ /* 0x000fe40008011407 */
[----:B------:R-:W-:Y:S02]  /*10e0*/  UIADD3 UR6, UPT, UPT, -UR4, URZ, URZ ;  /* 0x000000ff04067290 */ /* 0x000fe4000fffe1ff */
[----:B------:R-:W-:-:S02]  /*10f0*/  UIADD3 UR5, UPT, UPT, UR4, -0x1, URZ ;  /* 0xffffffff04057890 */ /* 0x000fc4000fffe0ff */
[----:B------:R-:W-:Y:S02]  /*1100*/  USHF.R.S32.HI UR6, URZ, 0x1f, UR6 ;  /* 0x0000001fff067899 */ /* 0x000fe40008011406 */
[----:B------:R-:W-:Y:S02]  /*1110*/  UISETP.GT.AND UP3, UPT, UR9, URZ, UPT ;  /* 0x000000ff0900728c */ /* 0x000fe4000bf64270 */
[----:B------:R-:W-:Y:S02]  /*1120*/  UISETP.GT.AND UP4, UPT, UR4, URZ, UPT ;  /* 0x000000ff0400728c */ /* 0x000fe4000bf84270 */
[----:B------:R-:W-:Y:S02]  /*1130*/  USHF.R.S32.HI UR8, URZ, 0x1f, UR10 ;  /* 0x0000001fff087899 */ /* 0x000fe4000801140a */
[----:B------:R-:W-:Y:S02]  /*1140*/  ULEA.HI UR9, UR7, -UR9, URZ, 0x7 ;  /* 0x8000000907097291 */ /* 0x000fe4000f8f38ff */
[----:B------:R-:W-:-:S02]  /*1150*/  ULEA.HI UR4, UR6, -UR4, URZ, 0x7 ;  /* 0x8000000406047291 */ /* 0x000fc4000f8f38ff */
[----:B------:R-:W-:Y:S02]  /*1160*/  USHF.R.S32.HI UR7, URZ, 0x1f, UR5 ;  /* 0x0000001fff077899 */ /* 0x000fe40008011405 */
[----:B------:R-:W-:Y:S02]  /*1170*/  ULEA.HI UR10, UR8, UR10, URZ, 0x7 ;  /* 0x0000000a080a7291 */ /* 0x000fe4000f8f38ff */
[----:B------:R-:W-:Y:S02]  /*1180*/  USHF.R.S32.HI UR4, URZ, 0x7, UR4 ;  /* 0x00000007ff047899 */ /* 0x000fe40008011404 */
[----:B------:R-:W-:Y:S02]  /*1190*/  USHF.R.S32.HI UR8, URZ, 0x7, UR9 ;  /* 0x00000007ff087899 */ /* 0x000fe40008011409 */
[----:B------:R-:W-:Y:S02]  /*11a0*/  ULEA.HI UR5, UR7, UR5, URZ, 0x7 ;  /* 0x0000000507057291 */ /* 0x000fe4000f8f38ff */
[----:B------:R-:W-:-:S02]  /*11b0*/  UIADD3 UR6, UPT, UPT, -UR4, URZ, URZ ;  /* 0x000000ff04067290 */ /* 0x000fc4000fffe1ff */
[----:B------:R-:W-:Y:S02]  /*11c0*/  @UP3 UIMAD.WIDE UR16, UR10, 0x2000000, UR22 ;  /* 0x020000000a1038a5 */ /* 0x000fe4000f8e0216 */
[----:B------:R-:W-:Y:S02]  /*11d0*/  ULEA.HI.SX32 UR5, UR5, 0x1, 0x19 ;  /* 0x0000000105057891 */ /* 0x000fe4000f8fcaff */
[----:B------:R-:W-:Y:S01]  /*11e0*/  UIADD3 UR4, UPT, UPT, -UR8, URZ, URZ ;  /* 0x000000ff08047290 */ /* 0x000fe2000fffe1ff */
[----:B------:R-:W2:Y:S04]  /*11f0*/  LDCU.64 UR18, c[0x0][0x348] ;  /* 0x00006900ff1277ac */ /* 0x000ea80008000a00 */
[----:B------:R-:W-:Y:S02]  /*1200*/  @!UP4 UMOV UR5, UR6 ;  /* 0x000000060005cc82 */ /* 0x000fe40008000000 */
[----:B------:R-:W-:Y:S01]  /*1210*/  @UP3 UMOV UR4, UR17 ;  /* 0x0000001100043c82 */ /* 0x000fe20008000000 */
[----:B------:R-:W-:-:S02]  /*1220*/  UIADD3 UR33, UPT, UPT, UR14, 0x20, URZ ;  /* 0x000000200e217890 */ /* 0x000fc4000fffe0ff */
[----:B------:R-:W-:Y:S02]  /*1230*/  UISETP.LT.AND UP3, UPT, UR5, UR4, UPT ;  /* 0x000000040500728c */ /* 0x000fe4000bf61270 */
[----:B------:R-:W-:Y:S02]  /*1240*/  ULOP3.LUT UR33, UR33, 0xfefffc20, URZ, 0xc0, !UPT ;  /* 0xfefffc2021217892 */ /* 0x000fe4000f8ec0ff */
[----:B------:R-:W-:Y:S02]  /*1250*/  USEL UR30, UR5, UR4, UP3 ;  /* 0x00000004051e7287 */ /* 0x000fe40009800000 */
[----:B-----5:R-:W-:Y:S02]  /*1260*/  UIADD3 UR7, UP0, UPT, UR20, 0x100, URZ ;  /* 0x0000010014077890 */ /* 0x020fe4000ff1e0ff */
[----:B------:R-:W-:Y:S02]  /*1270*/  USHF.L.U32 UR23, UR30, 0x7, URZ ;  /* 0x000000071e177899 */ /* 0x000fe400080006ff */
[----:B------:R-:W-:-:S02]  /*1280*/  USHF.L.U32 UR31, UR76, 0x6, URZ ;  /* 0x000000064c1f7899 */ /* 0x000fc400080006ff */
[----:B-1----:R-:W-:Y:S02]  /*1290*/  UIADD3 UR12, UP2, UPT, UR12, 0x100, URZ ;  /* 0x000001000c0c7890 */ /* 0x002fe4000ff5e0ff */
[----:B--2---:R-:W-:Y:S02]  /*12a0*/  UIADD3 UR10, UP1, UPT, UR18, 0x100, URZ ;  /* 0x00000100120a7890 */ /* 0x004fe4000ff3e0ff */
[----:B------:R-:W-:Y:S02]  /*12b0*/  UIADD3 UR27, UPT, UPT, UR23, -0x80, URZ ;  /* 0xffffff80171b7890 */ /* 0x000fe4000fffe0ff */
[----:B------:R-:W-:Y:S02]  /*12c0*/  UIADD3.X UR4, UPT, UPT, URZ, UR21, URZ, UP0, !UPT ;  /* 0x00000015ff047290 */ /* 0x000fe400087fe4ff */
[----:B------:R-:W-:Y:S01]  /*12d0*/  UISETP.NE.AND UP6, UPT, UR76, URZ, UPT ;  /* 0x000000ff4c00728c */ /* 0x000fe2000bfc5270 */
[----:B------:R-:W-:Y:S01]  /*12e0*/  UMOV UR34, URZ ;  /* 0x000000ff00227c82 */ /* 0x000fe20008000000 */
[----:B------:R-:W-:Y:S01]  /*12f0*/  UMOV UR36, UR52 ;  /* 0x0000003400247c82 */ /* 0x000fe20008000000 */
[----:B------:R-:W-:Y:S01]  /*1300*/  UMOV UR37, UR53 ;  /* 0x0000003500257c82 */ /* 0x000fe20008000000 */
[----:B------:R-:W-:-:S02]  /*1310*/  UIADD3.X UR13, UPT, UPT, URZ, UR13, URZ, UP2, !UPT ;  /* 0x0000000dff0d7290 */ /* 0x000fc400097fe4ff */
[----:B------:R-:W-:Y:S02]  /*1320*/  UIADD3.X UR11, UPT, UPT, URZ, UR19, URZ, UP1, !UPT ;  /* 0x00000013ff0b7290 */ /* 0x000fe40008ffe4ff */
[----:B------:R-:W-:Y:S02]  /*1330*/  UIADD3 UR32, UPT, UPT, UR14, 0xcc00, URZ ;  /* 0x0000cc000e207890 */ /* 0x000fe4000fffe0ff */
[----:B------:R-:W-:Y:S02]  /*1340*/  UIADD3 UR16, UPT, UPT, UR14, 0xd400, URZ ;  /* 0x0000d4000e107890 */ /* 0x000fe4000fffe0ff */
[----:B------:R-:W-:Y:S02]  /*1350*/  UIADD3 UR8, UPT, UPT, UR14, 0xdc00, URZ ;  /* 0x0000dc000e087890 */ /* 0x000fe4000fffe0ff */
[----:B------:R-:W-:Y:S01]  /*1360*/  UIADD3 UR35, UPT, UPT, UR31, UR27, URZ ;  /* 0x0000001b1f237290 */ /* 0x000fe2000fffe0ff */
[----:B------:R-:W-:Y:S01]  /*1370*/  UMOV UR18, 0x20 ;  /* 0x0000002000127882 */ /* 0x000fe20000000000 */
[----:B------:R-:W-:Y:S01]  /*1380*/  UMOV UR20, UR52 ;  /* 0x0000003400147c82 */ /* 0x000fe20008000000 */
[----:B------:R-:W-:Y:S01]  /*1390*/  UMOV UR21, UR53 ;  /* 0x0000003500157c82 */ /* 0x000fe20008000000 */
[----:B------:R-:W-:Y:S01]  /*13a0*/  UMOV UR17, UR33 ;  /* 0x0000002100117c82 */ /* 0x000fe20008000000 */
[----:B---3--:R-:W-:Y:S07]  /*13b0*/  @!P0 BRA `(.L_x_14) ;  /* 0x000000e8009c8947 */ /* 0x008fee0003800000 */
.L_x_100:
[----:B------:R-:W-:Y:S05]  /*13c0*/  BRA.U UP6, `(.L_x_15) ;  /* 0x00000001060c7547 */ /* 0x000fea000b800000 */
[----:B------:R-:W-:-:S13]  /*13d0*/  ELECT P0, URZ, PT ;  /* 0x0000000000ff782f */ /* 0x000fda0003800000 */
[----:B-1----:R-:W-:-:S04]  /*13e0*/  @P0 MOV R2, 0x3000 ;  /* 0x0000300000020802 */ /* 0x002fc80000000f00 */
[----:B------:R2:W-:Y:S03]  /*13f0*/  @P0 SYNCS.ARRIVE.TRANS64 RZ, [UR14+0x20], R2 ;  /* 0x00002002ffff09a7 */ /* 0x0005e6000800000e */
.L_x_15:
[----:B------:R-:W-:Y:S01]  /*1400*/  UMOV UR19, UR35 ;  /* 0x0000002300137c82 */ /* 0x000fe20008000000 */
[----:B------:R3:W-:Y:S01]  /*1410*/  UTMALDG.4D.2CTA [UR32], [UR12], desc[URZ] ;  /* 0x0000ff200c0075b4 */ /* 0x0007e20008219000 */
[----:B------:R-:W-:Y:S01]  /*1420*/  UMOV UR5, UR4 ;  /* 0x0000000400057c82 */ /* 0x000fe20008000000 */
[----:B------:R-:W-:Y:S01]  /*1430*/  UMOV UR9, UR33 ;  /* 0x0000002100097c82 */ /* 0x000fe20008000000 */
[----:B------:R-:W-:Y:S01]  /*1440*/  UMOV UR4, UR7 ;  /* 0x0000000700047c82 */ /* 0x000fe20008000000 */
[----:B------:R-:W4:Y:S01]  /*1450*/  LDCU.64 UR6, c[0x0][0x348] ;  /* 0x00006900ff0677ac */ /* 0x000f220008000a00 */
[----:B------:R5:W-:Y:S01]  /*1460*/  UTMALDG.4D.2CTA [UR16], [UR10], desc[URZ] ;  /* 0x0000ff100a0075b4 */ /* 0x000be20008219000 */
[----:B---3--:R-:W-:Y:S01]  /*1470*/  UMOV UR12, UR52 ;  /* 0x00000034000c7c82 */ /* 0x008fe20008000000 */
[----:B------:R-:W-:Y:S01]  /*1480*/  UMOV UR13, UR53 ;  /* 0x00000035000d7c82 */ /* 0x000fe20008000000 */
[----:B------:R-:W-:Y:S01]  /*1490*/  ULOP3.LUT UR33, UR14, 0xfefffc00, URZ, 0xc0, !UPT ;  /* 0xfefffc000e217892 */ /* 0x000fe2000f8ec0ff */
[----:B------:R-:W-:Y:S01]  /*14a0*/  UMOV UR34, URZ ;  /* 0x000000ff00227c82 */ /* 0x000fe20008000000 */
[----:B------:R-:W-:Y:S01]  /*14b0*/  UMOV UR36, UR52 ;  /* 0x0000003400247c82 */ /* 0x000fe20008000000 */
[----:B------:R-:W-:Y:S01]  /*14c0*/  UMOV UR37, UR53 ;  /* 0x0000003500257c82 */ /* 0x000fe20008000000 */
[----:B------:R-:W-:Y:S01]  /*14d0*/  UIADD3 UR32, UPT, UPT, UR14, 0x6c00, URZ ;  /* 0x00006c000e207890 */ /* 0x000fe2000fffe0ff */
[----:B-----5:R-:W-:Y:S01]  /*14e0*/  UMOV UR10, 0x40 ;  /* 0x00000040000a7882 */ /* 0x020fe20000000000 */
[----:B------:R-:W-:Y:S01]  /*14f0*/  UMOV UR11, UR35 ;  /* 0x00000023000b7c82 */ /* 0x000fe20008000000 */
[----:B------:R-:W-:Y:S01]  /*1500*/  UMOV UR18, 0x20 ;  /* 0x0000002000127882 */ /* 0x000fe20000000000 */
[----:B------:R3:W-:Y:S01]  /*1510*/  UTMALDG.4D.2CTA [UR8], [UR4], desc[URZ] ;  /* 0x0000ff08040075b4 */ /* 0x0007e20008219000 */
[----:B------:R-:W5:Y:S01]  /*1520*/  SYNCS.PHASECHK.TRANS64.TRYWAIT P0, [UR14+0x10], R3 ;  /* 0x00001003ff0075a7 */ /* 0x000f62000800110e */
[----:B------:R-:W-:Y:S01]  /*1530*/  UIADD3 UR16, UPT, UPT, UR14, 0x7c00, URZ ;  /* 0x00007c000e107890 */ /* 0x000fe2000fffe0ff */
[----:B------:R-:W-:Y:S01]  /*1540*/  UMOV UR20, UR52 ;  /* 0x0000003400147c82 */ /* 0x000fe20008000000 */
[----:B------:R-:W-:Y:S01]  /*1550*/  UMOV UR21, UR53 ;  /* 0x0000003500157c82 */ /* 0x000fe20008000000 */
[----:B------:R-:W-:Y:S01]  /*1560*/  UMOV UR17, UR33 ;  /* 0x0000002100117c82 */ /* 0x000fe20008000000 */
[----:B---3--:R-:W3:Y:S01]  /*1570*/  LDCU.64 UR8, c[0x0][0x348] ;  /* 0x00006900ff0877ac */ /* 0x008ee20008000a00 */
[----:B------:R-:W1:Y:S01]  /*1580*/  LDCU.64 UR12, c[0x0][0x348] ;  /* 0x00006900ff0c77ac */ /* 0x000e620008000a00 */
[----:B------:R-:W-:-:S02]  /*1590*/  ULOP3.LUT UR4, URZ, UR15, URZ, 0x33, !UPT ;  /* 0x0000000fff047292 */ /* 0x000fc4000f8e33ff */
[----:B----4-:R-:W-:Y:S02]  /*15a0*/  UIADD3 UR10, UP2, UPT, UR6, 0x80, URZ ;  /* 0x00000080060a7890 */ /* 0x010fe4000ff5e0ff */
[----:B------:R-:W-:Y:S02]  /*15b0*/  UIADD3 UR4, UPT, UPT, UR4, UR24, URZ ;  /* 0x0000001804047290 */ /* 0x000fe4000fffe0ff */
[----:B------:R-:W-:Y:S02]  /*15c0*/  UIADD3.X UR11, UPT, UPT, URZ, UR7, URZ, UP2, !UPT ;  /* 0x00000007ff0b7290 */ /* 0x000fe400097fe4ff */
[----:B------:R-:W-:Y:S02]  /*15d0*/  ULEA UR4, UR4, UR76, 0x2 ;  /* 0x0000004c04047291 */ /* 0x000fe4000f8e10ff */
[----:B---3--:R-:W-:Y:S02]  /*15e0*/  UIADD3 UR6, UP1, UPT, UR8, 0x80, URZ ;  /* 0x0000008008067890 */ /* 0x008fe4000ff3e0ff */
[----:B------:R-:W-:-:S02]  /*15f0*/  USHF.L.U32 UR35, UR4, 0x7, URZ ;  /* 0x0000000704237899 */ /* 0x000fc400080006ff */
[----:B-1----:R-:W-:Y:S02]  /*1600*/  UIADD3 UR15, UP0, UPT, UR12, 0x80, URZ ;  /* 0x000000800c0f7890 */ /* 0x002fe4000ff1e0ff */
[----:B------:R-:W-:Y:S02]  /*1610*/  UIADD3.X UR7, UPT, UPT, URZ, UR9, URZ, UP1, !UPT ;  /* 0x00000009ff077290 */ /* 0x000fe40008ffe4ff */
[----:B------:R-:W-:Y:S02]  /*1620*/  UIADD3.X UR5, UPT, UPT, URZ, UR13, URZ, UP0, !UPT ;  /* 0x0000000dff057290 */ /* 0x000fe400087fe4ff */
[----:B------:R-:W-:Y:S01]  /*1630*/  UIADD3 UR8, UPT, UPT, UR14, 0x8c00, URZ ;  /* 0x00008c000e087890 */ /* 0x000fe2000fffe0ff */
[----:B------:R-:W-:Y:S01]  /*1640*/  UMOV UR19, UR35 ;  /* 0x0000002300137c82 */ /* 0x000fe20008000000 */
[----:B-----5:R-:W-:Y:S06]  /*1650*/  @!P0 BRA `(.L_x_16) ;  /* 0x000000e800148947 */ /* 0x020fec0003800000 */
.L_x_102:
[----:B------:R-:W-:Y:S05]  /*1660*/  BRA.U UP6, `(.L_x_17) ;  /* 0x00000001060c7547 */ /* 0x000fea000b800000 */
[----:B------:R-:W-:-:S13]  /*1670*/  ELECT P0, URZ, PT ;  /* 0x0000000000ff782f */ /* 0x000fda0003800000 */
[----:B-12---:R-:W-:-:S04]  /*1680*/  @P0 MOV R2, 0x6000 ;  /* 0x0000600000020802 */ /* 0x006fc80000000f00 */
[----:B------:R3:W-:Y:S03]  /*1690*/  @P0 SYNCS.ARRIVE.TRANS64 RZ, [UR14], R2 ;  /* 0x00000002ffff09a7 */ /* 0x0007e6000800000e */
.L_x_17:
[----:B------:R4:W-:Y:S01]  /*16a0*/  UTMALDG.4D.2CTA [UR32], [UR10], desc[URZ] ;  /* 0x0000ff200a0075b4 */ /* 0x0009e20008219000 */
[----:B------:R-:W-:Y:S01]  /*16b0*/  UMOV UR12, UR52 ;  /* 0x00000034000c7c82 */ /* 0x000fe20008000000 */
[----:B------:R-:W-:Y:S01]  /*16c0*/  UMOV UR13, UR53 ;  /* 0x00000035000d7c82 */ /* 0x000fe20008000000 */
[----:B------:R-:W-:Y:S01]  /*16d0*/  UMOV UR9, UR33 ;  /* 0x0000002100097c82 */ /* 0x000fe20008000000 */
[----:B------:R-:W-:Y:S01]  /*16e0*/  UMOV UR4, UR15 ;  /* 0x0000000f00047c82 */ /* 0x000fe20008000000 */
[----:B------:R5:W-:Y:S01]  /*16f0*/  UTMALDG.4D.2CTA [UR16], [UR6], desc[URZ] ;  /* 0x0000ff10060075b4 */ /* 0x000be20008219000 */
[----:B----4-:R-:W-:Y:S01]  /*1700*/  UMOV UR10, 0x40 ;  /* 0x00000040000a7882 */ /* 0x010fe20000000000 */
[----:B------:R-:W-:Y:S01]  /*1710*/  UMOV UR11, UR35 ;  /* 0x00000023000b7c82 */ /* 0x000fe20008000000 */
[----:B------:R-:W-:Y:S01]  /*1720*/  UIADD3 UR33, UPT, UPT, UR14, 0x8, URZ ;  /* 0x000000080e217890 */ /* 0x000fe2000fffe0ff */
[----:B------:R4:W-:Y:S01]  /*1730*/  UTMALDG.4D.2CTA [UR8], [UR4], desc[URZ] ;  /* 0x0000ff08040075b4 */ /* 0x0009e20008219000 */
[----:B------:R-:W1:Y:S01]  /*1740*/  SYNCS.PHASECHK.TRANS64.TRYWAIT P0, [UR14+0x18], R3 ;  /* 0x00001803ff0075a7 */ /* 0x000e62000800110e */
[----:B------:R-:W-:-:S02]  /*1750*/  UIADD3 UR35, UPT, UPT, UR35, 0x100, URZ ;  /* 0x0000010023237890 */ /* 0x000fc4000fffe0ff */
[----:B------:R-:W-:Y:S01]  /*1760*/  ULOP3.LUT UR33, UR33, 0xfefffc08, URZ, 0xc0, !UPT ;  /* 0xfefffc0821217892 */ /* 0x000fe2000f8ec0ff */
[----:B------:R-:W-:Y:S01]  /*1770*/  UMOV UR34, URZ ;  /* 0x000000ff00227c82 */ /* 0x000fe20008000000 */
[----:B------:R-:W-:Y:S01]  /*1780*/  UMOV UR36, UR52 ;  /* 0x0000003400247c82 */ /* 0x000fe20008000000 */
[----:B------:R-:W-:Y:S01]  /*1790*/  UMOV UR37, UR53 ;  /* 0x0000003500257c82 */ /* 0x000fe20008000000 */
[----:B-----5:R-:W-:Y:S01]  /*17a0*/  UMOV UR18, 0x20 ;  /* 0x0000002000127882 */ /* 0x020fe20000000000 */
[----:B------:R-:W-:Y:S02]  /*17b0*/  UIADD3 UR32, UPT, UPT, UR14, 0x9c00, URZ ;  /* 0x00009c000e207890 */ /* 0x000fe4000fffe0ff */
[----:B------:R-:W-:Y:S01]  /*17c0*/  UIADD3 UR16, UPT, UPT, UR14, 0xac00, URZ ;  /* 0x0000ac000e107890 */ /* 0x000fe2000fffe0ff */
[----:B------:R-:W-:Y:S01]  /*17d0*/  UMOV UR20, UR52 ;  /* 0x0000003400147c82 */ /* 0x000fe20008000000 */
[----:B------:R-:W-:Y:S01]  /*17e0*/  UMOV UR21, UR53 ;  /* 0x0000003500157c82 */ /* 0x000fe20008000000 */
[----:B------:R-:W-:Y:S01]  /*17f0*/  UMOV UR17, UR33 ;  /* 0x0000002100117c82 */ /* 0x000fe20008000000 */
[----:B------:R-:W-:Y:S01]  /*1800*/  UMOV UR19, UR35 ;  /* 0x0000002300137c82 */ /* 0x000fe20008000000 */
[----:B----4-:R-:W4:Y:S01]  /*1810*/  LDCU.64 UR4, c[0x0][0x348] ;  /* 0x00006900ff0477ac */ /* 0x010f220008000a00 */
[----:B------:R-:W5:Y:S01]  /*1820*/  LDCU.64 UR8, c[0x0][0x348] ;  /* 0x00006900ff0877ac */ /* 0x000f620008000a00 */
[----:B------:R-:W2:Y:S01]  /*1830*/  LDCU.64 UR10, c[0x0][0x348] ;  /* 0x00006900ff0a77ac */ /* 0x000ea20008000a00 */
[----:B----4-:R-:W-:-:S02]  /*1840*/  UIADD3 UR6, UP2, UPT, UR4, 0x80, URZ ;  /* 0x0000008004067890 */ /* 0x010fc4000ff5e0ff */
[----:B-----5:R-:W-:Y:S02]  /*1850*/  UIADD3 UR4, UP1, UPT, UR8, 0x80, URZ ;  /* 0x0000008008047890 */ /* 0x020fe4000ff3e0ff */
[----:B------:R-:W-:Y:S02]  /*1860*/  UIADD3.X UR7, UPT, UPT, URZ, UR5, URZ, UP2, !UPT ;  /* 0x00000005ff077290 */ /* 0x000fe400097fe4ff */
[----:B--2---:R-:W-:Y:S02]  /*1870*/  UIADD3 UR22, UP0, UPT, UR10, 0x80, URZ ;  /* 0x000000800a167890 */ /* 0x004fe4000ff1e0ff */
[----:B------:R-:W-:Y:S02]  /*1880*/  UIADD3.X UR5, UPT, UPT, URZ, UR9, URZ, UP1, !UPT ;  /* 0x00000009ff057290 */ /* 0x000fe40008ffe4ff */
[----:B------:R-:W-:Y:S02]  /*1890*/  UIADD3.X UR15, UPT, UPT, URZ, UR11, URZ, UP0, !UPT ;  /* 0x0000000bff0f7290 */ /* 0x000fe400087fe4ff */
[----:B------:R-:W-:Y:S01]  /*18a0*/  UIADD3 UR8, UPT, UPT, UR14, 0xbc00, URZ ;  /* 0x0000bc000e087890 */ /* 0x000fe2000fffe0ff */
[----:B-1----:R-:W-:Y:S11]  /*18b0*/  @!P0 BRA `(.L_x_18) ;  /* 0x000000e4009c8947 */ /* 0x002ff60003800000 */
.L_x_104:
[----:B------:R-:W-:Y:S05]  /*18c0*/  BRA.U UP6, `(.L_x_19) ;  /* 0x00000001060c7547 */ /* 0x000fea000b800000 */
[----:B------:R-:W-:-:S13]  /*18d0*/  ELECT P0, URZ, PT ;  /* 0x0000000000ff782f */ /* 0x000fda0003800000 */
[----:B-1-3--:R-:W-:-:S04]  /*18e0*/  @P0 MOV R2, 0x6000 ;  /* 0x0000600000020802 */ /* 0x00afc80000000f00 */
[----:B------:R2:W-:Y:S03]  /*18f0*/  @P0 SYNCS.ARRIVE.TRANS64 RZ, [UR14+0x8], R2 ;  /* 0x00000802ffff09a7 */ /* 0x0005e6000800000e */
.L_x_19:
[----:B------:R-:W-:Y:S01]  /*1900*/  UTMALDG.4D.2CTA [UR32], [UR6], desc[URZ] ;  /* 0x0000ff20060075b4 */ /* 0x000fe20008219000 */
[----:B------:R-:W-:Y:S01]  /*1910*/  UMOV UR10, 0x40 ;  /* 0x00000040000a7882 */ /* 0x000fe20000000000 */
[----:B------:R-:W-:Y:S01]  /*1920*/  UMOV UR12, UR52 ;  /* 0x00000034000c7c82 */ /* 0x000fe20008000000 */
[----:B------:R-:W-:Y:S01]  /*1930*/  UMOV UR13, UR53 ;  /* 0x00000035000d7c82 */ /* 0x000fe20008000000 */
[----:B------:R-:W-:Y:S01]  /*1940*/  UMOV UR9, UR33 ;  /* 0x0000002100097c82 */ /* 0x000fe20008000000 */
[----:B------:R-:W-:Y:S01]  /*1950*/  UMOV UR11, UR35 ;  /* 0x00000023000b7c82 */ /* 0x000fe20008000000 */
[----:B------:R-:W-:Y:S01]  /*1960*/  UIADD3 UR25, UPT, UPT, UR14, 0x28, URZ ;  /* 0x000000280e197890 */ /* 0x000fe2000fffe0ff */
[----:B------:R4:W-:Y:S01]  /*1970*/  UTMALDG.4D.2CTA [UR16], [UR4], desc[URZ] ;  /* 0x0000ff10040075b4 */ /* 0x0009e20008219000 */
[----:B------:R-:W-:Y:S02]  /*1980*/  UIMAD UR26, UR76, 0x30, URZ ;  /* 0x000000304c1a78a4 */ /* 0x000fe4000f8e02ff */
[----:B------:R-:W-:Y:S01]  /*1990*/  ULOP3.LUT UR25, UR25, 0xfefffc28, URZ, 0xc0, !UPT ;  /* 0xfefffc2819197892 */ /* 0x000fe2000f8ec0ff */
[----:B------:R-:W-:Y:S01]  /*19a0*/  UMOV UR28, UR52 ;  /* 0x00000034001c7c82 */ /* 0x000fe20008000000 */
[----:B------:R-:W-:Y:S01]  /*19b0*/  UMOV UR29, UR53 ;  /* 0x00000035001d7c82 */ /* 0x000fe20008000000 */
[----:B------:R-:W-:Y:S01]  /*19c0*/  UIADD3 UR24, UPT, UPT, UR14, 0xe400, URZ ;  /* 0x0000e4000e187890 */ /* 0x000fe2000fffe0ff */
[----:B----4-:R-:W-:Y:S01]  /*19d0*/  UMOV UR4, UR22 ;  /* 0x0000001600047c82 */ /* 0x010fe20008000000 */
[----:B------:R-:W-:Y:S01]  /*19e0*/  UMOV UR5, UR15 ;  /* 0x0000000f00057c82 */ /* 0x000fe20008000000 */
[----:B------:R-:W-:Y:S01]  /*19f0*/  UMOV UR20, UR52 ;  /* 0x0000003400147c82 */ /* 0x000fe20008000000 */
[----:B------:R4:W-:Y:S01]  /*1a00*/  UTMALDG.4D.2CTA [UR8], [UR4], desc[URZ] ;  /* 0x0000ff08040075b4 */ /* 0x0009e20008219000 */
[----:B------:R-:W5:Y:S01]  /*1a10*/  SYNCS.PHASECHK.TRANS64.TRYWAIT P0, [UR14+0x110], R3 ;  /* 0x00011003ff0075a7 */ /* 0x000f62000800110e */
[----:B------:R-:W-:Y:S01]  /*1a20*/  UMOV UR21, UR53 ;  /* 0x0000003500157c82 */ /* 0x000fe20008000000 */
[----:B------:R-:W-:-:S02]  /*1a30*/  UIADD3 UR18, UPT, UPT, UR26, 0x10, URZ ;  /* 0x000000101a127890 */ /* 0x000fc4000fffe0ff */
[----:B------:R-:W-:Y:S01]  /*1a40*/  UIADD3 UR16, UPT, UPT, UR14, 0xec00, URZ ;  /* 0x0000ec000e107890 */ /* 0x000fe2000fffe0ff */
[----:B------:R-:W-:Y:S01]  /*1a50*/  UMOV UR17, UR25 ;  /* 0x0000001900117c82 */ /* 0x000fe20008000000 */
[----:B------:R-:W-:Y:S01]  /*1a60*/  UMOV UR19, UR27 ;  /* 0x0000001b00137c82 */ /* 0x000fe20008000000 */
[----:B----4-:R-:W4:Y:S01]  /*1a70*/  LDCU.64 UR4, c[0x0][0x348] ;  /* 0x00006900ff0477ac */ /* 0x010f220008000a00 */
[----:B------:R-:W1:Y:S01]  /*1a80*/  LDCU.64 UR8, c[0x0][0x348] ;  /* 0x00006900ff0877ac */ /* 0x000e620008000a00 */
[----:B------:R-:W2:Y:S01]  /*1a90*/  LDCU.64 UR12, c[0x0][0x348] ;  /* 0x00006900ff0c77ac */ /* 0x000ea20008000a00 */
[----:B------:R-:W-:Y:S02]  /*1aa0*/  UIADD3 UR10, UPT, UPT, UR26, 0x20, URZ ;  /* 0x000000201a0a7890 */ /* 0x000fe4000fffe0ff */
[----:B----4-:R-:W-:Y:S02]  /*1ab0*/  UIADD3 UR6, UP2, UPT, UR4, 0x180, URZ ;  /* 0x0000018004067890 */ /* 0x010fe4000ff5e0ff */
[----:B-1----:R-:W-:-:S02]  /*1ac0*/  UIADD3 UR4, UP1, UPT, UR8, 0x180, URZ ;  /* 0x0000018008047890 */ /* 0x002fc4000ff3e0ff */
[----:B------:R-:W-:Y:S02]  /*1ad0*/  UIADD3.X UR7, UPT, UPT, URZ, UR5, URZ, UP2, !UPT ;  /* 0x00000005ff077290 */ /* 0x000fe400097fe4ff */
[----:B--2---:R-:W-:Y:S02]  /*1ae0*/  UIADD3 UR15, UP0, UPT, UR12, 0x180, URZ ;  /* 0x000001800c0f7890 */ /* 0x004fe4000ff1e0ff */
[----:B------:R-:W-:Y:S02]  /*1af0*/  UIADD3.X UR5, UPT, UPT, URZ, UR9, URZ, UP1, !UPT ;  /* 0x00000009ff057290 */ /* 0x000fe40008ffe4ff */
[----:B------:R-:W-:Y:S01]  /*1b00*/  UIADD3 UR8, UPT, UPT, UR14, 0xf400, URZ ;  /* 0x0000f4000e087890 */ /* 0x000fe2000fffe0ff */
[----:B-----5:R-:W-:Y:S11]  /*1b10*/  @!P0 BRA `(.L_x_20) ;  /* 0x000000e400248947 */ /* 0x020ff60003800000 */
.L_x_106:
[----:B------:R-:W-:Y:S05]  /*1b20*/  BRA.U UP6, `(.L_x_21) ;  /* 0x00000001060c7547 */ /* 0x000fea000b800000 */
[----:B------:R-:W-:-:S13]  /*1b30*/  ELECT P0, URZ, PT ;  /* 0x0000000000ff782f */ /* 0x000fda0003800000 */
[----:B-1-3--:R-:W-:-:S04]  /*1b40*/  @P0 MOV R2, 0x3000 ;  /* 0x0000300000020802 */ /* 0x00afc80000000f00 */
[----:B------:R2:W-:Y:S03]  /*1b50*/  @P0 SYNCS.ARRIVE.TRANS64 RZ, [UR14+0x28], R2 ;  /* 0x00002802ffff09a7 */ /* 0x0005e6000800000e */
.L_x_21:
[----:B------:R-:W-:Y:S01]  /*1b60*/  UTMALDG.4D.2CTA [UR24], [UR6], desc[URZ] ;  /* 0x0000ff18060075b4 */ /* 0x000fe20008219000 */
[----:B------:R-:W-:Y:S01]  /*1b70*/  HFMA2 R3, -RZ, RZ, 0, 5.9604644775390625e-08 ;  /* 0x00000001ff037431 */ /* 0x000fe200000001ff */
[----:B------:R-:W-:Y:S01]  /*1b80*/  UMOV UR12, UR52 ;  /* 0x00000034000c7c82 */ /* 0x000fe20008000000 */
[----:B------:R-:W-:Y:S01]  /*1b90*/  UMOV UR9, UR25 ;  /* 0x0000001900097c82 */ /* 0x000fe20008000000 */
[----:B------:R-:W-:Y:S01]  /*1ba0*/  UMOV UR11, UR27 ;  /* 0x0000001b000b7c82 */ /* 0x000fe20008000000 */
[----:B-1----:R-:W-:Y:S01]  /*1bb0*/  MOV R5, RZ ;  /* 0x000000ff00057202 */ /* 0x002fe20000000f00 */
[----:B------:R1:W-:Y:S02]  /*1bc0*/  UTMALDG.4D.2CTA [UR16], [UR4], desc[URZ] ;  /* 0x0000ff10040075b4 */ /* 0x0003e40008219000 */
[----:B-1----:R-:W-:Y:S02]  /*1bd0*/  UIADD3.X UR5, UPT, UPT, URZ, UR13, URZ, UP0, !UPT ;  /* 0x0000000dff057290 */ /* 0x002fe400087fe4ff */
[----:B------:R-:W-:Y:S01]  /*1be0*/  UISETP.GE.AND UP0, UPT, UR30, 0x2, UPT ;  /* 0x000000021e00788c */ /* 0x000fe2000bf06270 */
[----:B------:R-:W-:Y:S01]  /*1bf0*/  UMOV UR13, UR53 ;  /* 0x00000035000d7c82 */ /* 0x000fe20008000000 */
[----:B------:R-:W-:-:S05]  /*1c00*/  UMOV UR4, UR15 ;  /* 0x0000000f00047c82 */ /* 0x000fca0008000000 */
[----:B------:R1:W-:Y:S02]  /*1c10*/  UTMALDG.4D.2CTA [UR8], [UR4], desc[URZ] ;  /* 0x0000ff08040075b4 */ /* 0x0003e40008219000 */
[----:B-1----:R-:W-:Y:S01]  /*1c20*/  UMOV UR4, 0x2 ;  /* 0x0000000200047882 */ /* 0x002fe20000000000 */
[----:B------:R-:W-:Y:S05]  /*1c30*/  BRA.U !UP0, `(.L_x_13) ;  /* 0x00000005087c7547 */ /* 0x000fea000b800000 */
[----:B------:R-:W1:Y:S01]  /*1c40*/  LDCU.64 UR4, c[0x0][0x348] ;  /* 0x00006900ff0477ac */ /* 0x000e620008000a00 */
[----:B------:R-:W-:Y:S01]  /*1c50*/  MOV R3, 0x1 ;  /* 0x0000000100037802 */ /* 0x000fe20000000f00 */
[----:B------:R-:W-:Y:S02]  /*1c60*/  UIADD3 UR15, UPT, UPT, -UR30, URZ, URZ ;  /* 0x000000ff1e0f7290 */ /* 0x000fe4000fffe1ff */
[----:B------:R-:W-:Y:S01]  /*1c70*/  ULOP3.LUT UR22, UR23, UR31, URZ, 0xfc, !UPT ;  /* 0x0000001f17167292 */ /* 0x000fe2000f8efcff */
[----:B------:R-:W-:Y:S01]  /*1c80*/  UMOV UR50, URZ ;  /* 0x000000ff00327c82 */ /* 0x000fe20008000000 */
[----:B------:R-:W-:Y:S01]  /*1c90*/  UMOV UR42, 0x20 ;  /* 0x00000020002a7882 */ /* 0x000fe20000000000 */
[----:B------:R-:W-:Y:S01]  /*1ca0*/  UMOV UR34, 0x40 ;  /* 0x0000004000227882 */ /* 0x000fe20000000000 */
[----:B-1----:R-:W-:Y:S02]  /*1cb0*/  UIADD3 UR30, UP0, UPT, UR4, 0x180, URZ ;  /* 0x00000180041e7890 */ /* 0x002fe4000ff1e0ff */
[----:B------:R-:W-:-:S02]  /*1cc0*/  UIADD3 UR58, UP5, UPT, UR4, 0x100, URZ ;  /* 0x00000100043a7890 */ /* 0x000fc4000ffbe0ff */
[----:B------:R-:W-:Y:S02]  /*1cd0*/  UIADD3 UR56, UP4, UPT, UR4, 0x100, URZ ;  /* 0x0000010004387890 */ /* 0x000fe4000ff9e0ff */
[----:B------:R-:W-:Y:S02]  /*1ce0*/  UIADD3 UR54, UP3, UPT, UR4, 0x100, URZ ;  /* 0x0000010004367890 */ /* 0x000fe4000ff7e0ff */
[----:B------:R-:W-:Y:S02]  /*1cf0*/  UIADD3 UR46, UP2, UPT, UR4, 0x180, URZ ;  /* 0x00000180042e7890 */ /* 0x000fe4000ff5e0ff */
[----:B------:R-:W-:Y:S02]  /*1d00*/  UIADD3 UR38, UP1, UPT, UR4, 0x180, URZ ;  /* 0x0000018004267890 */ /* 0x000fe4000ff3e0ff */
[----:B------:R-:W-:Y:S02]  /*1d10*/  UIADD3.X UR31, UPT, UPT, URZ, UR5, URZ, UP0, !UPT ;  /* 0x00000005ff1f7290 */ /* 0x000fe400087fe4ff */
[----:B------:R-:W-:-:S02]  /*1d20*/  UIADD3.X UR59, UPT, UPT, URZ, UR5, URZ, UP5, !UPT ;  /* 0x00000005ff3b7290 */ /* 0x000fc4000affe4ff */
[----:B------:R-:W-:Y:S02]  /*1d30*/  UIADD3.X UR57, UPT, UPT, URZ, UR5, URZ, UP4, !UPT ;  /* 0x00000005ff397290 */ /* 0x000fe4000a7fe4ff */
[----:B------:R-:W-:Y:S02]  /*1d40*/  UIADD3.X UR55, UPT, UPT, URZ, UR5, URZ, UP3, !UPT ;  /* 0x00000005ff377290 */ /* 0x000fe40009ffe4ff */
[----:B------:R-:W-:Y:S02]  /*1d50*/  UIADD3.X UR47, UPT, UPT, URZ, UR5, URZ, UP2, !UPT ;  /* 0x00000005ff2f7290 */ /* 0x000fe400097fe4ff */
[----:B------:R-:W-:Y:S02]  /*1d60*/  UIADD3.X UR39, UPT, UPT, URZ, UR5, URZ, UP1, !UPT ;  /* 0x00000005ff277290 */ /* 0x000fe40008ffe4ff */
[----:B------:R-:W-:Y:S01]  /*1d70*/  UISETP.NE.AND UP0, UPT, UR76, URZ, UPT ;  /* 0x000000ff4c00728c */ /* 0x000fe2000bf05270 */
[----:B------:R-:W-:-:S10]  /*1d80*/  UMOV UR4, 0x2 ;  /* 0x0000000200047882 */ /* 0x000fd40000000000 */
.L_x_26:
[----:B------:R-:W-:Y:S01]  /*1d90*/  ULEA UR5, UR4, UR14, 0x3 ;  /* 0x0000000e04057291 */ /* 0x000fe2000f8e18ff */
[----:B------:R-:W-:Y:S01]  /*1da0*/  SHF.L.U32 R6, R3, 0x1f, RZ ;  /* 0x0000001f03067819 */ /* 0x000fe200000006ff */
[----:B------:R-:W-:Y:S02]  /*1db0*/  UIMAD UR48, UR4, 0x1800, UR14 ;  /* 0x00001800043078a4 */ /* 0x000fe4000f8e020e */
[----:B------:R-:W-:Y:S02]  /*1dc0*/  UIMAD UR40, UR4, 0x1800, UR14 ;  /* 0x00001800042878a4 */ /* 0x000fe4000f8e020e */
[----:B------:R-:W-:Y:S02]  /*1dd0*/  UIMAD UR32, UR4, 0x1800, UR14 ;  /* 0x00001800042078a4 */ /* 0x000fe4000f8e020e */
[----:B------:R-:W-:Y:S01]  /*1de0*/  UIADD3 UR4, UPT, UPT, UR4, 0x1, URZ ;  /* 0x0000000104047890 */ /* 0x000fe2000fffe0ff */
[----:B------:R-:W1:Y:S01]  /*1df0*/  SYNCS.PHASECHK.TRANS64.TRYWAIT P0, [UR5+0x108], R6 ;  /* 0x00010806ff0075a7 */ /* 0x000e620008001105 */
[----:B------:R-:W-:-:S02]  /*1e00*/  UIADD3 UR49, UPT, UPT, UR5, 0x20, URZ ;  /* 0x0000002005317890 */ /* 0x000fc4000fffe0ff */
[----:B------:R-:W-:Y:S02]  /*1e10*/  UISETP.NE.AND UP1, UPT, UR4, 0x1d, UPT ;  /* 0x0000001d0400788c */ /* 0x000fe4000bf25270 */
[----:B------:R-:W-:Y:S02]  /*1e20*/  UIADD3 UR51, UPT, UPT, UR22, -0x100, URZ ;  /* 0xffffff0016337890 */ /* 0x000fe4000fffe0ff */
[----:B------:R-:W-:Y:S02]  /*1e30*/  UIADD3 UR48, UPT, UPT, UR48, 0xcc00, URZ ;  /* 0x0000cc0030307890 */ /* 0x000fe4000fffe0ff */
[----:B------:R-:W-:Y:S02]  /*1e40*/  UIADD3 UR40, UPT, UPT, UR40, 0xd400, URZ ;  /* 0x0000d40028287890 */ /* 0x000fe4000fffe0ff */
[----:B------:R-:W-:Y:S02]  /*1e50*/  UIADD3 UR32, UPT, UPT, UR32, 0xdc00, URZ ;  /* 0x0000dc0020207890 */ /* 0x000fe4000fffe0ff */
[----:B------:R-:W-:-:S02]  /*1e60*/  USEL UR6, UR4, URZ, UP1 ;  /* 0x000000ff04067287 */ /* 0x000fc40008800000 */
[----:B------:R-:W-:Y:S02]  /*1e70*/  USEL UR7, URZ, 0x1, UP1 ;  /* 0x00000001ff077887 */ /* 0x000fe40008800000 */
[----:B------:R-:W-:Y:S01]  /*1e80*/  ULOP3.LUT UR49, UR49, 0xfefffff8, URZ, 0xc0, !UPT ;  /* 0xfefffff831317892 */ /* 0x000fe2000f8ec0ff */
[----:B------:R-:W-:Y:S01]  /*1e90*/  UMOV UR44, UR52 ;  /* 0x00000034002c7c82 */ /* 0x000fe20008000000 */
[----:B------:R-:W-:Y:S01]  /*1ea0*/  UMOV UR45, UR53 ;  /* 0x00000035002d7c82 */ /* 0x000fe20008000000 */
[----:B------:R-:W-:Y:S01]  /*1eb0*/  UMOV UR36, UR52 ;  /* 0x0000003400247c82 */ /* 0x000fe20008000000 */
[----:B------:R-:W-:Y:S01]  /*1ec0*/  UMOV UR37, UR53 ;  /* 0x0000003500257c82 */ /* 0x000fe20008000000 */
[----:B-1--45:R-:W-:Y:S07]  /*1ed0*/  @!P0 BRA `(.L_x_22) ;  /* 0x000000e000548947 */ /* 0x032fee0003800000 */
.L_x_108:
[----:B------:R-:W-:Y:S01]  /*1ee0*/  LOP3.LUT R3, R3, UR7, RZ, 0x3c, !PT ;  /* 0x0000000703037c12 */ /* 0x000fe2000f8e3cff */
[----:B------:R-:W-:Y:S01]  /*1ef0*/  ULEA UR4, UR6, UR14, 0x3 ;  /* 0x0000000e06047291 */ /* 0x000fe2000f8e18ff */
[----:B------:R-:W-:Y:S02]  /*1f00*/  UMOV UR43, UR51 ;  /* 0x00000033002b7c82 */ /* 0x000fe40008000000 */
[----:B------:R-:W-:Y:S01]  /*1f10*/  SHF.L.U32 R4, R3, 0x1f, RZ ;  /* 0x0000001f03047819 */ /* 0x000fe200000006ff */
[----:B------:R-:W-:Y:S01]  /*1f20*/  UMOV UR35, UR51 ;  /* 0x0000003300237c82 */ /* 0x000fe20008000000 */
[----:B------:R-:W-:Y:S01]  /*1f30*/  UMOV UR41, UR49 ;  /* 0x0000003100297c82 */ /* 0x000fe20008000000 */
[----:B------:R-:W-:Y:S01]  /*1f40*/  UMOV UR33, UR49 ;  /* 0x0000003100217c82 */ /* 0x000fe20008000000 */
[----:B------:R-:W-:Y:S05]  /*1f50*/  BRA.U UP6, `(.L_x_23) ;  /* 0x00000001060c7547 */ /* 0x000fea000b800000 */
[----:B------:R-:W-:-:S13]  /*1f60*/  ELECT P0, URZ, PT ;  /* 0x0000000000ff782f */ /* 0x000fda0003800000 */
[----:B-123--:R-:W-:-:S04]  /*1f70*/  @P0 MOV R2, 0x3000 ;  /* 0x0000300000020802 */ /* 0x00efc80000000f00 */
[----:B------:R4:W-:Y:S03]  /*1f80*/  @P0 SYNCS.ARRIVE.TRANS64 RZ, [UR5+0x20], R2 ;  /* 0x00002002ffff09a7 */ /* 0x0009e60008000005 */
.L_x_23:
[----:B------:R5:W-:Y:S01]  /*1f90*/  UTMALDG.4D.2CTA [UR48], [UR58], desc[URZ] ;  /* 0x0000ff303a0075b4 */ /* 0x000be20008219000 */
[----:B------:R-:W-:Y:S02]  /*1fa0*/  UIADD3 UR27, UPT, UPT, UR23, -0x100, URZ ;  /* 0xffffff00171b7890 */ /* 0x000fe4000fffe0ff */
[----:B------:R-:W-:Y:S01]  /*1fb0*/  UPLOP3.LUT UP6, UPT, UPT, UPT, UP0, 0x80, 0x8 ;  /* 0x000000000008789c */ /* 0x000fe20003fcf000 */
[----:B------:R5:W-:Y:S01]  /*1fc0*/  UTMALDG.4D.2CTA [UR40], [UR56], desc[URZ] ;  /* 0x0000ff28380075b4 */ /* 0x000be20008219000 */
[----:B------:R5:W-:Y:S01]  /*1fd0*/  UTMALDG.4D.2CTA [UR32], [UR54], desc[URZ] ;  /* 0x0000ff20360075b4 */ /* 0x000be20008219000 */
[----:B------:R-:W1:Y:S02]  /*1fe0*/  SYNCS.PHASECHK.TRANS64.TRYWAIT P0, [UR4+0x108], R4 ;  /* 0x00010804ff0075a7 */ /* 0x000e640008001104 */
[----:B-1---5:R-:W-:Y:S06]  /*1ff0*/  @!P0 BRA `(.L_x_24) ;  /* 0x000000e000288947 */ /* 0x022fec0003800000 */
.L_x_110:
[----:B------:R-:W-:Y:S05]  /*2000*/  BRA.U UP6, `(.L_x_25) ;  /* 0x00000001060c7547 */ /* 0x000fea000b800000 */
[----:B------:R-:W-:-:S13]  /*2010*/  ELECT P0, URZ, PT ;  /* 0x0000000000ff782f */ /* 0x000fda0003800000 */
[----:B-1234-:R-:W-:-:S04]  /*2020*/  @P0 MOV R2, 0x3000 ;  /* 0x0000300000020802 */ /* 0x01efc80000000f00 */
[----:B------:R5:W-:Y:S03]  /*2030*/  @P0 SYNCS.ARRIVE.TRANS64 RZ, [UR4+0x20], R2 ;  /* 0x00002002ffff09a7 */ /* 0x000be60008000004 */
.L_x_25:
[----:B------:R-:W-:Y:S02]  /*2040*/  UIADD3 UR25, UPT, UPT, UR4, 0x20, URZ ;  /* 0x0000002004197890 */ /* 0x000fe4000fffe0ff */
[----:B------:R-:W-:Y:S02]  /*2050*/  UIMAD UR24, UR6, 0x1800, UR14 ;  /* 0x00001800061878a4 */ /* 0x000fe4000f8e020e */
[----:B------:R-:W-:Y:S02]  /*2060*/  UIMAD UR16, UR6, 0x1800, UR14 ;  /* 0x00001800061078a4 */ /* 0x000fe4000f8e020e */
[----:B------:R-:W-:Y:S02]  /*2070*/  UIMAD UR8, UR6, 0x1800, UR14 ;  /* 0x00001800060878a4 */ /* 0x000fe4000f8e020e */
[----:B------:R-:W-:Y:S02]  /*2080*/  ULOP3.LUT UR25, UR25, 0xfefffff8, URZ, 0xc0, !UPT ;  /* 0xfefffff819197892 */ /* 0x000fe4000f8ec0ff */
[----:B------:R-:W-:-:S02]  /*2090*/  UIADD3 UR24, UPT, UPT, UR24, 0xcc00, URZ ;  /* 0x0000cc0018187890 */ /* 0x000fc4000fffe0ff */
[----:B------:R-:W-:Y:S02]  /*20a0*/  UIADD3 UR16, UPT, UPT, UR16, 0xd400, URZ ;  /* 0x0000d40010107890 */ /* 0x000fe4000fffe0ff */
[----:B------:R-:W-:Y:S01]  /*20b0*/  UIADD3 UR8, UPT, UPT, UR8, 0xdc00, URZ ;  /* 0x0000dc0008087890 */ /* 0x000fe2000fffe0ff */
[----:B------:R-:W-:Y:S01]  /*20c0*/  UMOV UR28, UR52 ;  /* 0x00000034001c7c82 */ /* 0x000fe20008000000 */
        /* <DEDUP_REMOVED lines=8> */
[----:B------:R1:W-:Y:S01]  /*2150*/  UTMALDG.4D.2CTA [UR24], [UR46], desc[URZ] ;  /* 0x0000ff182e0075b4 */ /* 0x0003e20008219000 */
[----:B------:R-:W-:Y:S01]  /*2160*/  UMOV UR9, UR25 ;  /* 0x0000001900097c82 */ /* 0x000fe20008000000 */
[----:B------:R-:W-:-:S02]  /*2170*/  UIADD3 UR4, UPT, UPT, UR6, 0x1, URZ ;  /* 0x0000000106047890 */ /* 0x000fc4000fffe0ff */
[----:B------:R-:W-:Y:S02]  /*2180*/  UIADD3 UR15, UPT, UPT, UR15, 0x1, URZ ;  /* 0x000000010f0f7890 */ /* 0x000fe4000fffe0ff */
[----:B------:R-:W-:Y:S01]  /*2190*/  UISETP.NE.AND UP1, UPT, UR4, 0x1d, UPT ;  /* 0x0000001d0400788c */ /* 0x000fe2000bf25270 */
[----:B------:R1:W-:Y:S01]  /*21a0*/  UTMALDG.4D.2CTA [UR16], [UR38], desc[URZ] ;  /* 0x0000ff10260075b4 */ /* 0x0003e20008219000 */
[----:B------:R-:W-:Y:S02]  /*21b0*/  UIADD3 UR22, UPT, UPT, UR22, -0x80, URZ ;  /* 0xffffff8016167890 */ /* 0x000fe4000fffe0ff */
[----:B------:R-:W-:Y:S02]  /*21c0*/  USEL UR4, UR4, URZ, UP1 ;  /* 0x000000ff04047287 */ /* 0x000fe40008800000 */
[----:B------:R-:W-:Y:S02]  /*21d0*/  USEL UR5, URZ, 0x1, UP1 ;  /* 0x00000001ff057887 */ /* 0x000fe40008800000 */
[----:B------:R-:W-:Y:S01]  /*21e0*/  UISETP.NE.AND UP1, UPT, UR15, -0x1, UPT ;  /* 0xffffffff0f00788c */ /* 0x000fe2000bf25270 */
[----:B------:R1:W-:Y:S01]  /*21f0*/  UTMALDG.4D.2CTA [UR8], [UR30], desc[URZ] ;  /* 0x0000ff081e0075b4 */ /* 0x0003e20008219000 */
[----:B------:R-:W-:-:S02]  /*2200*/  UIADD3 UR23, UPT, UPT, UR23, -0x80, URZ ;  /* 0xffffff8017177890 */ /* 0x000fc4000fffe0ff */
[----:B------:R-:W-:-:S05]  /*2210*/  LOP3.LUT R3, R3, UR5, RZ, 0x3c, !PT ;  /* 0x0000000503037c12 */ /* 0x000fca000f8e3cff */
[----:B-1----:R-:W-:Y:S05]  /*2220*/  BRA.U UP1, `(.L_x_26) ;  /* 0xfffffff901d87547 */ /* 0x002fea000b83ffff */
.L_x_13:
[----:B------:R-:W-:Y:S02]  /*2230*/  UIADD3 UR5, UPT, UPT, UR4, 0x2, URZ ;  /* 0x0000000204057890 */ /* 0x000fe4000fffe0ff */
[----:B------:R-:W-:-:S04]  /*2240*/  UISETP.NE.AND UP0, UPT, UR4, 0x1c, UPT ;  /* 0x0000001c0400788c */ /* 0x000fc8000bf05270 */
[----:B------:R-:W-:-:S04]  /*2250*/  USEL UR5, UR5, 0x1, UP0 ;  /* 0x0000000105057887 */ /* 0x000fc80008000000 */
[----:B------:R-:W-:Y:S02]  /*2260*/  UIADD3 UR6, UPT, UPT, UR5, 0x1, URZ ;  /* 0x0000000105067890 */ /* 0x000fe4000fffe0ff */
[----:B------:R-:W-:-:S04]  /*2270*/  UISETP.NE.AND UP1, UPT, UR5, 0x1d, UPT ;  /* 0x0000001d0500788c */ /* 0x000fc8000bf25270 */
[----:B------:R-:W-:Y:S02]  /*2280*/  USEL UR10, UR6, 0x1, UP1 ;  /* 0x00000001060a7887 */ /* 0x000fe40008800000 */
[----:B------:R-:W-:Y:S02]  /*2290*/  UISETP.EQ.XOR UP1, UPT, UR4, 0x1c, !UP1 ;  /* 0x0000001c0400788c */ /* 0x000fe4000cf22a70 */
[----:B------:R-:W-:Y:S02]  /*22a0*/  UIADD3 UR5, UPT, UPT, UR10, 0x1, URZ ;  /* 0x000000010a057890 */ /* 0x000fe4000fffe0ff */
[----:B------:R-:W-:Y:S02]  /*22b0*/  UISETP.NE.AND UP0, UPT, UR10, 0x1d, UPT ;  /* 0x0000001d0a00788c */ /* 0x000fe4000bf05270 */
[----:B------:R-:W-:Y:S02]  /*22c0*/  UISETP.EQ.XOR UP1, UPT, UR10, 0x1d, UP1 ;  /* 0x0000001d0a00788c */ /* 0x000fe40008f22a70 */
[----:B------:R-:W-:-:S04]  /*22d0*/  USEL UR18, UR5, 0x1, UP0 ;  /* 0x0000000105127887 */ /* 0x000fc80008000000 */
        /* <DEDUP_REMOVED lines=19> */
[----:B------:R-:W-:Y:S01]  /*2410*/  USEL UR7, UR5, 0x1, UP0 ;  /* 0x0000000105077887 */ /* 0x000fe20008000000 */
[----:B------:R-:W1:Y:S03]  /*2420*/  S2UR UR16, SR_CgaCtaId ;  /* 0x00000000001079c3 */ /* 0x000e660000008800 */
[----:B------:R-:W-:-:S02]  /*2430*/  UIADD3 UR5, UPT, UPT, UR7, 0x1, URZ ;  /* 0x0000000107057890 */ /* 0x000fc4000fffe0ff */
        /* <DEDUP_REMOVED lines=75> */
[----:B------:R-:W-:-:S03]  /*28f0*/  UMOV UR4, 0x400 ;  /* 0x0000040000047882 */ /* 0x000fc60000000000 */
[----:B------:R-:W-:Y:S02]  /*2900*/  UISETP.EQ.XOR UP1, UPT, UR5, 0x1d, UP1 ;  /* 0x0000001d0500788c */ /* 0x000fe40008f22a70 */
[----:B------:R-:W-:Y:S02]  /*2910*/  UISETP.NE.AND UP0, UPT, UR5, 0x1d, UPT ;  /* 0x0000001d0500788c */ /* 0x000fe4000bf05270 */
[----:B------:R-:W-:Y:S02]  /*2920*/  USEL UR6, URZ, 0x1, !UP1 ;  /* 0x00000001ff067887 */ /* 0x000fe4000c800000 */
[----:B-1----:R-:W-:Y:S02]  /*2930*/  ULEA UR4, UR16, UR4, 0x18 ;  /* 0x0000000410047291 */ /* 0x002fe4000f8ec0ff */
[----:B------:R-:W-:Y:S02]  /*2940*/  USEL UR5, UR5, URZ, UP0 ;  /* 0x000000ff05057287 */ /* 0x000fe40008000000 */
[----:B------:R-:W-:Y:S01]  /*2950*/  LOP3.LUT R3, R3, UR6, RZ, 0x3c, !PT ;  /* 0x0000000603037c12 */ /* 0x000fe2000f8e3cff */
[----:B------:R-:W-:-:S02]  /*2960*/  UISETP.NE.AND UP0, UPT, UR76, URZ, UPT ;  /* 0x000000ff4c00728c */ /* 0x000fc4000bf05270 */
[----:B------:R-:W-:Y:S01]  /*2970*/  ULEA UR5, UR5, UR4, 0x3 ;  /* 0x0000000405057291 */ /* 0x000fe2000f8e18ff */
[----:B------:R-:W-:-:S08]  /*2980*/  SHF.L.U32 R6, R3, 0x1f, RZ ;  /* 0x0000001f03067819 */ /* 0x000fd000000006ff */
[----:B------:R-:W1:Y:S02]  /*2990*/  SYNCS.PHASECHK.TRANS64.TRYWAIT P0, [UR5+0x108], R6 ;  /* 0x00010806ff0075a7 */ /* 0x000e640008001105 */
[----:B-1----:R-:W-:Y:S05]  /*29a0*/  @!P0 BRA `(.L_x_27) ;  /* 0x000000d400dc8947 */ /* 0x002fea0003800000 */
.L_x_112:
[----:B------:R-:W-:Y:S04]  /*29b0*/  BSSY.RECONVERGENT B0, `(.L_x_11) ;  /* 0x0000010000007945 */ /* 0x000fe80003800200 */
[----:B------:R-:W-:Y:S05]  /*29c0*/  BRA.U UP0, `(.L_x_28) ;  /* 0x00000001002c7547 */ /* 0x000fea000b800000 */
[----:B------:R-:W-:Y:S02]  /*29d0*/  ELECT P0, URZ, PT ;  /* 0x0000000000ff782f */ /* 0x000fe40003800000 */
[----:B------:R-:W-:-:S11]  /*29e0*/  SHF.L.U32 R4, R5, 0x1f, RZ ;  /* 0x0000001f05047819 */ /* 0x000fd600000006ff */
[----:B-12345:R-:W-:-:S04]  /*29f0*/  @P0 IMAD.MOV.U32 R2, RZ, RZ, 0x3000 ;  /* 0x00003000ff020424 */ /* 0x03efc800078e00ff */
[----:B------:R1:W-:Y:S01]  /*2a00*/  @P0 SYNCS.ARRIVE.TRANS64 RZ, [UR5+0x20], R2 ;  /* 0x00002002ffff09a7 */ /* 0x0003e20008000005 */
[----:B------:R-:W2:Y:S02]  /*2a10*/  SYNCS.PHASECHK.TRANS64.TRYWAIT P0, [UR4+0x18], R4 ;  /* 0x00001804ff0075a7 */ /* 0x000ea40008001104 */
[----:B-12---:R-:W-:Y:S05]  /*2a20*/  @!P0 BRA `(.L_x_29) ;  /* 0x000000d400d88947 */ /* 0x006fea0003800000 */
.L_x_114:
[----:B------:R-:W-:-:S13]  /*2a30*/  ELECT P0, URZ, PT ;  /* 0x0000000000ff782f */ /* 0x000fda0003800000 */
[----:B------:R-:W-:Y:S05]  /*2a40*/  @!P0 BRA `(.L_x_30) ;  /* 0x0000000000188947 */ /* 0x000fea0003800000 */
[----:B-1----:R-:W-:-:S04]  /*2a50*/  HFMA2 R2, -RZ, RZ, 0, 512 ;  /* 0x00006000ff027431 */ /* 0x002fc800000001ff */
[----:B------:R2:W-:Y:S01]  /*2a60*/  SYNCS.ARRIVE.TRANS64 RZ, [UR4+0x8], R2 ;  /* 0x00000802ffff79a7 */ /* 0x0005e20008000004 */
[----:B------:R-:W-:Y:S05]  /*2a70*/  BRA `(.L_x_30) ;  /* 0x00000000000c7947 */ /* 0x000fea0003800000 */
.L_x_28:
[----:B------:R-:W-:-:S04]  /*2a80*/  SHF.L.U32 R4, R5, 0x1f, RZ ;  /* 0x0000001f05047819 */ /* 0x000fc800000006ff */
[----:B------:R-:W1:Y:S02]  /*2a90*/  SYNCS.PHASECHK.TRANS64.TRYWAIT P0, [UR4+0x18], R4 ;  /* 0x00001804ff0075a7 */ /* 0x000e640008001104 */
[----:B-1----:R-:W-:Y:S05]  /*2aa0*/  @!P0 BRA `(.L_x_31) ;  /* 0x000000d400d48947 */ /* 0x002fea0003800000 */
.L_x_30:
[----:B------:R-:W-:Y:S05]  /*2ab0*/  BSYNC.RECONVERGENT B0 ;  /* 0x0000000000007941 */ /* 0x000fea0003800200 */
.L_x_11:
[----:B------:R-:W-:-:S09]  /*2ac0*/  UISETP.NE.AND UP0, UPT, UR72, 0xc, UPT ;  /* 0x0000000c4800788c */ /* 0x000fd2000bf05270 */
[----:B------:R-:W-:Y:S05]  /*2ad0*/  BRA.U UP0, `(.L_x_12) ;  /* 0x0000002500387547 */ /* 0x000fea000b800000 */
[----:B------:R-:W-:Y:S01]  /*2ae0*/  UMOV UR6, 0x400 ;  /* 0x0000040000067882 */ /* 0x000fe20000000000 */
[----:B------:R-:W-:Y:S01]  /*2af0*/  UMOV UR4, 0x20 ;  /* 0x0000002000047882 */ /* 0x000fe20000000000 */
[----:B------:R-:W-:Y:S02]  /*2b00*/  ULEA UR6, UR16, UR6, 0x18 ;  /* 0x0000000610067291 */ /* 0x000fe4000f8ec0ff */
[----:B------:R-:W-:-:S04]  /*2b10*/  UIADD3 UR4, UPT, UPT, -UR4, 0x100000, URZ ;  /* 0x0010000004047890 */ /* 0x000fc8000fffe1ff */
[----:B------:R-:W-:Y:S02]  /*2b20*/  USHF.L.U32 UR5, UR4, 0xb, URZ ;  /* 0x0000000b04057899 */ /* 0x000fe400080006ff */
[----:B------:R-:W-:Y:S01]  /*2b30*/  USHF.L.U32 UR4, UR4, 0x1, URZ ;  /* 0x0000000104047899 */ /* 0x000fe200080006ff */
[----:B------:R-:W-:Y:S01]  /*2b40*/  ELECT P0, URZ, PT ;  /* 0x0000000000ff782f */ /* 0x000fe20003800000 */
[----:B------:R-:W2:Y:S10]  /*2b50*/  FENCE.VIEW.ASYNC.S ;  /* 0x00000000000073c6 */ /* 0x000eb40000000000 */
[----:B--2---:R2:W3:Y:S01]  /*2b60*/  SYNCS.EXCH.64 URZ, [UR6+0x2b0], UR4 ;  /* 0x0002b00406ff75b2 */ /* 0x0044e20008000100 */
[----:B------:R-:W-:Y:S01]  /*2b70*/  NOP ;  /* 0x0000000000007918 */ /* 0x000fe20000000000 */
[----:B------:R-:W4:-:S00]  /*2b80*/  USETMAXREG.DEALLOC.CTAPOOL 0x30 ;  /* 0x00000030000079c8 */ /* 0x000f0000080e0500 */
[----:B---3--:R-:W-:Y:S01]  /*2b90*/  NOP ;  /* 0x0000000000007918 */ /* 0x008fe20000000000 */
[----:B--2---:R-:W-:Y:S01]  /*2ba0*/  UMOV UR4, 0x40 ;  /* 0x0000004000047882 */ /* 0x004fe20000000000 */
[----:B------:R-:W-:Y:S01]  /*2bb0*/  UMOV UR5, 0x400 ;  /* 0x0000040000057882 */ /* 0x000fe20000000000 */
[----:B------:R-:W-:Y:S02]  /*2bc0*/  ULEA UR4, UR16, UR4, 0x18 ;  /* 0x0000000410047291 */ /* 0x000fe4000f8ec0ff */
[----:B------:R-:W-:-:S07]  /*2bd0*/  ULEA UR5, UR16, UR5, 0x18 ;  /* 0x0000000510057291 */ /* 0x000fce000f8ec0ff */
[----:B-1--45:R-:W1:Y:S02]  /*2be0*/  LDS.U8 R2, [UR4] ;  /* 0x00000004ff027984 */ /* 0x032e640008000000 */
[----:B-1----:R-:W-:-:S13]  /*2bf0*/  ISETP.NE.AND P0, PT, R2, RZ, PT ;  /* 0x000000ff0200720c */ /* 0x002fda0003f05270 */
[----:B------:R-:W-:Y:S05]  /*2c00*/  @P0 BRA `(.L_x_32) ;  /* 0x0000000400640947 */ /* 0x000fea0003800000 */
[----:B------:R-:W-:Y:S02]  /*2c10*/  ULOP3.LUT UR4, UR16, 0x1, URZ, 0xc0, !UPT ;  /* 0x0000000110047892 */ /* 0x000fe4000f8ec0ff */
[----:B------:R-:W-:Y:S02]  /*2c20*/  ULOP3.LUT UR6, UR16, 0x1, URZ, 0x3c, !UPT ;  /* 0x0000000110067892 */ /* 0x000fe4000f8e3cff */
[----:B------:R-:W-:-:S09]  /*2c30*/  UISETP.NE.U32.AND UP0, UPT, UR4, 0x1, UPT ;  /* 0x000000010400788c */ /* 0x000fd2000bf05070 */
[----:B------:R-:W-:Y:S05]  /*2c40*/  BRA.U !UP0, `(.L_x_33) ;  /* 0x0000000108d07547 */ /* 0x000fea000b800000 */
[----:B------:R-:W-:Y:S01]  /*2c50*/  ELECT P0, URZ, PT ;  /* 0x0000000000ff782f */ /* 0x000fe20003800000 */
[----:B------:R-:W-:-:S12]  /*2c60*/  BSSY B0, `(.L_x_33) ;  /* 0x0000032000007945 */ /* 0x000fd80003800000 */
[----:B------:R-:W-:Y:S05]  /*2c70*/  @!P0 BRA `(.L_x_34) ;  /* 0x0000000000c08947 */ /* 0x000fea0003800000 */
[----:B------:R-:W-:Y:S01]  /*2c80*/  UMOV UR4, 0x10 ;  /* 0x0000001000047882 */ /* 0x000fe20000000000 */
[----:B------:R-:W-:-:S04]  /*2c90*/  IMAD.U32 R4, RZ, RZ, UR16 ;  /* 0x00000010ff047e24 */ /* 0x000fc8000f8e00ff */
[----:B------:R-:W-:Y:S04]  /*2ca0*/  DEPBAR.LE SB1, 0x36 ;  /* 0x00009d800000791a */ /* 0x000fe80000000000 */
[----:B------:R-:W1:Y:S02]  /*2cb0*/  UTCATOMSWS.2CTA.FIND_AND_SET.ALIGN UP1, UR4, UR4 ;  /* 0x00000004000475e3 */ /* 0x000e640008220800 */
[----:B-1----:R-:W-:Y:S01]  /*2cc0*/  PLOP3.LUT P0, PT, PT, PT, UP1, 0x80, 0x8 ;  /* 0x000000000008781c */ /* 0x002fe20003f0f018 */
[----:B------:R-:W-:-:S03]  /*2cd0*/  IMAD.U32 R7, RZ, RZ, UR4 ;  /* 0x00000004ff077e24 */ /* 0x000fc6000f8e00ff */
[----:B------:R-:W-:-:S04]  /*2ce0*/  SEL R2, RZ, 0xffffffff, !P0 ;  /* 0xffffffffff027807 */ /* 0x000fc80004000000 */
[----:B------:R-:W-:-:S13]  /*2cf0*/  ISETP.NE.AND P0, PT, R2, RZ, PT ;  /* 0x000000ff0200720c */ /* 0x000fda0003f05270 */
[----:B------:R-:W-:Y:S05]  /*2d00*/  @P0 BRA `(.L_x_35) ;  /* 0x0000000000240947 */ /* 0x000fea0003800000 */
.L_x_36:
[----:B------:R-:W-:Y:S05]  /*2d10*/  NANOSLEEP 0x64 ;  /* 0x000000640000795d */ /* 0x000fea0003800000 */
[----:B------:R-:W-:-:S05]  /*2d20*/  UMOV UR4, 0x10 ;  /* 0x0000001000047882 */ /* 0x000fca0000000000 */
[----:B------:R-:W-:Y:S04]  /*2d30*/  DEPBAR.LE SB1, 0x36 ;  /* 0x00009d800000791a */ /* 0x000fe80000000000 */
[----:B------:R-:W1:Y:S02]  /*2d40*/  UTCATOMSWS.2CTA.FIND_AND_SET.ALIGN UP1, UR4, UR4 ;  /* 0x00000004000475e3 */ /* 0x000e640008220800 */
[----:B-1----:R-:W-:Y:S01]  /*2d50*/  PLOP3.LUT P0, PT, PT, PT, UP1, 0x80, 0x8 ;  /* 0x000000000008781c */ /* 0x002fe20003f0f018 */
[----:B------:R-:W-:-:S03]  /*2d60*/  IMAD.U32 R7, RZ, RZ, UR4 ;  /* 0x00000004ff077e24 */ /* 0x000fc6000f8e00ff */
[----:B------:R-:W-:-:S04]  /*2d70*/  SEL R2, RZ, 0xffffffff, !P0 ;  /* 0xffffffffff027807 */ /* 0x000fc80004000000 */
[----:B------:R-:W-:-:S13]  /*2d80*/  ISETP.NE.AND P0, PT, R2, RZ, PT ;  /* 0x000000ff0200720c */ /* 0x000fda0003f05270 */
[----:B------:R-:W-:Y:S05]  /*2d90*/  @!P0 BRA `(.L_x_36) ;  /* 0xfffffffc00dc8947 */ /* 0x000fea000383ffff */
.L_x_35:
[----:B------:R-:W-:Y:S01]  /*2da0*/  MOV R3, 0x60 ;  /* 0x0000006000037802 */ /* 0x000fe20000000f00 */
[----:B------:R-:W-:-:S03]  /*2db0*/  IMAD.U32 R2, RZ, RZ, UR5 ;  /* 0x00000005ff027e24 */ /* 0x000fc6000f8e00ff */
[----:B------:R-:W-:Y:S02]  /*2dc0*/  LEA R6, R4, R3, 0x18 ;  /* 0x0000000304067211 */ /* 0x000fe400078ec0ff */
[----:B------:R-:W-:-:S03]  /*2dd0*/  MOV R3, 0x58 ;  /* 0x0000005800037802 */ /* 0x000fc60000000f00 */
[----:B------:R-:W1:Y:S01]  /*2de0*/  LDS R8, [R6] ;  /* 0x0000000006087984 */ /* 0x000e620000000800 */
[----:B------:R-:W-:Y:S01]  /*2df0*/  LEA R4, R4, R3, 0x18 ;  /* 0x0000000304047211 */ /* 0x000fe200078ec0ff */
[----:B-1----:R-:W-:-:S04]  /*2e00*/  IMAD.U32 R8, R8, -0x80000000, RZ ;  /* 0x8000000008087824 */ /* 0x002fc800078e00ff */
[----:B------:R-:W1:Y:S02]  /*2e10*/  SYNCS.PHASECHK.TRANS64.TRYWAIT P0, [R4+URZ], R8 ;  /* 0x00000008040075a7 */ /* 0x000e6400080011ff */
[----:B-1----:R-:W-:Y:S05]  /*2e20*/  @P0 BRA `(.L_x_37) ;  /* 0x0000000000080947 */ /* 0x002fea0003800000 */
[----:B------:R-:W1:Y:S02]  /*2e30*/  SYNCS.PHASECHK.TRANS64.TRYWAIT P0, [R4+URZ], R8 ;  /* 0x00000008040075a7 */ /* 0x000e6400080011ff */
[----:B-1----:R-:W-:Y:S05]  /*2e40*/  @!P0 BRA `(.L_x_38) ;  /* 0x000000d400088947 */ /* 0x002fea0003800000 */
.L_x_37:
[----:B------:R-:W-:Y:S01]  /*2e50*/  VIADD R2, R2, 0x2b8 ;  /* 0x000002b802027836 */ /* 0x000fe20000000000 */
[C---:B------:R-:W-:Y:S01]  /*2e60*/  SHF.L.U32 R5, R7.reuse, 0x5, RZ ;  /* 0x0000000507057819 */ /* 0x040fe200000006ff */
[----:B------:R-:W-:Y:S01]  /*2e70*/  IMAD.U32 R3, RZ, RZ, UR6 ;  /* 0x00000006ff037e24 */ /* 0x000fe2000f8e00ff */
[----:B------:R-:W-:Y:S01]  /*2e80*/  IADD3 R8, PT, PT, R7, 0x10, RZ ;  /* 0x0000001007087810 */ /* 0x000fe20007ffe0ff */
[----:B-1----:R-:W-:-:S03]  /*2e90*/  IMAD.MOV.U32 R9, RZ, RZ, 0x1 ;  /* 0x00000001ff097424 */ /* 0x002fc600078e00ff */
[C---:B------:R-:W-:Y:S02]  /*2ea0*/  PRMT R2, R3.reuse, 0x654, R2 ;  /* 0x0000065403027816 */ /* 0x040fe40000000002 */
[----:B------:R-:W-:Y:S01]  /*2eb0*/  PRMT R3, R3, 0x654, R4 ;  /* 0x0000065403037816 */ /* 0x000fe20000000004 */
[----:B------:R-:W-:Y:S01]  /*2ec0*/  IMAD.MOV.U32 R4, RZ, RZ, 0x4 ;  /* 0x00000004ff047424 */ /* 0x000fe200078e00ff */
[----:B------:R-:W-:-:S03]  /*2ed0*/  SHF.L.U32 R11, R9, R8, RZ ;  /* 0x00000008090b7219 */ /* 0x000fc600000006ff */
[----:B------:R1:W-:Y:S01]  /*2ee0*/  SYNCS.ARRIVE.TRANS64.RED RZ, [R3+URZ], R4 ;  /* 0x0000000403ff79a7 */ /* 0x0003e200080004ff */
[----:B------:R2:W-:Y:S04]  /*2ef0*/  STS [UR5+0x2b8], R5 ;  /* 0x0002b805ff007988 */ /* 0x0005e80008000805 */
[----:B------:R2:W-:Y:S01]  /*2f00*/  STAS [R2.64], R7 ;  /* 0x0000000702007dbd */ /* 0x0005e2000c0008ff */
[----:B------:R-:W-:Y:S02]  /*2f10*/  UMOV UR4, 0x50 ;  /* 0x0000005000047882 */ /* 0x000fe40000000000 */
[----:B------:R-:W-:Y:S01]  /*2f20*/  ULEA UR4, UR16, UR4, 0x18 ;  /* 0x0000000410047291 */ /* 0x000fe2000f8ec0ff */
[----:B-1----:R-:W-:-:S05]  /*2f30*/  IMAD.MOV.U32 R4, RZ, RZ, 0xffff ;  /* 0x0000ffffff047424 */ /* 0x002fca00078e00ff */
[----:B------:R-:W-:-:S04]  /*2f40*/  SHF.L.U32 R4, R4, R7, RZ ;  /* 0x0000000704047219 */ /* 0x000fc800000006ff */
[----:B------:R-:W-:-:S05]  /*2f50*/  LOP3.LUT R4, R11, R4, RZ, 0xfc, !PT ;  /* 0x000000040b047212 */ /* 0x000fca00078efcff */
[----:B------:R2:W-:Y:S04]  /*2f60*/  ATOMS.OR RZ, [UR4], R4 ;  /* 0x00000004ffff798c */ /* 0x0005e8000b000004 */
[----:B------:R2:W-:Y:S02]  /*2f70*/  ATOMS.XOR RZ, [R6], R9 ;  /* 0x0000000906ff738c */ /* 0x0005e40003800000 */
.L_x_34:
[----:B------:R-:W-:Y:S05]  /*2f80*/  BSYNC B0 ;  /* 0x0000000000007941 */ /* 0x000fea0003800000 */
.L_x_33:
[----:B------:R-:W-:Y:S05]  /*2f90*/  BRA.U UP0, `(.L_x_39) ;  /* 0x0000000100907547 */ /* 0x000fea000b800000 */
[----:B------:R-:W-:Y:S05]  /*2fa0*/  WARPSYNC.ALL ;  /* 0x0000000000007948 */ /* 0x000fea0003800000 */
[----:B------:R-:W-:Y:S01]  /*2fb0*/  NOP ;  /* 0x0000000000007918 */ /* 0x000fe20000000000 */
[----:B------:R-:W-:-:S13]  /*2fc0*/  ELECT P0, URZ, PT ;  /* 0x0000000000ff782f */ /* 0x000fda0003800000 */
[----:B------:R-:W-:Y:S05]  /*2fd0*/  @!P0 BRA `(.L_x_39) ;  /* 0x0000000000808947 */ /* 0x000fea0003800000 */
[----:B--2---:R-:W-:Y:S01]  /*2fe0*/  IMAD.U32 R3, RZ, RZ, UR16 ;  /* 0x00000010ff037e24 */ /* 0x004fe2000f8e00ff */
[----:B------:R-:W-:Y:S02]  /*2ff0*/  MOV R2, 0x60 ;  /* 0x0000006000027802 */ /* 0x000fe40000000f00 */
[----:B------:R-:W-:Y:S02]  /*3000*/  MOV R4, 0x58 ;  /* 0x0000005800047802 */ /* 0x000fe40000000f00 */
[C---:B------:R-:W-:Y:S02]  /*3010*/  LEA R5, R3.reuse, R2, 0x18 ;  /* 0x0000000203057211 */ /* 0x040fe400078ec0ff */
[----:B------:R-:W-:-:S03]  /*3020*/  LEA R3, R3, R4, 0x18 ;  /* 0x0000000403037211 */ /* 0x000fc600078ec0ff */
[----:B------:R-:W1:Y:S02]  /*3030*/  LDS R2, [R5] ;  /* 0x0000000005027984 */ /* 0x000e640000000800 */
[----:B-1----:R-:W-:-:S04]  /*3040*/  IMAD.U32 R6, R2, -0x80000000, RZ ;  /* 0x8000000002067824 */ /* 0x002fc800078e00ff */
[----:B------:R-:W1:Y:S02]  /*3050*/  SYNCS.PHASECHK.TRANS64.TRYWAIT P0, [R3+URZ], R6 ;  /* 0x00000006030075a7 */ /* 0x000e6400080011ff */
[----:B-1----:R-:W-:Y:S05]  /*3060*/  @P0 BRA `(.L_x_40) ;  /* 0x0000000000080947 */ /* 0x002fea0003800000 */
[----:B------:R-:W1:Y:S02]  /*3070*/  SYNCS.PHASECHK.TRANS64.TRYWAIT P0, [R3+URZ], R6 ;  /* 0x00000006030075a7 */ /* 0x000e6400080011ff */
[----:B-1----:R-:W-:Y:S05]  /*3080*/  @!P0 BRA `(.L_x_41) ;  /* 0x000000d000908947 */ /* 0x002fea0003800000 */
.L_x_40:
[----:B------:R-:W2:Y:S01]  /*3090*/  LDS R6, [UR5+0x2b8] ;  /* 0x0002b805ff067984 */ /* 0x000ea20008000800 */
[----:B-1----:R-:W-:Y:S02]  /*30a0*/  IMAD.MOV.U32 R7, RZ, RZ, 0xffff ;  /* 0x0000ffffff077424 */ /* 0x002fe400078e00ff */
[----:B------:R-:W-:-:S03]  /*30b0*/  IMAD.MOV.U32 R2, RZ, RZ, 0x1 ;  /* 0x00000001ff027424 */ /* 0x000fc600078e00ff */
[----:B--2---:R-:W-:Y:S02]  /*30c0*/  SHF.L.U32 R7, R7, R6, RZ ;  /* 0x0000000607077219 */ /* 0x004fe400000006ff */
[C---:B------:R-:W-:Y:S01]  /*30d0*/  IADD3 R9, PT, PT, R6.reuse, 0x10, RZ ;  /* 0x0000001006097810 */ /* 0x040fe20007ffe0ff */
[----:B------:R-:W-:-:S03]  /*30e0*/  IMAD.SHL.U32 R6, R6, 0x20, RZ ;  /* 0x0000002006067824 */ /* 0x000fc600078e00ff */
[----:B------:R-:W-:Y:S02]  /*30f0*/  SHF.L.U32 R4, R2, R9, RZ ;  /* 0x0000000902047219 */ /* 0x000fe400000006ff */
[----:B------:R1:W-:Y:S01]  /*3100*/  STS [UR5+0x2b8], R6 ;  /* 0x0002b806ff007988 */ /* 0x0003e20008000805 */
[----:B------:R-:W-:Y:S01]  /*3110*/  UMOV UR4, 0x50 ;  /* 0x0000005000047882 */ /* 0x000fe20000000000 */
[----:B------:R-:W-:Y:S01]  /*3120*/  LOP3.LUT R7, R4, R7, RZ, 0xfc, !PT ;  /* 0x0000000704077212 */ /* 0x000fe200078efcff */
[----:B------:R-:W-:Y:S01]  /*3130*/  ULEA UR4, UR16, UR4, 0x18 ;  /* 0x0000000410047291 */ /* 0x000fe2000f8ec0ff */
[----:B------:R-:W-:-:S04]  /*3140*/  MOV R4, UR6 ;  /* 0x0000000600047c02 */ /* 0x000fc80008000f00 */
[----:B------:R-:W-:-:S04]  /*3150*/  PRMT R4, R4, 0x654, R3 ;  /* 0x0000065404047816 */ /* 0x000fc80000000003 */
[----:B------:R1:W-:Y:S01]  /*3160*/  ATOMS.OR RZ, [UR4], R7 ;  /* 0x00000007ffff798c */ /* 0x0003e2000b000004 */
[----:B------:R1:W-:Y:S03]  /*3170*/  SYNCS.ARRIVE.TRANS64.RED.A1T0 RZ, [R4+URZ], RZ ;  /* 0x000000ff04ff79a7 */ /* 0x0003e600081004ff */
[----:B------:R1:W-:Y:S01]  /*3180*/  ATOMS.XOR RZ, [R5], R2 ;  /* 0x0000000205ff738c */ /* 0x0003e20003800000 */
[----:B------:R-:W-:Y:S05]  /*3190*/  BRA `(.L_x_39) ;  /* 0x0000000000107947 */ /* 0x000fea0003800000 */
.L_x_32:
[----:B------:R-:W-:-:S05]  /*31a0*/  MOV R2, 0xffffffff ;  /* 0xffffffff00027802 */ /* 0x000fca0000000f00 */
[----:B------:R1:W-:Y:S02]  /*31b0*/  STS [UR5+0x2b8], R2 ;  /* 0x0002b802ff007988 */ /* 0x0003e40008000805 */
[----:B-1----:R-:W-:Y:S02]  /*31c0*/  MOV R2, 0x31e0 ;  /* 0x000031e000027802 */ /* 0x002fe40000000f00 */
[----:B------:R-:W-:Y:S05]  /*31d0*/  CALL.REL.NOINC `($__internal_1_$__cuda_sm10x_tcgen05_guardrail_trap_phase_invalid_during_alloc) ;  /* 0x000000dc00a47944 */ /* 0x000fea0003c00000 */
.L_x_39:
[----:B------:R-:W-:Y:S05]  /*31e0*/  WARPSYNC.ALL ;  /* 0x0000000000007948 */ /* 0x000fea0003800000 */
[----:B------:R-:W-:Y:S01]  /*31f0*/  NOP ;  /* 0x0000000000007918 */ /* 0x000fe20000000000 */
[----:B------:R-:W3:Y:S01]  /*3200*/  LDCU UR4, c[0x0][0x640] ;  /* 0x0000c800ff0477ac */ /* 0x000ee20008000800 */
[----:B------:R-:W4:Y:S01]  /*3210*/  S2UR UR23, SR_CgaCtaId ;  /* 0x00000000001779c3 */ /* 0x000f220000008800 */
[----:B------:R-:W5:Y:S01]  /*3220*/  LDCU.U8 UR8, c[0x0][0x645] ;  /* 0x0000c8a0ff0877ac */ /* 0x000f620008000000 */
[----:B------:R-:W1:Y:S01]  /*3230*/  LDCU UR6, c[0x0][0x654] ;  /* 0x0000ca80ff0677ac */ /* 0x000e620008000800 */
[----:B------:R-:W2:Y:S01]  /*3240*/  LDCU.U8 UR10, c[0x0][0x638] ;  /* 0x0000c700ff0a77ac */ /* 0x000ea20008000000 */
[----:B------:R-:W2:Y:S01]  /*3250*/  LDCU.U8 UR11, c[0x0][0x650] ;  /* 0x0000ca00ff0b77ac */ /* 0x000ea20008000000 */
[----:B---3--:R-:W-:Y:S01]  /*3260*/  UIMAD.WIDE.U32 UR4, UR75, UR4, URZ ;  /* 0x000000044b0472a5 */ /* 0x008fe2000f8e00ff */
[----:B------:R-:W3:Y:S03]  /*3270*/  LDCU UR7, c[0x0][0x634] ;  /* 0x0000c680ff0777ac */ /* 0x000ee60008000800 */
[----:B------:R-:W-:Y:S01]  /*3280*/  UIADD3 UR4, UPT, UPT, -UR5, UR75, URZ ;  /* 0x0000004b05047290 */ /* 0x000fe2000fffe1ff */
[----:B------:R-:W2:Y:S03]  /*3290*/  LDCU.U8 UR14, c[0x0][0x639] ;  /* 0x0000c720ff0e77ac */ /* 0x000ea60008000000 */
[----:B------:R-:W-:Y:S01]  /*32a0*/  USHF.R.U32.HI UR4, URZ, UR77, UR4 ;  /* 0x0000004dff047299 */ /* 0x000fe20008011604 */
[----:B------:R-:W2:Y:S03]  /*32b0*/  LDCU.U8 UR15, c[0x0][0x651] ;  /* 0x0000ca20ff0f77ac */ /* 0x000ea60008000000 */
[----:B------:R-:W-:-:S04]  /*32c0*/  UIADD3 UR4, UPT, UPT, UR5, UR4, URZ ;  /* 0x0000000405047290 */ /* 0x000fc8000fffe0ff */
[----:B-----5:R-:W-:Y:S01]  /*32d0*/  USHF.R.U32.HI UR5, URZ, UR8, UR4 ;  /* 0x00000008ff057299 */ /* 0x020fe20008011604 */
[----:B------:R-:W5:Y:S03]  /*32e0*/  LDCU UR8, c[0x0][0x63c] ;  /* 0x0000c780ff0877ac */ /* 0x000f660008000800 */
[----:B-1----:R-:W-:Y:S01]  /*32f0*/  UISETP.GE.AND UP0, UPT, UR5, UR6, UPT ;  /* 0x000000060500728c */ /* 0x002fe2000bf06270 */
[----:B------:R-:W-:Y:S01]  /*3300*/  UMOV UR4, 0x400 ;  /* 0x0000040000047882 */ /* 0x000fe20000000000 */
[----:B------:R-:W-:Y:S02]  /*3310*/  UIADD3 UR5, UPT, UPT, -UR5, URZ, URZ ;  /* 0x000000ff05057290 */ /* 0x000fe4000fffe1ff */
[----:B----4-:R-:W-:Y:S01]  /*3320*/  ULEA UR4, UR23, UR4, 0x18 ;  /* 0x0000000417047291 */ /* 0x010fe2000f8ec0ff */
[----:B------:R-:W-:Y:S03]  /*3330*/  BAR.SYNC.DEFER_BLOCKING 0x2, 0x1a0 ;  /* 0x0086800000007b1d */ /* 0x000fe60000010000 */
[----:B------:R-:W-:-:S03]  /*3340*/  UIADD3 UR6, UPT, UPT, UR4, 0x9c00, URZ ;  /* 0x00009c0004067890 */ /* 0x000fc6000fffe0ff */
[----:B---3--:R-:W1:Y:S01]  /*3350*/  @UP0 LDCU UR7, c[0x0][0x64c] ;  /* 0x0000c980ff0707ac */ /* 0x008e620008000800 */
[----:B-----5:R-:W-:Y:S02]  /*3360*/  UIMAD UR8, UR5, UR8, UR75 ;  /* 0x00000008050872a4 */ /* 0x020fe4000f8e024b */
[----:B--2---:R-:W-:Y:S01]  /*3370*/  USEL UR5, UR10, UR11, !UP0 ;  /* 0x0000000b0a057287 */ /* 0x004fe2000c000000 */
[----:B------:R-:W2:Y:S01]  /*3380*/  LDCU UR11, c[0x0][0x60c] ;  /* 0x0000c180ff0b77ac */ /* 0x000ea20008000800 */
[----:B------:R-:W-:-:S04]  /*3390*/  USHF.R.U32.HI UR6, URZ, 0x4, UR6 ;  /* 0x00000004ff067899 */ /* 0x000fc80008011606 */
[----:B------:R-:W-:Y:S01]  /*33a0*/  ULOP3.LUT UR9, UR6, 0x3fc0, URZ, 0xc0, !UPT ;  /* 0x00003fc006097892 */ /* 0x000fe2000f8ec0ff */
[----:B------:R-:W3:Y:S01]  /*33b0*/  LDS R15, [UR4+0x2b8] ;  /* 0x0002b804ff0f7984 */ /* 0x000ee20008000800 */
[----:B-1----:R-:W-:Y:S02]  /*33c0*/  UIMAD.WIDE.U32 UR6, UR8, UR7, URZ ;  /* 0x00000007080672a5 */ /* 0x002fe4000f8e00ff */
[----:B------:R-:W-:Y:S02]  /*33d0*/  ULOP3.LUT UR10, UR9, 0x10000, URZ, 0xfc, !UPT ;  /* 0x00010000090a7892 */ /* 0x000fe4000f8efcff */
[----:B------:R-:W-:-:S03]  /*33e0*/  ULOP3.LUT UR9, UR5, 0xff, URZ, 0xc0, !UPT ;  /* 0x000000ff05097892 */ /* 0x000fc6000f8ec0ff */
[----:B------:R-:W-:Y:S01]  /*33f0*/  UMOV UR6, UR7 ;  /* 0x0000000700067c82 */ /* 0x000fe20008000000 */
[----:B------:R-:W-:Y:S01]  /*3400*/  MOV R2, UR10 ;  /* 0x0000000a00027c02 */ /* 0x000fe20008000f00 */
[----:B------:R-:W-:Y:S02]  /*3410*/  USEL UR7, UR14, UR15, !UP0 ;  /* 0x0000000f0e077287 */ /* 0x000fe4000c000000 */
[----:B--2---:R-:W-:Y:S01]  /*3420*/  UISETP.GE.AND UP0, UPT, UR75, UR11, UPT ;  /* 0x0000000b4b00728c */ /* 0x004fe2000bf06270 */
[----:B------:R-:W-:Y:S01]  /*3430*/  R2UR UR34, R2 ;  /* 0x00000000022272ca */ /* 0x000fe200000e0000 */
[----:B------:R-:W-:Y:S02]  /*3440*/  UIADD3 UR5, UPT, UPT, UR8, -UR6, URZ ;  /* 0x8000000608057290 */ /* 0x000fe4000fffe0ff */
[----:B------:R-:W-:Y:S02]  /*3450*/  ULOP3.LUT UR7, UR7, 0xff, URZ, 0xc0, !UPT ;  /* 0x000000ff07077892 */ /* 0x000fe4000f8ec0ff */
[----:B------:R-:W-:-:S04]  /*3460*/  USHF.R.U32.HI UR5, URZ, UR9, UR5 ;  /* 0x00000009ff057299 */ /* 0x000fc80008011605 */
[----:B------:R-:W-:-:S04]  /*3470*/  UIADD3 UR5, UPT, UPT, UR6, UR5, URZ ;  /* 0x0000000506057290 */ /* 0x000fc8000fffe0ff */
[----:B------:R-:W-:Y:S01]  /*3480*/  USHF.R.U32.HI UR5, URZ, UR7, UR5 ;  /* 0x00000007ff057299 */ /* 0x000fe20008011605 */
[----:B------:R-:W-:Y:S11]  /*3490*/  BRA.U UP0, `(.L_x_42) ;  /* 0x0000001500d47547 */ /* 0x000ff6000b800000 */
[----:B------:R-:W1:Y:S01]  /*34a0*/  LDCU UR6, c[0x0][0x614] ;  /* 0x0000c280ff0677ac */ /* 0x000e620008000800 */
[----:B------:R-:W2:Y:S01]  /*34b0*/  LDCU UR10, c[0x0][0x38c] ;  /* 0x00007180ff0a77ac */ /* 0x000ea20008000800 */
[----:B------:R-:W4:Y:S01]  /*34c0*/  LDCU UR7, c[0x0][0x380] ;  /* 0x00007000ff0777ac */ /* 0x000f220008000800 */
[----:B------:R-:W-:Y:S01]  /*34d0*/  UMOV UR14, 0x0 ;  /* 0x00000000000e7882 */ /* 0x000fe20000000000 */
[----:B------:R-:W-:Y:S01]  /*34e0*/  UMOV UR15, 0x1 ;  /* 0x00000001000f7882 */ /* 0x000fe20000000000 */
[----:B-1----:R-:W-:Y:S02]  /*34f0*/  UIADD3 UR6, UPT, UPT, -UR5, UR6, URZ ;  /* 0x0000000605067290 */ /* 0x002fe4000fffe1ff */
[----:B--2---:R-:W-:Y:S02]  /*3500*/  UISETP.GT.AND UP0, UPT, UR10, URZ, UPT ;  /* 0x000000ff0a00728c */ /* 0x004fe4000bf04270 */
[----:B------:R-:W-:Y:S02]  /*3510*/  UIADD3 UR11, UPT, UPT, UR10, -0x1, URZ ;  /* 0xffffffff0a0b7890 */ /* 0x000fe4000fffe0ff */
[----:B----4-:R-:W-:-:S02]  /*3520*/  UIADD3 UR5, UPT, UPT, UR10, -UR7, URZ ;  /* 0x800000070a057290 */ /* 0x010fc4000fffe0ff */
[----:B------:R-:W-:Y:S02]  /*3530*/  UIADD3 UR7, UPT, UPT, -UR10, URZ, URZ ;  /* 0x000000ff0a077290 */ /* 0x000fe4000fffe1ff */
[----:B------:R-:W-:Y:S02]  /*3540*/  ULEA UR5, UR6, UR5, 0x8 ;  /* 0x0000000506057291 */ /* 0x000fe4000f8e40ff */
[----:B------:R-:W-:Y:S02]  /*3550*/  USHF.R.S32.HI UR6, URZ, 0x1f, UR7 ;  /* 0x0000001fff067899 */ /* 0x000fe40008011407 */
[----:B------:R-:W-:Y:S02]  /*3560*/  UIADD3 UR7, UPT, UPT, -UR5, URZ, URZ ;  /* 0x000000ff05077290 */ /* 0x000fe4000fffe1ff */
[----:B------:R-:W-:Y:S02]  /*3570*/  ULEA.HI UR10, UR6, -UR10, URZ, 0x7 ;  /* 0x8000000a060a7291 */ /* 0x000fe4000f8f38ff */
[----:B------:R-:W-:-:S02]  /*3580*/  USHF.R.S32.HI UR6, URZ, 0x1f, UR7 ;  /* 0x0000001fff067899 */ /* 0x000fc40008011407 */
[----:B------:R-:W-:Y:S02]  /*3590*/  UIADD3 UR8, UPT, UPT, UR5, -0x1, URZ ;  /* 0xffffffff05087890 */ /* 0x000fe4000fffe0ff */
[----:B------:R-:W-:Y:S02]  /*35a0*/  UISETP.GT.AND UP1, UPT, UR5, URZ, UPT ;  /* 0x000000ff0500728c */ /* 0x000fe4000bf24270 */
[----:B------:R-:W-:Y:S02]  /*35b0*/  USHF.R.S32.HI UR9, URZ, 0x1f, UR11 ;  /* 0x0000001fff097899 */ /* 0x000fe4000801140b */
[----:B------:R-:W-:Y:S02]  /*35c0*/  ULEA.HI UR5, UR6, -UR5, URZ, 0x7 ;  /* 0x8000000506057291 */ /* 0x000fe4000f8f38ff */
[----:B------:R-:W-:Y:S02]  /*35d0*/  USHF.R.S32.HI UR7, URZ, 0x1f, UR8 ;  /* 0x0000001fff077899 */ /* 0x000fe40008011408 */
[----:B------:R-:W-:-:S02]  /*35e0*/  ULEA.HI UR11, UR9, UR11, URZ, 0x7 ;  /* 0x0000000b090b7291 */ /* 0x000fc4000f8f38ff */
[----:B------:R-:W-:Y:S02]  /*35f0*/  USHF.R.S32.HI UR5, URZ, 0x7, UR5 ;  /* 0x00000007ff057899 */ /* 0x000fe40008011405 */
[----:B------:R-:W-:Y:S02]  /*3600*/  USHF.R.S32.HI UR9, URZ, 0x7, UR10 ;  /* 0x00000007ff097899 */ /* 0x000fe4000801140a */
[----:B------:R-:W-:Y:S02]  /*3610*/  ULEA.HI UR6, UR7, UR8, URZ, 0x7 ;  /* 0x0000000807067291 */ /* 0x000fe4000f8f38ff */
[----:B------:R-:W-:Y:S02]  /*3620*/  UIADD3 UR7, UPT, UPT, -UR5, URZ, URZ ;  /* 0x000000ff05077290 */ /* 0x000fe4000fffe1ff */
[----:B------:R-:W-:Y:S02]  /*3630*/  @UP0 UIMAD.WIDE UR12, UR11, 0x2000000, UR14 ;  /* 0x020000000b0c08a5 */ /* 0x000fe4000f8e020e */
[----:B------:R-:W-:-:S02]  /*3640*/  ULEA.HI.SX32 UR6, UR6, 0x1, 0x19 ;  /* 0x0000000106067891 */ /* 0x000fc4000f8fcaff */
[----:B------:R-:W-:-:S05]  /*3650*/  UIADD3 UR5, UPT, UPT, -UR9, URZ, URZ ;  /* 0x000000ff09057290 */ /* 0x000fca000fffe1ff */
[----:B------:R-:W-:Y:S02]  /*3660*/  @!UP1 UMOV UR6, UR7 ;  /* 0x0000000700069c82 */ /* 0x000fe40008000000 */
[----:B------:R-:W-:Y:S02]  /*3670*/  @UP0 UMOV UR5, UR13 ;  /* 0x0000000d00050c82 */ /* 0x000fe40008000000 */
[----:B------:R-:W-:-:S04]  /*3680*/  UISETP.LT.AND UP0, UPT, UR6, UR5, UPT ;  /* 0x000000050600728c */ /* 0x000fc8000bf01270 */
[----:B------:R-:W-:Y:S02]  /*3690*/  USEL UR36, UR6, UR5, UP0 ;  /* 0x0000000506247287 */ /* 0x000fe40008000000 */
[----:B------:R-:W-:-:S09]  /*36a0*/  UISETP.NE.AND UP0, UPT, UR76, URZ, UPT ;  /* 0x000000ff4c00728c */ /* 0x000fd2000bf05270 */
[----:B------:R-:W-:Y:S05]  /*36b0*/  BRA.U UP0, `(.L_x_42) ;  /* 0x00000015004c7547 */ /* 0x000fea000b800000 */
[----:B------:R-:W1:Y:S02]  /*36c0*/  SYNCS.PHASECHK.TRANS64.TRYWAIT P0, [UR4], RZ ;  /* 0x000000ffff0075a7 */ /* 0x000e640008001104 */
[----:B-1----:R-:W-:Y:S05]  /*36d0*/  @!P0 BRA `(.L_x_43) ;  /* 0x000000cc00148947 */ /* 0x002fea0003800000 */
.L_x_119:
[----:B------:R-:W2:Y:S01]  /*36e0*/  SYNCS.PHASECHK.TRANS64.TRYWAIT P0, [UR4+0x20], RZ ;  /* 0x000020ffff0075a7 */ /* 0x000ea20008001104 */
[----:B------:R-:W-:Y:S01]  /*36f0*/  UIADD3 UR5, UPT, UPT, UR4, 0xcc00, URZ ;  /* 0x0000cc0004057890 */ /* 0x000fe2000fffe0ff */
[----:B-1----:R-:W-:Y:S01]  /*3700*/  CS2R R2, SRZ ;  /* 0x0000000000027805 */ /* 0x002fe2000001ff00 */
[----:B------:R-:W-:Y:S02]  /*3710*/  UIADD3 UR12, UPT, UPT, UR34, -0x300, URZ ;  /* 0xfffffd00220c7890 */ /* 0x000fe4000fffe0ff */
[----:B------:R-:W-:Y:S02]  /*3720*/  USHF.R.U32.HI UR5, URZ, 0x4, UR5 ;  /* 0x00000004ff057899 */ /* 0x000fe40008011605 */
[----:B------:R-:W-:Y:S01]  /*3730*/  UIADD3 UR8, UPT, UPT, UR34, -0x200, URZ ;  /* 0xfffffe0022087890 */ /* 0x000fe2000fffe0ff */
[C---:B------:R-:W-:Y:S01]  /*3740*/  R2UR UR21, R2.reuse ;  /* 0x00000000021572ca */ /* 0x040fe200000e0000 */
[----:B------:R-:W-:Y:S01]  /*3750*/  ULOP3.LUT UR10, UR5, 0x3fc0, URZ, 0xc0, !UPT ;  /* 0x00003fc0050a7892 */ /* 0x000fe2000f8ec0ff */
[----:B------:R-:W-:Y:S01]  /*3760*/  R2UR UR19, R3 ;  /* 0x00000000031372ca */ /* 0x000fe200000e0000 */
[----:B------:R-:W-:Y:S01]  /*3770*/  UIADD3 UR6, UPT, UPT, UR34, -0x100, URZ ;  /* 0xffffff0022067890 */ /* 0x000fe2000fffe0ff */
[----:B------:R-:W-:Y:S01]  /*3780*/  R2UR UR18, R2 ;  /* 0x00000000021272ca */ /* 0x000fe200000e0000 */
[----:B------:R-:W-:Y:S01]  /*3790*/  ULOP3.LUT UR10, UR10, 0x10000, URZ, 0xfc, !UPT ;  /* 0x000100000a0a7892 */ /* 0x000fe2000f8efcff */
[----:B------:R-:W-:Y:S01]  /*37a0*/  UMOV UR26, 0x0 ;  /* 0x00000000001a7882 */ /* 0x000fe20000000000 */
[----:B------:R-:W-:Y:S01]  /*37b0*/  UMOV UR27, 0x10200010 ;  /* 0x10200010001b7882 */ /* 0x000fe20000000000 */
[----:B------:R-:W-:Y:S01]  /*37c0*/  UMOV UR24, 0x0 ;  /* 0x0000000000187882 */ /* 0x000fe20000000000 */
[----:B------:R-:W-:Y:S01]  /*37d0*/  UMOV UR25, 0x10200010 ;  /* 0x1020001000197882 */ /* 0x000fe20000000000 */
[----:B------:R-:W-:Y:S01]  /*37e0*/  UMOV UR22, 0x0 ;  /* 0x0000000000167882 */ /* 0x000fe20000000000 */
[----:B------:R-:W-:Y:S01]  /*37f0*/  UMOV UR23, 0x10200010 ;  /* 0x1020001000177882 */ /* 0x000fe20000000000 */
[----:B------:R-:W-:Y:S01]  /*3800*/  UIADD3 UR5, UPT, UPT, UR4, 0x1f0, URZ ;  /* 0x000001f004057890 */ /* 0x000fe2000fffe0ff */
[----:B------:R-:W-:Y:S01]  /*3810*/  UMOV UR28, 0x3 ;  /* 0x00000003001c7882 */ /* 0x000fe20000000000 */
[----:B------:R-:W-:-:S02]  /*3820*/  UIADD3 UR16, UPT, UPT, UR10, 0x80, URZ ;  /* 0x000000800a107890 */ /* 0x000fc4000fffe0ff */
[----:B------:R-:W-:Y:S01]  /*3830*/  UIADD3 UR14, UPT, UPT, UR10, 0x100, URZ ;  /* 0x000001000a0e7890 */ /* 0x000fe2000fffe0ff */
[----:B------:R-:W-:Y:S01]  /*3840*/  UMOV UR13, 0xc0004010 ;  /* 0xc0004010000d7882 */ /* 0x000fe20000000000 */
[----:B------:R-:W-:Y:S01]  /*3850*/  UMOV UR9, 0xc0004010 ;  /* 0xc000401000097882 */ /* 0x000fe20000000000 */
[----:B------:R-:W-:Y:S01]  /*3860*/  UMOV UR7, 0xc0004010 ;  /* 0xc000401000077882 */ /* 0x000fe20000000000 */
[----:B------:R-:W-:Y:S01]  /*3870*/  UMOV UR11, 0xc0004010 ;  /* 0xc0004010000b7882 */ /* 0x000fe20000000000 */
[----:B------:R-:W-:Y:S01]  /*3880*/  UMOV UR17, 0xc0004010 ;  /* 0xc000401000117882 */ /* 0x000fe20000000000 */
[----:B------:R-:W-:Y:S01]  /*3890*/  UMOV UR15, 0xc0004010 ;  /* 0xc0004010000f7882 */ /* 0x000fe20000000000 */
[----:B--2---:R-:W-:Y:S05]  /*38a0*/  @!P0 BRA `(.L_x_44) ;  /* 0x000000c800b88947 */ /* 0x004fea0003800000 */
.L_x_121:
[----:B------:R2:W-:Y:S01]  /*38b0*/  UTCQMMA.2CTA gdesc[UR12], gdesc[UR10], tmem[UR21], tmem[UR26], idesc[UR27], !UPT ;  /* 0x00ff1a0a0c0075ea */ /* 0x0005e2000fa00315 */
[----:B------:R4:W-:Y:S01]  /*38c0*/  UTCQMMA.2CTA gdesc[UR8], gdesc[UR16], tmem[UR19], tmem[UR24], idesc[UR25], UPT ;  /* 0x00ff1810080075ea */ /* 0x0009e2000ba00313 */
[----:B------:R5:W-:Y:S01]  /*38d0*/  UTCQMMA.2CTA gdesc[UR6], gdesc[UR14], tmem[UR18], tmem[UR22], idesc[UR23], UPT ;  /* 0x00ff160e060075ea */ /* 0x000be2000ba00312 */
[----:B------:R1:W-:Y:S01]  /*38e0*/  UTCBAR.2CTA.MULTICAST [UR5], URZ, UR28 ;  /* 0x000000ff050073e9 */ /* 0x0003e2000820081c */
[----:B------:R-:W3:Y:S01]  /*38f0*/  SYNCS.PHASECHK.TRANS64.TRYWAIT P0, [UR4+0x8], RZ ;  /* 0x000008ffff0075a7 */ /* 0x000ee20008001104 */
[----:B-1----:R-:W-:Y:S01]  /*3900*/  IMAD.MOV.U32 R2, RZ, RZ, 0x80 ;  /* 0x00000080ff027424 */ /* 0x002fe200078e00ff */
[----:B------:R-:W-:Y:S01]  /*3910*/  UIADD3 UR32, UPT, UPT, UR34, 0x100, URZ ;  /* 0x0000010022207890 */ /* 0x000fe2000fffe0ff */
[----:B------:R-:W-:Y:S01]  /*3920*/  IMAD.MOV.U32 R3, RZ, RZ, 0x80 ;  /* 0x00000080ff037424 */ /* 0x000fe200078e00ff */
[----:B------:R-:W-:Y:S02]  /*3930*/  UIADD3 UR30, UPT, UPT, UR34, 0x200, URZ ;  /* 0x00000200221e7890 */ /* 0x000fe4000fffe0ff */
[C---:B------:R-:W-:Y:S01]  /*3940*/  R2UR UR20, R2.reuse ;  /* 0x00000000021472ca */ /* 0x040fe200000e0000 */
[----:B------:R-:W-:Y:S01]  /*3950*/  UMOV UR35, 0xc0004010 ;  /* 0xc000401000237882 */ /* 0x000fe20000000000 */
[----:B------:R-:W-:Y:S01]  /*3960*/  UMOV UR33, 0xc0004010 ;  /* 0xc000401000217882 */ /* 0x000fe20000000000 */
[----:B------:R-:W-:Y:S01]  /*3970*/  UMOV UR31, 0xc0004010 ;  /* 0xc0004010001f7882 */ /* 0x000fe20000000000 */
[----:B--2---:R-:W-:Y:S01]  /*3980*/  R2UR UR13, R3 ;  /* 0x00000000030d72ca */ /* 0x004fe200000e0000 */
[----:B----4-:R-:W-:Y:S01]  /*3990*/  UIADD3 UR9, UPT, UPT, UR4, 0x1f8, URZ ;  /* 0x000001f804097890 */ /* 0x010fe2000fffe0ff */
[----:B------:R-:W-:Y:S01]  /*39a0*/  R2UR UR12, R2 ;  /* 0x00000000020c72ca */ /* 0x000fe200000e0000 */
[----:B-----5:R-:W-:-:S02]  /*39b0*/  UIADD3 UR7, UPT, UPT, UR4, 0x108, URZ ;  /* 0x0000010804077890 */ /* 0x020fc4000fffe0ff */
[----:B------:R-:W-:Y:S01]  /*39c0*/  ULOP3.LUT UR5, UR73, 0xffff, URZ, 0xc0, !UPT ;  /* 0x0000ffff49057892 */ /* 0x000fe2000f8ec0ff */
[----:B------:R-:W-:Y:S01]  /*39d0*/  UMOV UR24, 0x0 ;  /* 0x0000000000187882 */ /* 0x000fe20000000000 */
[----:B------:R-:W-:Y:S01]  /*39e0*/  UMOV UR25, 0x10200010 ;  /* 0x1020001000197882 */ /* 0x000fe20000000000 */
[----:B------:R-:W-:Y:S01]  /*39f0*/  UMOV UR22, 0x0 ;  /* 0x0000000000167882 */ /* 0x000fe20000000000 */
[----:B------:R-:W-:Y:S01]  /*3a00*/  UMOV UR23, 0x10200010 ;  /* 0x1020001000177882 */ /* 0x000fe20000000000 */
[----:B------:R-:W-:Y:S01]  /*3a10*/  UMOV UR18, 0x0 ;  /* 0x0000000000127882 */ /* 0x000fe20000000000 */
[----:B------:R-:W-:Y:S01]  /*3a20*/  UMOV UR19, 0x10200010 ;  /* 0x1020001000137882 */ /* 0x000fe20000000000 */
[----:B------:R-:W-:Y:S01]  /*3a30*/  UMOV UR21, 0x3 ;  /* 0x0000000300157882 */ /* 0x000fe20000000000 */
[----:B---3--:R-:W-:Y:S05]  /*3a40*/  @!P0 BRA `(.L_x_45) ;  /* 0x000000c800688947 */ /* 0x008fea0003800000 */
.L_x_123:
[----:B------:R2:W-:Y:S01]  /*3a50*/  UTCQMMA.2CTA gdesc[UR34], gdesc[UR10], tmem[UR20], tmem[UR24], idesc[UR25], !UPT ;  /* 0x00ff180a220075ea */ /* 0x0005e2000fa00314 */
[----:B------:R2:W-:Y:S01]  /*3a60*/  UTCQMMA.2CTA gdesc[UR32], gdesc[UR16], tmem[UR13], tmem[UR22], idesc[UR23], UPT ;  /* 0x00ff1610200075ea */ /* 0x0005e2000ba0030d */
[----:B------:R2:W-:Y:S01]  /*3a70*/  UTCQMMA.2CTA gdesc[UR30], gdesc[UR14], tmem[UR12], tmem[UR18], idesc[UR19], UPT ;  /* 0x00ff120e1e0075ea */ /* 0x0005e2000ba0030c */
[----:B------:R2:W-:Y:S01]  /*3a80*/  UTCBAR.2CTA.MULTICAST [UR9], URZ, UR21 ;  /* 0x000000ff090073e9 */ /* 0x0005e20008200815 */
[----:B------:R2:W-:Y:S01]  /*3a90*/  UTCBAR.2CTA.MULTICAST [UR7], URZ, UR5 ;  /* 0x000000ff070073e9 */ /* 0x0005e20008200805 */
[----:B------:R-:W-:Y:S01]  /*3aa0*/  UISETP.GE.AND UP0, UPT, UR36, 0x2, UPT ;  /* 0x000000022400788c */ /* 0x000fe2000bf06270 */
[----:B------:R-:W-:Y:S01]  /*3ab0*/  HFMA2 R14, -RZ, RZ, 0, 0 ;  /* 0x00000000ff0e7431 */ /* 0x000fe200000001ff */
[----:B------:R-:W-:Y:S01]  /*3ac0*/  MOV R11, RZ ;  /* 0x000000ff000b7202 */ /* 0x000fe20000000f00 */
[----:B------:R-:W-:Y:S01]  /*3ad0*/  UIADD3 UR39, UPT, UPT, UR4, 0x20, URZ ;  /* 0x0000002004277890 */ /* 0x000fe2000fffe0ff */
[----:B------:R-:W-:Y:S01]  /*3ae0*/  UMOV UR6, 0x1 ;  /* 0x0000000100067882 */ /* 0x000fe20000000000 */
[----:B------:R-:W-:-:S04]  /*3af0*/  UMOV UR8, URZ ;  /* 0x000000ff00087c82 */ /* 0x000fc80008000000 */
[----:B------:R-:W-:Y:S06]  /*3b00*/  BRA.U !UP0, `(.L_x_46) ;  /* 0x00000009089c7547 */ /* 0x000fec000b800000 */
[----:B------:R-:W-:Y:S01]  /*3b10*/  MOV R11, RZ ;  /* 0x000000ff000b7202 */ /* 0x000fe20000000f00 */
[----:B------:R-:W-:Y:S01]  /*3b20*/  IMAD.MOV.U32 R6, RZ, RZ, 0xd8 ;  /* 0x000000d8ff067424 */ /* 0x000fe200078e00ff */
[----:B------:R-:W-:Y:S01]  /*3b30*/  MOV R14, RZ ;  /* 0x000000ff000e7202 */ /* 0x000fe20000000f00 */
[----:B------:R-:W-:Y:S01]  /*3b40*/  IMAD.MOV.U32 R4, RZ, RZ, 0x80 ;  /* 0x00000080ff047424 */ /* 0x000fe200078e00ff */
[----:B------:R-:W-:Y:S01]  /*3b50*/  MOV R5, 0x160 ;  /* 0x0000016000057802 */ /* 0x000fe20000000f00 */
[----:B-1----:R-:W-:Y:S01]  /*3b60*/  IMAD.MOV.U32 R2, RZ, RZ, 0x80 ;  /* 0x00000080ff027424 */ /* 0x002fe200078e00ff */
[----:B------:R-:W-:Y:S01]  /*3b70*/  MOV R3, 0x80 ;  /* 0x0000008000037802 */ /* 0x000fe20000000f00 */
[----:B------:R-:W-:Y:S01]  /*3b80*/  UIADD3 UR36, UPT, UPT, -UR36, URZ, URZ ;  /* 0x000000ff24247290 */ /* 0x000fe2000fffe1ff */
[----:B------:R-:W-:Y:S01]  /*3b90*/  UMOV UR6, 0x1 ;  /* 0x0000000100067882 */ /* 0x000fe20000000000 */
[----:B------:R-:W-:Y:S01]  /*3ba0*/  UMOV UR8, URZ ;  /* 0x000000ff00087c82 */ /* 0x000fe20008000000 */
[----:B------:R-:W-:Y:S01]  /*3bb0*/  UMOV UR70, 0x0 ;  /* 0x0000000000467882 */ /* 0x000fe20000000000 */
        /* <DEDUP_REMOVED lines=21> */
[----:B------:R-:W-:Y:S01]  /*3d10*/  ULOP3.LUT UR41, UR73, 0xffff, URZ, 0xc0, !UPT ;  /* 0x0000ffff49297892 */ /* 0x000fe2000f8ec0ff */
[----:B------:R-:W-:Y:S01]  /*3d20*/  UMOV UR48, 0x0 ;  /* 0x0000000000307882 */ /* 0x000fe20000000000 */
[----:B------:R-:W-:Y:S01]  /*3d30*/  UMOV UR49, 0x10200010 ;  /* 0x1020001000317882 */ /* 0x000fe20000000000 */
[----:B------:R-:W-:Y:S01]  /*3d40*/  UMOV UR46, 0x0 ;  /* 0x00000000002e7882 */ /* 0x000fe20000000000 */
[----:B------:R-:W-:Y:S01]  /*3d50*/  UMOV UR47, 0x10200010 ;  /* 0x10200010002f7882 */ /* 0x000fe20000000000 */
[----:B------:R-:W-:Y:S01]  /*3d60*/  ULOP3.LUT UR40, UR73, 0xffff, URZ, 0xc0, !UPT ;  /* 0x0000ffff49287892 */ /* 0x000fe2000f8ec0ff */
[----:B------:R-:W-:Y:S01]  /*3d70*/  UMOV UR44, 0x0 ;  /* 0x00000000002c7882 */ /* 0x000fe20000000000 */
[----:B------:R-:W-:-:S10]  /*3d80*/  UMOV UR45, 0x10200010 ;  /* 0x10200010002d7882 */ /* 0x000fd40000000000 */
.L_x_53:
[----:B--23--:R-:W-:Y:S01]  /*3d90*/  ULEA UR7, UR6, UR39, 0x3 ;  /* 0x0000002706077291 */ /* 0x00cfe2000f8e18ff */
[----:B-1----:R-:W-:Y:S02]  /*3da0*/  SHF.L.U32 R9, R11, 0x1f, RZ ;  /* 0x0000001f0b097819 */ /* 0x002fe400000006ff */
[----:B------:R-:W-:Y:S06]  /*3db0*/  SHF.L.U32 R12, R14, 0x1f, RZ ;  /* 0x0000001f0e0c7819 */ /* 0x000fec00000006ff */
[----:B------:R-:W1:Y:S02]  /*3dc0*/  SYNCS.PHASECHK.TRANS64.TRYWAIT P0, [UR7], R9 ;  /* 0x00000009ff0075a7 */ /* 0x000e640008001107 */
[----:B-1----:R-:W-:Y:S05]  /*3dd0*/  @!P0 BRA `(.L_x_47) ;  /* 0x000000c4009c8947 */ /* 0x002fea0003800000 */
.L_x_125:
[----:B------:R-:W-:Y:S01]  /*3de0*/  UIMAD UR5, UR6, 0x1800, UR4 ;  /* 0x00001800060578a4 */ /* 0x000fe2000f8e0204 */
[----:B------:R-:W2:Y:S01]  /*3df0*/  SYNCS.PHASECHK.TRANS64.TRYWAIT P0, [UR4+0x200], R12 ;  /* 0x0002000cff0075a7 */ /* 0x000ea20008001104 */
[----:B------:R-:W-:Y:S01]  /*3e00*/  UISETP.NE.U32.AND UP0, UPT, UR8, URZ, UPT ;  /* 0x000000ff0800728c */ /* 0x000fe2000bf05070 */
[----:B-1----:R-:W-:Y:S01]  /*3e10*/  IMAD.MOV.U32 R9, RZ, RZ, 0x40 ;  /* 0x00000040ff097424 */ /* 0x002fe200078e00ff */
[----:B------:R-:W-:Y:S01]  /*3e20*/  UIADD3 UR5, UPT, UPT, UR5, 0xcc00, URZ ;  /* 0x0000cc0005057890 */ /* 0x000fe2000fffe0ff */
[----:B------:R-:W-:Y:S01]  /*3e30*/  IMAD.MOV.U32 R8, RZ, RZ, 0x100 ;  /* 0x00000100ff087424 */ /* 0x000fe200078e00ff */
[----:B------:R-:W-:Y:S01]  /*3e40*/  UMOV UR13, 0x4080 ;  /* 0x00004080000d7882 */ /* 0x000fe20000000000 */
[----:B------:R-:W-:Y:S01]  /*3e50*/  IMAD.MOV.U32 R7, RZ, RZ, 0x48 ;  /* 0x00000048ff077424 */ /* 0x000fe200078e00ff */
[----:B------:R-:W-:Y:S01]  /*3e60*/  USHF.R.U32.HI UR12, URZ, 0x4, UR5 ;  /* 0x00000004ff0c7899 */ /* 0x000fe20008011605 */
[----:B------:R-:W-:Y:S01]  /*3e70*/  R2UR UR16, R9 ;  /* 0x00000000091072ca */ /* 0x000fe200000e0000 */
[----:B------:R-:W-:Y:S01]  /*3e80*/  IMAD.MOV.U32 R9, RZ, RZ, 0x100 ;  /* 0x00000100ff097424 */ /* 0x000fe200078e00ff */
[----:B------:R-:W-:Y:S01]  /*3e90*/  R2UR UR15, R8 ;  /* 0x00000000080f72ca */ /* 0x000fe200000e0000 */
[----:B------:R-:W-:Y:S01]  /*3ea0*/  ULOP3.LUT UR12, UR12, 0x3fc0, URZ, 0xc0, !UPT ;  /* 0x00003fc00c0c7892 */ /* 0x000fe2000f8ec0ff */
[----:B------:R-:W-:Y:S01]  /*3eb0*/  R2UR UR14, R7 ;  /* 0x00000000070e72ca */ /* 0x000fe200000e0000 */
[----:B------:R-:W-:Y:S01]  /*3ec0*/  IMAD.MOV.U32 R8, RZ, RZ, 0x50 ;  /* 0x00000050ff087424 */ /* 0x000fe200078e00ff */
[----:B------:R-:W-:Y:S01]  /*3ed0*/  R2UR UR11, R9 ;  /* 0x00000000090b72ca */ /* 0x000fe200000e0000 */
[----:B------:R-:W-:Y:S01]  /*3ee0*/  ULOP3.LUT UR12, UR12, 0x80000, URZ, 0xfc, !UPT ;  /* 0x000800000c0c7892 */ /* 0x000fe2000f8efcff */
[----:B------:R-:W-:Y:S01]  /*3ef0*/  IMAD.MOV.U32 R7, RZ, RZ, 0x100 ;  /* 0x00000100ff077424 */ /* 0x000fe200078e00ff */
[----:B------:R-:W-:Y:S01]  /*3f00*/  UMOV UR21, 0x4080 ;  /* 0x0000408000157882 */ /* 0x000fe20000000000 */
[----:B------:R-:W-:Y:S01]  /*3f10*/  R2UR UR9, R8 ;  /* 0x00000000080972ca */ /* 0x000fe200000e0000 */
[----:B------:R-:W-:Y:S02]  /*3f20*/  UIADD3 UR20, UPT, UPT, UR12, 0x20, URZ ;  /* 0x000000200c147890 */ /* 0x000fe4000fffe0ff */
[----:B------:R-:W-:Y:S01]  /*3f30*/  UIADD3 UR18, UPT, UPT, UR12, 0x40, URZ ;  /* 0x000000400c127890 */ /* 0x000fe2000fffe0ff */
[----:B------:R-:W-:Y:S01]  /*3f40*/  R2UR UR10, R7 ;  /* 0x00000000070a72ca */ /* 0x000fe200000e0000 */
[----:B------:R-:W-:Y:S01]  /*3f50*/  UMOV UR19, 0x4080 ;  /* 0x0000408000137882 */ /* 0x000fe20000000000 */
[----:B------:R-:W-:Y:S02]  /*3f60*/  @!UPT UIADD3 URZ, UPT, UPT, URZ, URZ, URZ ;  /* 0x000000fffffff290 */ /* 0x000fe4000fffe0ff */
[----:B--2---:R-:W-:Y:S11]  /*3f70*/  @!P0 BRA `(.L_x_48) ;  /* 0x000000c400508947 */ /* 0x004ff60003800000 */
.L_x_127:
[----:B------:R2:W-:Y:S01]  /*3f80*/  UTCQMMA.2CTA tmem[UR16], gdesc[UR12], tmem[UR15], tmem[UR70], idesc[UR71], UP0 ;  /* 0x00ff460c100079ea */ /* 0x0005e2000820030f */
[----:B------:R3:W-:Y:S01]  /*3f90*/  UTCQMMA.2CTA tmem[UR14], gdesc[UR20], tmem[UR11], tmem[UR68], idesc[UR69], UPT ;  /* 0x00ff44140e0079ea */ /* 0x0007e2000ba0030b */
[----:B------:R4:W-:Y:S01]  /*3fa0*/  UTCQMMA.2CTA tmem[UR9], gdesc[UR18], tmem[UR10], tmem[UR66], idesc[UR67], UPT ;  /* 0x00ff4212090079ea */ /* 0x0009e2000ba0030a */
[----:B------:R-:W5:Y:S01]  /*3fb0*/  SYNCS.PHASECHK.TRANS64.TRYWAIT P0, [UR4+0x210], R12 ;  /* 0x0002100cff0075a7 */ /* 0x000f620008001104 */
[----:B------:R-:W-:Y:S01]  /*3fc0*/  UIADD3 UR6, UPT, UPT, UR6, 0x1, URZ ;  /* 0x0000000106067890 */ /* 0x000fe2000fffe0ff */
[----:B------:R-:W-:Y:S02]  /*3fd0*/  IMAD.MOV.U32 R8, RZ, RZ, 0x58 ;  /* 0x00000058ff087424 */ /* 0x000fe400078e00ff */
[----:B-1----:R-:W-:Y:S01]  /*3fe0*/  IMAD.MOV.U32 R7, RZ, RZ, 0x100 ;  /* 0x00000100ff077424 */ /* 0x002fe200078e00ff */
[----:B------:R-:W-:Y:S02]  /*3ff0*/  UISETP.NE.AND UP1, UPT, UR6, 0x1d, UPT ;  /* 0x0000001d0600788c */ /* 0x000fe4000bf25270 */
[----:B------:R-:W-:Y:S02]  /*4000*/  R2UR UR8, R8 ;  /* 0x00000000080872ca */ /* 0x000fe400000e0000 */
[----:B------:R-:W-:Y:S02]  /*4010*/  USEL UR5, URZ, 0x1, UP1 ;  /* 0x00000001ff057887 */ /* 0x000fe40008800000 */
[----:B------:R-:W-:Y:S04]  /*4020*/  USEL UR6, UR6, URZ, UP1 ;  /* 0x000000ff06067287 */ /* 0x000fe80008800000 */
[----:B------:R-:W-:Y:S01]  /*4030*/  ULEA UR28, UR6, UR39, 0x3 ;  /* 0x00000027061c7291 */ /* 0x000fe2000f8e18ff */
[----:B------:R-:W-:Y:S05]  /*4040*/  LOP3.LUT R11, R11, UR5, RZ, 0x3c, !PT ;  /* 0x000000050b0b7c12 */ /* 0x000fea000f8e3cff */
[----:B------:R-:W-:Y:S01]  /*4050*/  IMAD.U32 R10, R11, -0x80000000, RZ ;  /* 0x800000000b0a7824 */ /* 0x000fe200078e00ff */
[----:B--2---:R-:W-:Y:S01]  /*4060*/  R2UR UR16, R7 ;  /* 0x00000000071072ca */ /* 0x004fe200000e0000 */
[----:B---3--:R-:W-:Y:S01]  /*4070*/  UIADD3 UR14, UPT, UPT, UR12, 0x60, URZ ;  /* 0x000000600c0e7890 */ /* 0x008fe2000fffe0ff */
[----:B------:R-:W-:Y:S01]  /*4080*/  UMOV UR15, 0x4080 ;  /* 0x00004080000f7882 */ /* 0x000fe20000000000 */
[----:B------:R-:W-:Y:S01]  /*4090*/  @!UPT UIADD3 URZ, UPT, UPT, URZ, URZ, URZ ;  /* 0x000000fffffff290 */ /* 0x000fe2000fffe0ff */
[----:B----45:R-:W-:Y:S11]  /*40a0*/  @!P0 BRA `(.L_x_49) ;  /* 0x000000c400208947 */ /* 0x030ff60003800000 */
.L_x_129:
[----:B------:R2:W-:Y:S01]  /*40b0*/  UTCQMMA.2CTA tmem[UR8], gdesc[UR14], tmem[UR16], tmem[UR64], idesc[UR65], UPT ;  /* 0x00ff400e080079ea */ /* 0x0005e2000ba00310 */
[----:B------:R-:W3:Y:S01]  /*40c0*/  SYNCS.PHASECHK.TRANS64.TRYWAIT P0, [UR28], R10 ;  /* 0x0000000aff0075a7 */ /* 0x000ee2000800111c */
[----:B------:R-:W-:Y:S01]  /*40d0*/  UIMAD UR5, UR6, 0x1800, UR4 ;  /* 0x00001800060578a4 */ /* 0x000fe2000f8e0204 */
[----:B------:R-:W-:Y:S01]  /*40e0*/  CS2R R8, SRZ ;  /* 0x0000000000087805 */ /* 0x000fe2000001ff00 */
[----:B------:R-:W-:Y:S01]  /*40f0*/  UIADD3 UR26, UPT, UPT, UR34, -0x300, URZ ;  /* 0xfffffd00221a7890 */ /* 0x000fe2000fffe0ff */
[----:B-1----:R-:W-:Y:S01]  /*4100*/  IMAD.MOV.U32 R7, RZ, RZ, RZ ;  /* 0x000000ffff077224 */ /* 0x002fe200078e00ff */
[----:B------:R-:W-:Y:S02]  /*4110*/  UIADD3 UR5, UPT, UPT, UR5, 0xcc00, URZ ;  /* 0x0000cc0005057890 */ /* 0x000fe4000fffe0ff */
[----:B------:R-:W-:Y:S01]  /*4120*/  UIADD3 UR24, UPT, UPT, UR32, -0x300, URZ ;  /* 0xfffffd0020187890 */ /* 0x000fe2000fffe0ff */
[----:B------:R-:W-:Y:S01]  /*4130*/  R2UR UR25, R9 ;  /* 0x00000000091972ca */ /* 0x000fe200000e0000 */
[----:B------:R-:W-:Y:S01]  /*4140*/  USHF.R.U32.HI UR5, URZ, 0x4, UR5 ;  /* 0x00000004ff057899 */ /* 0x000fe20008011605 */
[----:B------:R-:W-:Y:S02]  /*4150*/  R2UR UR38, R8 ;  /* 0x00000000082672ca */ /* 0x000fe400000e0000 */
[----:B------:R-:W-:Y:S01]  /*4160*/  R2UR UR37, R7 ;  /* 0x00000000072572ca */ /* 0x000fe200000e0000 */
[----:B------:R-:W-:Y:S04]  /*4170*/  ULOP3.LUT UR5, UR5, 0x3fc0, URZ, 0xc0, !UPT ;  /* 0x00003fc005057892 */ /* 0x000fe8000f8ec0ff */
[----:B------:R-:W-:Y:S01]  /*4180*/  ULOP3.LUT UR5, UR5, 0x10000, URZ, 0xfc, !UPT ;  /* 0x0001000005057892 */ /* 0x000fe2000f8efcff */
[----:B--23--:R-:W-:Y:S11]  /*4190*/  @!P0 BRA `(.L_x_50) ;  /* 0x000000c400008947 */ /* 0x00cff60003800000 */
.L_x_131:
[----:B------:R-:W-:Y:S01]  /*41a0*/  UMOV UR27, UR35 ;  /* 0x00000023001b7c82 */ /* 0x000fe20008000000 */
[----:B------:R-:W-:Y:S01]  /*41b0*/  UMOV UR22, UR5 ;  /* 0x0000000500167c82 */ /* 0x000fe20008000000 */
[----:B------:R-:W-:Y:S01]  /*41c0*/  UMOV UR23, 0xc0004010 ;  /* 0xc000401000177882 */ /* 0x000fe20000000000 */
[----:B------:R-:W-:Y:S01]  /*41d0*/  UIADD3 UR10, UPT, UPT, UR5, 0x80, URZ ;  /* 0x00000080050a7890 */ /* 0x000fe2000fffe0ff */
[----:B------:R2:W-:Y:S01]  /*41e0*/  UTCQMMA.2CTA gdesc[UR26], gdesc[UR22], tmem[UR25], tmem[UR62], idesc[UR63], !UPT ;  /* 0x00ff3e161a0075ea */ /* 0x0005e2000fa00319 */
[----:B------:R-:W-:Y:S01]  /*41f0*/  UIADD3 UR16, UPT, UPT, UR30, -0x300, URZ ;  /* 0xfffffd001e107890 */ /* 0x000fe2000fffe0ff */
[----:B-1----:R-:W-:Y:S01]  /*4200*/  IMAD.MOV.U32 R7, RZ, RZ, 0xc0 ;  /* 0x000000c0ff077424 */ /* 0x002fe200078e00ff */
[----:B------:R-:W-:Y:S01]  /*4210*/  UIADD3 UR8, UPT, UPT, UR5, 0x100, URZ ;  /* 0x0000010005087890 */ /* 0x000fe2000fffe0ff */
[----:B------:R-:W-:Y:S01]  /*4220*/  HFMA2 R8, -RZ, RZ, 0, 2.09808349609375e-05 ;  /* 0x00000160ff087431 */ /* 0x000fe200000001ff */
[----:B------:R-:W-:Y:S01]  /*4230*/  UIADD3 UR29, UPT, UPT, UR4, 0x1f0, URZ ;  /* 0x000001f0041d7890 */ /* 0x000fe2000fffe0ff */
[----:B------:R-:W-:Y:S01]  /*4240*/  IMAD.MOV.U32 R10, RZ, RZ, 0x160 ;  /* 0x00000160ff0a7424 */ /* 0x000fe200078e00ff */
[----:B------:R-:W-:Y:S01]  /*4250*/  UMOV UR11, 0xc0004010 ;  /* 0xc0004010000b7882 */ /* 0x000fe20000000000 */
[----:B------:R-:W-:Y:S01]  /*4260*/  UMOV UR17, UR31 ;  /* 0x0000001f00117c82 */ /* 0x000fe20008000000 */
[----:B------:R-:W-:Y:S01]  /*4270*/  UMOV UR9, 0xc0004010 ;  /* 0xc000401000097882 */ /* 0x000fe20000000000 */
[----:B------:R-:W-:Y:S01]  /*4280*/  UMOV UR42, 0x3 ;  /* 0x00000003002a7882 */ /* 0x000fe20000000000 */
[----:B------:R-:W-:Y:S01]  /*4290*/  R2UR UR5, R7 ;  /* 0x00000000070572ca */ /* 0x000fe200000e0000 */
[----:B------:R-:W-:Y:S02]  /*42a0*/  IMAD.MOV.U32 R9, RZ, RZ, 0xc8 ;  /* 0x000000c8ff097424 */ /* 0x000fe400078e00ff */
[----:B------:R-:W-:Y:S01]  /*42b0*/  IMAD.MOV.U32 R7, RZ, RZ, 0xd0 ;  /* 0x000000d0ff077424 */ /* 0x000fe200078e00ff */
[----:B--2---:R-:W-:Y:S01]  /*42c0*/  UMOV UR25, UR33 ;  /* 0x0000002100197c82 */ /* 0x004fe20008000000 */
[----:B------:R-:W-:Y:S01]  /*42d0*/  R2UR UR26, R8 ;  /* 0x00000000081a72ca */ /* 0x000fe200000e0000 */
[----:B------:R1:W-:Y:S01]  /*42e0*/  UTCQMMA.2CTA gdesc[UR24], gdesc[UR10], tmem[UR38], tmem[UR60], idesc[UR61], UPT ;  /* 0x00ff3c0a180075ea */ /* 0x0003e2000ba00326 */
[----:B------:R2:W-:Y:S01]  /*42f0*/  UTCQMMA.2CTA gdesc[UR16], gdesc[UR8], tmem[UR37], tmem[UR58], idesc[UR59], UPT ;  /* 0x00ff3a08100075ea */ /* 0x0005e2000ba00325 */
[----:B------:R3:W-:Y:S01]  /*4300*/  UTCBAR.2CTA.MULTICAST [UR29], URZ, UR42 ;  /* 0x000000ff1d0073e9 */ /* 0x0007e2000820082a */
[----:B------:R-:W4:Y:S01]  /*4310*/  SYNCS.PHASECHK.TRANS64.TRYWAIT P0, [UR4+0x208], R12 ;  /* 0x0002080cff0075a7 */ /* 0x000f220008001104 */
[----:B-1----:R-:W-:Y:S02]  /*4320*/  R2UR UR24, R10 ;  /* 0x000000000a1872ca */ /* 0x002fe400000e0000 */
[----:B------:R-:W-:Y:S02]  /*4330*/  R2UR UR25, R9 ;  /* 0x00000000091972ca */ /* 0x000fe400000e0000 */
[----:B--2---:R-:W-:Y:S02]  /*4340*/  R2UR UR17, R7 ;  /* 0x00000000071172ca */ /* 0x004fe400000e0000 */
[----:B------:R-:W-:Y:S01]  /*4350*/  MOV R7, 0x160 ;  /* 0x0000016000077802 */ /* 0x000fe20000000f00 */
[----:B------:R-:W-:Y:S01]  /*4360*/  @!UPT UIADD3 URZ, UPT, UPT, URZ, URZ, URZ ;  /* 0x000000fffffff290 */ /* 0x000fe2000fffe0ff */
[----:B---34-:R-:W-:Y:S11]  /*4370*/  @!P0 BRA `(.L_x_51) ;  /* 0x000000c000a88947 */ /* 0x018ff60003800000 */
.L_x_133:
[----:B------:R-:W-:Y:S01]  /*4380*/  R2UR UR16, R7 ;  /* 0x00000000071072ca */ /* 0x000fe200000e0000 */
[----:B------:R2:W-:Y:S01]  /*4390*/  UTCQMMA.2CTA tmem[UR5], gdesc[UR12], tmem[UR24], tmem[UR56], idesc[UR57], UP0 ;  /* 0x00ff380c050079ea */ /* 0x0005e20008200318 */
[----:B------:R2:W-:Y:S11]  /*43a0*/  UTCQMMA.2CTA tmem[UR25], gdesc[UR20], tmem[UR26], tmem[UR54], idesc[UR55], UPT ;  /* 0x00ff3614190079ea */ /* 0x0005f6000ba0031a */
[----:B------:R2:W-:Y:S01]  /*43b0*/  UTCQMMA.2CTA tmem[UR17], gdesc[UR18], tmem[UR16], tmem[UR52], idesc[UR53], UPT ;  /* 0x00ff3412110079ea */ /* 0x0005e2000ba00310 */
[----:B------:R-:W3:Y:S02]  /*43c0*/  SYNCS.PHASECHK.TRANS64.TRYWAIT P0, [UR4+0x218], R12 ;  /* 0x0002180cff0075a7 */ /* 0x000ee40008001104 */
[----:B--23--:R-:W-:Y:S05]  /*43d0*/  @!P0 BRA `(.L_x_52) ;  /* 0x000000c000ac8947 */ /* 0x00cfea0003800000 */
.L_x_135:
[----:B------:R-:W-:Y:S01]  /*43e0*/  UIADD3 UR13, UPT, UPT, UR7, 0xe8, URZ ;  /* 0x000000e8070d7890 */ /* 0x000fe2000fffe0ff */
[----:B------:R-:W-:Y:S01]  /*43f0*/  R2UR UR20, R5 ;  /* 0x00000000051472ca */ /* 0x000fe200000e0000 */
        /* <DEDUP_REMOVED lines=8> */
[----:B------:R-:W-:Y:S01]  /*4480*/  UISETP.NE.AND UP0, UPT, UR6, 0x1d, UPT ;  /* 0x0000001d0600788c */ /* 0x000fe2000bf05270 */
[----:B------:R-:W-:Y:S01]  /*4490*/  LOP3.LUT R14, R14, 0x1, RZ, 0x3c, !PT ;  /* 0x000000010e0e7812 */ /* 0x000fe200078e3cff */
[----:B------:R-:W-:Y:S02]  /*44a0*/  UMOV UR21, 0x3 ;  /* 0x0000000300157882 */ /* 0x000fe40000000000 */
[----:B------:R-:W-:Y:S02]  /*44b0*/  USEL UR5, URZ, 0x1, UP0 ;  /* 0x00000001ff057887 */ /* 0x000fe40008000000 */
[----:B------:R-:W-:Y:S01]  /*44c0*/  UTCQMMA.2CTA tmem[UR19], gdesc[UR14], tmem[UR20], tmem[UR50], idesc[UR51], UPT ;  /* 0x00ff320e130079ea */ /* 0x000fe2000ba00314 */
[----:B------:R-:W-:Y:S01]  /*44d0*/  UTCBAR.2CTA.MULTICAST [UR13], URZ, UR41 ;  /* 0x000000ff0d0073e9 */ /* 0x000fe20008200829 */
[----:B------:R-:W-:Y:S01]  /*44e0*/  USEL UR6, UR6, URZ, UP0 ;  /* 0x000000ff06067287 */ /* 0x000fe20008000000 */
[----:B------:R-:W-:Y:S01]  /*44f0*/  UTCQMMA.2CTA gdesc[UR34], gdesc[UR22], tmem[UR18], tmem[UR48], idesc[UR49], !UPT ;  /* 0x00ff3016220075ea */ /* 0x000fe2000fa00312 */
[----:B------:R-:W-:Y:S01]  /*4500*/  UTCQMMA.2CTA gdesc[UR32], gdesc[UR10], tmem[UR17], tmem[UR46], idesc[UR47], UPT ;  /* 0x00ff2e0a200075ea */ /* 0x000fe2000ba00311 */
[----:B------:R-:W-:Y:S01]  /*4510*/  UISETP.NE.AND UP0, UPT, UR36, -0x1, UPT ;  /* 0xffffffff2400788c */ /* 0x000fe2000bf05270 */
[----:B------:R2:W-:Y:S01]  /*4520*/  UTCQMMA.2CTA gdesc[UR30], gdesc[UR8], tmem[UR16], tmem[UR44], idesc[UR45], UPT ;  /* 0x00ff2c081e0075ea */ /* 0x0005e2000ba00310 */
[----:B------:R3:W-:Y:S01]  /*4530*/  UTCBAR.2CTA.MULTICAST [UR7], URZ, UR21 ;  /* 0x000000ff070073e9 */ /* 0x0007e20008200815 */
[----:B------:R-:W-:Y:S01]  /*4540*/  LOP3.LUT R11, R11, UR5, RZ, 0x3c, !PT ;  /* 0x000000050b0b7c12 */ /* 0x000fe2000f8e3cff */
[----:B------:R3:W-:Y:S01]  /*4550*/  UTCBAR.2CTA.MULTICAST [UR12], URZ, UR40 ;  /* 0x000000ff0c0073e9 */ /* 0x0007e20008200828 */
[----:B--2---:R-:W-:Y:S04]  /*4560*/  UMOV UR8, 0x1 ;  /* 0x0000000100087882 */ /* 0x004fe80000000000 */
[----:B------:R-:W-:Y:S05]  /*4570*/  BRA.U UP0, `(.L_x_53) ;  /* 0xfffffff900047547 */ /* 0x000fea000b83ffff */
.L_x_46:
[----:B--2---:R-:W-:Y:S01]  /*4580*/  UIADD3 UR10, UPT, UPT, UR4, 0x10, URZ ;  /* 0x00000010040a7890 */ /* 0x004fe2000fffe0ff */
[----:B------:R-:W-:Y:S01]  /*4590*/  SHF.L.U32 R4, R11, 0x1f, RZ ;  /* 0x0000001f0b047819 */ /* 0x000fe200000006ff */
[----:B---3--:R-:W-:Y:S01]  /*45a0*/  ULOP3.LUT UR7, UR73, 0xffff, URZ, 0xc0, !UPT ;  /* 0x0000ffff49077892 */ /* 0x008fe2000f8ec0ff */
[----:B------:R-:W-:Y:S01]  /*45b0*/  SHF.L.U32 R6, R14, 0x1f, RZ ;  /* 0x0000001f0e067819 */ /* 0x000fe200000006ff */
[----:B------:R-:W-:Y:S02]  /*45c0*/  UIADD3 UR9, UPT, UPT, UR4, 0x18, URZ ;  /* 0x0000001804097890 */ /* 0x000fe4000fffe0ff */
[----:B------:R-:W-:Y:S02]  /*45d0*/  ULOP3.LUT UR5, UR73, 0xffff, URZ, 0xc0, !UPT ;  /* 0x0000ffff49057892 */ /* 0x000fe4000f8ec0ff */
[----:B------:R-:W-:-:S03]  /*45e0*/  ULEA UR14, UR6, UR4, 0x3 ;  /* 0x00000004060e7291 */ /* 0x000fc6000f8e18ff */
[----:B------:R2:W-:Y:S04]  /*45f0*/  UTCBAR.2CTA.MULTICAST [UR10], URZ, UR7 ;  /* 0x000000ff0a0073e9 */ /* 0x0005e80008200807 */
[----:B------:R2:W-:Y:S02]  /*4600*/  UTCBAR.2CTA.MULTICAST [UR9], URZ, UR5 ;  /* 0x000000ff090073e9 */ /* 0x0005e40008200805 */
[----:B------:R-:W3:Y:S02]  /*4610*/  SYNCS.PHASECHK.TRANS64.TRYWAIT P0, [UR14+0x20], R4 ;  /* 0x00002004ff0075a7 */ /* 0x000ee4000800110e */
[----:B--23--:R-:W-:Y:S05]  /*4620*/  @!P0 BRA `(.L_x_54) ;  /* 0x000000c000348947 */ /* 0x00cfea0003800000 */
.L_x_137:
[----:B------:R-:W2:Y:S01]  /*4630*/  SYNCS.PHASECHK.TRANS64.TRYWAIT P0, [UR4+0x200], R6 ;  /* 0x00020006ff0075a7 */ /* 0x000ea20008001104 */
[----:B------:R-:W-:Y:S01]  /*4640*/  UIMAD UR6, UR6, 0x1800, UR4 ;  /* 0x00001800060678a4 */ /* 0x000fe2000f8e0204 */
[----:B-1----:R-:W-:Y:S01]  /*4650*/  IMAD.MOV.U32 R2, RZ, RZ, 0x40 ;  /* 0x00000040ff027424 */ /* 0x002fe200078e00ff */
[----:B------:R-:W-:Y:S01]  /*4660*/  UISETP.NE.U32.AND UP0, UPT, UR8, URZ, UPT ;  /* 0x000000ff0800728c */ /* 0x000fe2000bf05070 */
[----:B------:R-:W-:Y:S01]  /*4670*/  IMAD.MOV.U32 R3, RZ, RZ, 0x100 ;  /* 0x00000100ff037424 */ /* 0x000fe200078e00ff */
[----:B------:R-:W-:Y:S01]  /*4680*/  UIADD3 UR5, UPT, UPT, UR6, 0xcc00, URZ ;  /* 0x0000cc0006057890 */ /* 0x000fe2000fffe0ff */
[----:B------:R-:W-:Y:S01]  /*4690*/  IMAD.MOV.U32 R4, RZ, RZ, 0x100 ;  /* 0x00000100ff047424 */ /* 0x000fe200078e00ff */
[----:B------:R-:W-:Y:S01]  /*46a0*/  R2UR UR21, R2 ;  /* 0x00000000021572ca */ /* 0x000fe200000e0000 */
        /* <DEDUP_REMOVED lines=8> */
[----:B------:R-:W1:Y:S01]  /*4730*/  S2UR UR23, SR_CgaCtaId ;  /* 0x00000000001779c3 */ /* 0x000e620000008800 */
[----:B------:R-:W-:Y:S01]  /*4740*/  ULOP3.LUT UR5, UR5, 0x80000, URZ, 0xfc, !UPT ;  /* 0x0008000005057892 */ /* 0x000fe2000f8efcff */
[----:B------:R-:W-:Y:S01]  /*4750*/  R2UR UR16, R3 ;  /* 0x00000000031072ca */ /* 0x000fe200000e0000 */
[----:B------:R-:W-:Y:S01]  /*4760*/  UMOV UR30, 0x0 ;  /* 0x00000000001e7882 */ /* 0x000fe20000000000 */
[----:B------:R-:W-:Y:S01]  /*4770*/  R2UR UR18, R2 ;  /* 0x00000000021272ca */ /* 0x000fe200000e0000 */
[----:B------:R-:W-:-:S02]  /*4780*/  UIADD3 UR10, UPT, UPT, UR5, 0x20, URZ ;  /* 0x00000020050a7890 */ /* 0x000fc4000fffe0ff */
[----:B------:R-:W-:Y:S01]  /*4790*/  UIADD3 UR9, UPT, UPT, UR5, 0x40, URZ ;  /* 0x0000004005097890 */ /* 0x000fe2000fffe0ff */
[----:B------:R-:W-:Y:S01]  /*47a0*/  UMOV UR31, 0x10190010 ;  /* 0x10190010001f7882 */ /* 0x000fe20000000000 */
[----:B------:R-:W-:Y:S01]  /*47b0*/  UMOV UR6, 0x400 ;  /* 0x0000040000067882 */ /* 0x000fe20000000000 */
[----:B-12---:R-:W-:Y:S09]  /*47c0*/  @!P0 BRA `(.L_x_55) ;  /* 0x000000bc00e88947 */ /* 0x006ff20003800000 */
.L_x_139:
[----:B------:R-:W-:Y:S01]  /*47d0*/  ULEA UR4, UR23, UR6, 0x18 ;  /* 0x0000000617047291 */ /* 0x000fe2000f8ec0ff */
[----:B-1----:R-:W-:Y:S01]  /*47e0*/  IMAD.MOV.U32 R3, RZ, RZ, 0x58 ;  /* 0x00000058ff037424 */ /* 0x002fe200078e00ff */
[----:B------:R-:W-:Y:S01]  /*47f0*/  UMOV UR12, UR5 ;  /* 0x00000005000c7c82 */ /* 0x000fe20008000000 */
[----:B------:R-:W-:Y:S01]  /*4800*/  UMOV UR13, 0x4080 ;  /* 0x00004080000d7882 */ /* 0x000fe20000000000 */
[----:B------:R-:W-:Y:S01]  /*4810*/  UMOV UR28, 0x0 ;  /* 0x00000000001c7882 */ /* 0x000fe20000000000 */
[----:B------:R-:W-:Y:S01]  /*4820*/  UMOV UR29, 0x10190010 ;  /* 0x10190010001d7882 */ /* 0x000fe20000000000 */
[----:B------:R-:W-:Y:S01]  /*4830*/  UMOV UR11, 0x4080 ;  /* 0x00004080000b7882 */ /* 0x000fe20000000000 */
[----:B------:R-:W-:Y:S01]  /*4840*/  UMOV UR8, UR9 ;  /* 0x0000000900087c82 */ /* 0x000fe20008000000 */
[----:B------:R-:W-:Y:S01]  /*4850*/  UMOV UR24, 0x0 ;  /* 0x0000000000187882 */ /* 0x000fe20000000000 */
[----:B------:R-:W-:Y:S01]  /*4860*/  UMOV UR25, 0x10190010 ;  /* 0x1019001000197882 */ /* 0x000fe20000000000 */
[----:B------:R-:W-:Y:S01]  /*4870*/  UMOV UR9, 0x4080 ;  /* 0x0000408000097882 */ /* 0x000fe20000000000 */
[----:B------:R1:W-:Y:S01]  /*4880*/  UTCQMMA.2CTA tmem[UR21], gdesc[UR12], tmem[UR22], tmem[UR30], idesc[UR31], UP0 ;  /* 0x00ff1e0c150079ea */ /* 0x0003e20008200316 */
[----:B------:R2:W-:Y:S01]  /*4890*/  UTCQMMA.2CTA tmem[UR20], gdesc[UR10], tmem[UR19], tmem[UR28], idesc[UR29], UPT ;  /* 0x00ff1c0a140079ea */ /* 0x0005e2000ba00313 */
[----:B------:R2:W-:Y:S01]  /*48a0*/  UTCQMMA.2CTA tmem[UR16], gdesc[UR8], tmem[UR18], tmem[UR24], idesc[UR25], UPT ;  /* 0x00ff1808100079ea */ /* 0x0005e2000ba00312 */
[----:B------:R-:W3:Y:S01]  /*48b0*/  SYNCS.PHASECHK.TRANS64.TRYWAIT P0, [UR4+0x210], R6 ;  /* 0x00021006ff0075a7 */ /* 0x000ee20008001104 */
[----:B------:R-:W-:Y:S01]  /*48c0*/  IMAD.MOV.U32 R2, RZ, RZ, 0x100 ;  /* 0x00000100ff027424 */ /* 0x000fe200078e00ff */
[----:B------:R-:W-:Y:S01]  /*48d0*/  UIADD3 UR6, UPT, UPT, UR5, 0x60, URZ ;  /* 0x0000006005067890 */ /* 0x000fe2000fffe0ff */
[----:B------:R-:W-:Y:S01]  /*48e0*/  R2UR UR15, R3 ;  /* 0x00000000030f72ca */ /* 0x000fe200000e0000 */
[----:B------:R-:W-:-:S02]  /*48f0*/  UIADD3 UR5, UPT, UPT, UR4, 0x230, URZ ;  /* 0x0000023004057890 */ /* 0x000fc4000fffe0ff */
[----:B------:R-:W-:Y:S01]  /*4900*/  R2UR UR17, R2 ;  /* 0x00000000021172ca */ /* 0x000fe200000e0000 */
[----:B------:R-:W-:Y:S01]  /*4910*/  UMOV UR26, 0x0 ;  /* 0x00000000001a7882 */ /* 0x000fe20000000000 */
[----:B------:R-:W-:Y:S01]  /*4920*/  UMOV UR27, 0x10190010 ;  /* 0x10190010001b7882 */ /* 0x000fe20000000000 */
[----:B------:R-:W-:Y:S01]  /*4930*/  UMOV UR7, 0x4080 ;  /* 0x0000408000077882 */ /* 0x000fe20000000000 */
[----:B-1----:R-:W-:Y:S01]  /*4940*/  UMOV UR21, 0x3 ;  /* 0x0000000300157882 */ /* 0x002fe20000000000 */
[----:B--23--:R-:W-:Y:S10]  /*4950*/  @!P0 BRA `(.L_x_56) ;  /* 0x000000bc00a08947 */ /* 0x00cff40003800000 */
.L_x_141:
[----:B------:R2:W-:Y:S01]  /*4960*/  UTCQMMA.2CTA tmem[UR15], gdesc[UR6], tmem[UR17], tmem[UR26], idesc[UR27], UPT ;  /* 0x00ff1a060f0079ea */ /* 0x0005e2000ba00311 */
[----:B------:R3:W-:Y:S01]  /*4970*/  UTCBAR.2CTA.MULTICAST [UR5], URZ, UR21 ;  /* 0x000000ff050073e9 */ /* 0x0007e20008200815 */
[----:B------:R-:W4:Y:S01]  /*4980*/  SYNCS.PHASECHK.TRANS64.TRYWAIT P0, [UR4+0x208], R6 ;  /* 0x00020806ff0075a7 */ /* 0x000f220008001104 */
[----:B------:R-:W-:Y:S01]  /*4990*/  IMAD.MOV.U32 R4, RZ, RZ, 0xc0 ;  /* 0x000000c0ff047424 */ /* 0x000fe200078e00ff */
[----:B------:R-:W-:Y:S01]  /*49a0*/  UMOV UR30, 0x0 ;  /* 0x00000000001e7882 */ /* 0x000fe20000000000 */
[----:B------:R-:W-:Y:S01]  /*49b0*/  IMAD.MOV.U32 R3, RZ, RZ, 0x160 ;  /* 0x00000160ff037424 */ /* 0x000fe200078e00ff */
[----:B------:R-:W-:Y:S01]  /*49c0*/  UMOV UR31, 0x10190010 ;  /* 0x10190010001f7882 */ /* 0x000fe20000000000 */
[----:B-1----:R-:W-:Y:S01]  /*49d0*/  IMAD.MOV.U32 R2, RZ, RZ, 0xc8 ;  /* 0x000000c8ff027424 */ /* 0x002fe200078e00ff */
[----:B------:R-:W-:Y:S01]  /*49e0*/  R2UR UR22, R4 ;  /* 0x00000000041672ca */ /* 0x000fe200000e0000 */
[----:B------:R-:W-:Y:S01]  /*49f0*/  IMAD.MOV.U32 R4, RZ, RZ, 0x160 ;  /* 0x00000160ff047424 */ /* 0x000fe200078e00ff */
[----:B------:R-:W-:Y:S01]  /*4a00*/  R2UR UR24, R3 ;  /* 0x00000000031872ca */ /* 0x000fe200000e0000 */
[----:B------:R-:W-:Y:S01]  /*4a10*/  IMAD.MOV.U32 R3, RZ, RZ, 0xd0 ;  /* 0x000000d0ff037424 */ /* 0x000fe200078e00ff */
[----:B------:R-:W-:Y:S01]  /*4a20*/  R2UR UR20, R2 ;  /* 0x00000000021472ca */ /* 0x000fe200000e0000 */
[----:B------:R-:W-:Y:S01]  /*4a30*/  IMAD.MOV.U32 R2, RZ, RZ, 0x160 ;  /* 0x00000160ff027424 */ /* 0x000fe200078e00ff */
[----:B------:R-:W-:Y:S01]  /*4a40*/  UMOV UR28, 0x0 ;  /* 0x00000000001c7882 */ /* 0x000fe20000000000 */
[----:B------:R-:W-:Y:S01]  /*4a50*/  UMOV UR29, 0x10190010 ;  /* 0x10190010001d7882 */ /* 0x000fe20000000000 */
[----:B------:R-:W-:-:S02]  /*4a60*/  R2UR UR18, R3 ;  /* 0x00000000031272ca */ /* 0x000fc400000e0000 */
[----:B------:R-:W-:Y:S01]  /*4a70*/  R2UR UR19, R2 ;  /* 0x00000000021372ca */ /* 0x000fe200000e0000 */
[----:B--2---:R-:W-:Y:S01]  /*4a80*/  UMOV UR26, 0x0 ;  /* 0x00000000001a7882 */ /* 0x004fe20000000000 */
[----:B---3--:R-:W-:Y:S01]  /*4a90*/  R2UR UR21, R4 ;  /* 0x00000000041572ca */ /* 0x008fe200000e0000 */
[----:B------:R-:W-:Y:S01]  /*4aa0*/  UMOV UR27, 0x10190010 ;  /* 0x10190010001b7882 */ /* 0x000fe20000000000 */
[----:B----4-:R-:W-:-:S13]  /*4ab0*/  @!P0 BRA `(.L_x_57) ;  /* 0x000000bc00688947 */ /* 0x010fda0003800000 */
.L_x_143:
[----:B------:R2:W-:Y:S01]  /*4ac0*/  UTCQMMA.2CTA tmem[UR22], gdesc[UR12], tmem[UR24], tmem[UR30], idesc[UR31], UP0 ;  /* 0x00ff1e0c160079ea */ /* 0x0005e20008200318 */
[----:B------:R2:W-:Y:S01]  /*4ad0*/  UTCQMMA.2CTA tmem[UR20], gdesc[UR10], tmem[UR21], tmem[UR28], idesc[UR29], UPT ;  /* 0x00ff1c0a140079ea */ /* 0x0005e2000ba00315 */
[----:B------:R2:W-:Y:S01]  /*4ae0*/  UTCQMMA.2CTA tmem[UR18], gdesc[UR8], tmem[UR19], tmem[UR26], idesc[UR27], UPT ;  /* 0x00ff1a08120079ea */ /* 0x0005e2000ba00313 */
[----:B------:R-:W3:Y:S01]  /*4af0*/  SYNCS.PHASECHK.TRANS64.TRYWAIT P0, [UR4+0x218], R6 ;  /* 0x00021806ff0075a7 */ /* 0x000ee20008001104 */
[----:B------:R-:W-:Y:S01]  /*4b00*/  IMAD.MOV.U32 R3, RZ, RZ, 0xd8 ;  /* 0x000000d8ff037424 */ /* 0x000fe200078e00ff */
[----:B------:R-:W-:Y:S01]  /*4b10*/  ULOP3.LUT UR5, UR73, 0xffff, URZ, 0xc0, !UPT ;  /* 0x0000ffff49057892 */ /* 0x000fe2000f8ec0ff */
[----:B-1----:R-:W-:Y:S01]  /*4b20*/  IMAD.MOV.U32 R2, RZ, RZ, 0x160 ;  /* 0x00000160ff027424 */ /* 0x002fe200078e00ff */
[----:B------:R-:W-:Y:S02]  /*4b30*/  UIADD3 UR14, UPT, UPT, UR14, 0x108, URZ ;  /* 0x000001080e0e7890 */ /* 0x000fe4000fffe0ff */
[----:B------:R-:W-:Y:S01]  /*4b40*/  R2UR UR16, R3 ;  /* 0x00000000031072ca */ /* 0x000fe200000e0000 */
[----:B------:R-:W-:Y:S01]  /*4b50*/  UIADD3 UR15, UPT, UPT, UR4, 0x238, URZ ;  /* 0x00000238040f7890 */ /* 0x000fe2000fffe0ff */
[----:B------:R-:W-:Y:S01]  /*4b60*/  R2UR UR17, R2 ;  /* 0x00000000021172ca */ /* 0x000fe200000e0000 */
[----:B--23--:R-:W-:-:S14]  /*4b70*/  @!P0 BRA `(.L_x_58) ;  /* 0x000000bc00588947 */ /* 0x00cfdc0003800000 */
.L_x_145:
[----:B------:R-:W-:Y:S01]  /*4b80*/  UMOV UR8, 0x0 ;  /* 0x0000000000087882 */ /* 0x000fe20000000000 */
[----:B------:R-:W-:Y:S01]  /*4b90*/  UMOV UR9, 0x10190010 ;  /* 0x1019001000097882 */ /* 0x000fe20000000000 */
[----:B------:R-:W-:Y:S01]  /*4ba0*/  UMOV UR10, 0x3 ;  /* 0x00000003000a7882 */ /* 0x000fe20000000000 */
[----:B------:R2:W-:Y:S01]  /*4bb0*/  UTCQMMA.2CTA tmem[UR16], gdesc[UR6], tmem[UR17], tmem[UR8], idesc[UR9], UPT ;  /* 0x00ff0806100079ea */ /* 0x0005e2000ba00311 */
[----:B------:R2:W-:Y:S01]  /*4bc0*/  UTCBAR.2CTA.MULTICAST [UR15], URZ, UR10 ;  /* 0x000000ff0f0073e9 */ /* 0x0005e2000820080a */
[----:B------:R2:W-:Y:S01]  /*4bd0*/  UTCBAR.2CTA.MULTICAST [UR14], URZ, UR5 ;  /* 0x000000ff0e0073e9 */ /* 0x0005e20008200805 */
[----:B------:R-:W-:Y:S01]  /*4be0*/  NOP ;  /* 0x0000000000007918 */ /* 0x000fe20000000000 */
.L_x_42:
[----:B------:R-:W-:Y:S01]  /*4bf0*/  ELECT P0, URZ, PT ;  /* 0x0000000000ff782f */ /* 0x000fe20003800000 */
[----:B------:R-:W-:Y:S01]  /*4c00*/  IMAD.MOV.U32 R3, RZ, RZ, 0x1 ;  /* 0x00000001ff037424 */ /* 0x000fe200078e00ff */
[----:B--2---:R-:W-:Y:S01]  /*4c10*/  UMOV UR6, 0x40 ;  /* 0x0000004000067882 */ /* 0x004fe20000000000 */
[----:B------:R-:W-:Y:S01]  /*4c20*/  ULOP3.LUT UR5, UR23, 0x1, URZ, 0x3c, !UPT ;  /* 0x0000000117057892 */ /* 0x000fe2000f8e3cff */
[----:B-1----:R-:W-:Y:S01]  /*4c30*/  HFMA2 R2, -RZ, RZ, 0, 5.9604644775390625e-08 ;  /* 0x00000001ff027431 */ /* 0x002fe200000001ff */
[----:B------:R-:W-:Y:S01]  /*4c40*/  ULEA UR6, UR23, UR6, 0x18 ;  /* 0x0000000617067291 */ /* 0x000fe2000f8ec0ff */
[----:B------:R-:W-:Y:S01]  /*4c50*/  UVIRTCOUNT.DEALLOC.SMPOOL 0x80 ;  /* 0x000000800000784c */ /* 0x000fe20000000000 */
[----:B------:R-:W-:-:S04]  /*4c60*/  UIADD3 UR7, UPT, UPT, UR4, 0x2b0, URZ ;  /* 0x000002b004077890 */ /* 0x000fc8000fffe0ff */
[----:B------:R-:W-:-:S03]  /*4c70*/  UPRMT UR5, UR5, 0x654, UR7 ;  /* 0x0000065405057896 */ /* 0x000fc60008000007 */
[----:B------:R1:W-:Y:S01]  /*4c80*/  @P0 STS.U8 [UR6], R3 ;  /* 0x00000003ff000988 */ /* 0x0003e20008000006 */
[----:B------:R-:W-:Y:S06]  /*4c90*/  BAR.SYNC.DEFER_BLOCKING 0x2, 0x1a0 ;  /* 0x0086800000007b1d */ /* 0x000fec0000010000 */
[----:B------:R1:W-:Y:S01]  /*4ca0*/  SYNCS.ARRIVE.TRANS64.RED.ART0 RZ, [UR5], R2 ;  /* 0x00000002ffff79a7 */ /* 0x0003e20008500405 */
[----:B------:R-:W2:Y:S02]  /*4cb0*/  SYNCS.PHASECHK.TRANS64.TRYWAIT P0, [UR4+0x2b0], RZ ;  /* 0x0002b0ffff0075a7 */ /* 0x000ea40008001104 */
[----:B-12---:R-:W-:Y:S05]  /*4cc0*/  @!P0 BRA `(.L_x_59) ;  /* 0x000000bc00208947 */ /* 0x006fea0003800000 */
.L_x_147:
[----:B------:R-:W-:Y:S01]  /*4cd0*/  NOP ;  /* 0x0000000000007918 */ /* 0x000fe20000000000 */
[----:B------:R-:W-:Y:S01]  /*4ce0*/  UMOV UR5, 0x50 ;  /* 0x0000005000057882 */ /* 0x000fe20000000000 */
[----:B---3--:R-:W-:Y:S01]  /*4cf0*/  LOP3.LUT R7, R15, 0xffff, RZ, 0xc0, !PT ;  /* 0x0000ffff0f077812 */ /* 0x008fe200078ec0ff */
[----:B------:R-:W-:Y:S01]  /*4d00*/  ULEA UR7, UR23, UR5, 0x18 ;  /* 0x0000000517077291 */ /* 0x000fe2000f8ec0ff */
[----:B------:R-:W-:Y:S02]  /*4d10*/  IMAD.MOV.U32 R4, RZ, RZ, 0xffff ;  /* 0x0000ffffff047424 */ /* 0x000fe400078e00ff */
[----:B------:R-:W-:-:S04]  /*4d20*/  SHF.R.U32.HI R7, RZ, 0x5, R7 ;  /* 0x00000005ff077819 */ /* 0x000fc80000011607 */
[----:B------:R-:W-:Y:S01]  /*4d30*/  SHF.L.U32 R4, R4, R7, RZ ;  /* 0x0000000704047219 */ /* 0x000fe200000006ff */
[----:B------:R-:W-:Y:S01]  /*4d40*/  VIADD R5, R7, 0x10 ;  /* 0x0000001007057836 */ /* 0x000fe20000000000 */
[----:B-1----:R-:W1:Y:S04]  /*4d50*/  LDS R3, [UR7] ;  /* 0x00000007ff037984 */ /* 0x002e680008000800 */
[----:B------:R-:W-:-:S04]  /*4d60*/  SHF.L.U32 R5, R2, R5, RZ ;  /* 0x0000000502057219 */ /* 0x000fc800000006ff */
[----:B------:R-:W-:-:S04]  /*4d70*/  LOP3.LUT R4, R5, R4, RZ, 0xfc, !PT ;  /* 0x0000000405047212 */ /* 0x000fc800078efcff */
[C---:B------:R-:W-:Y:S02]  /*4d80*/  LOP3.LUT R5, R4.reuse, 0xffff, RZ, 0xc0, !PT ;  /* 0x0000ffff04057812 */ /* 0x040fe400078ec0ff */
[----:B-1----:R-:W-:-:S04]  /*4d90*/  LOP3.LUT R2, R4, 0xffff, R3, 0x80, !PT ;  /* 0x0000ffff04027812 */ /* 0x002fc800078e8003 */
[----:B------:R-:W-:-:S13]  /*4da0*/  ISETP.NE.AND P0, PT, R2, R5, PT ;  /* 0x000000050200720c */ /* 0x000fda0003f05270 */
[----:B------:R-:W-:Y:S05]  /*4db0*/  @P0 BRA `(.L_x_60) ;  /* 0x0000000000500947 */ /* 0x000fea0003800000 */
[----:B------:R-:W-:Y:S02]  /*4dc0*/  SHF.R.U32.HI R2, RZ, 0x10, R3 ;  /* 0x00000010ff027819 */ /* 0x000fe40000011603 */
[----:B------:R-:W-:-:S04]  /*4dd0*/  SHF.R.U32.HI R3, RZ, 0x10, R4 ;  /* 0x00000010ff037819 */ /* 0x000fc80000011604 */
[----:B------:R-:W-:-:S04]  /*4de0*/  LOP3.LUT R2, R2, R3, RZ, 0xc0, !PT ;  /* 0x0000000302027212 */ /* 0x000fc800078ec0ff */
[----:B------:R-:W-:-:S13]  /*4df0*/  ISETP.NE.AND P0, PT, R2, R3, PT ;  /* 0x000000030200720c */ /* 0x000fda0003f05270 */
[----:B------:R-:W-:Y:S05]  /*4e00*/  @P0 BRA `(.L_x_61) ;  /* 0x0000000000300947 */ /* 0x000fea0003800000 */
[----:B------:R-:W-:Y:S01]  /*4e10*/  R2UR UR5, R4 ;  /* 0x00000000040572ca */ /* 0x000fe200000e0000 */
[----:B------:R-:W1:-:S12]  /*4e20*/  S2R R3, SR_LANEID ;  /* 0x0000000000037919 */ /* 0x000e580000000000 */
[----:B------:R-:W-:-:S03]  /*4e30*/  ULOP3.LUT UR6, URZ, UR5, URZ, 0x33, !UPT ;  /* 0x00000005ff067292 */ /* 0x000fc6000f8e33ff */
[----:B------:R-:W-:Y:S02]  /*4e40*/  VOTEU.ANY UR5, UPT, PT ;  /* 0x0000000000057886 */ /* 0x000fe400038e0100 */
[----:B------:R-:W-:Y:S01]  /*4e50*/  UFLO.U32 UR5, UR5 ;  /* 0x00000005000572bd */ /* 0x000fe200080e0000 */
[----:B------:R-:W-:-:S04]  /*4e60*/  IMAD.U32 R2, RZ, RZ, UR6 ;  /* 0x00000006ff027e24 */ /* 0x000fc8000f8e00ff */
[----:B------:R-:W2:Y:S02]  /*4e70*/  REDUX UR8, R2 ;  /* 0x00000000020873c4 */ /* 0x000ea40000000000 */
[----:B------:R3:W-:Y:S01]  /*4e80*/  UTCATOMSWS.AND URZ, UR6 ;  /* 0x0000000600ff79e3 */ /* 0x0007e20008000000 */
[----:B-1----:R-:W-:Y:S01]  /*4e90*/  ISETP.EQ.U32.AND P0, PT, R3, UR5, PT ;  /* 0x0000000503007c0c */ /* 0x002fe2000bf02070 */
[----:B--2---:R-:W-:-:S12]  /*4ea0*/  IMAD.U32 R3, RZ, RZ, UR8 ;  /* 0x00000008ff037e24 */ /* 0x004fd8000f8e00ff */
[----:B------:R3:W-:Y:S01]  /*4eb0*/  @P0 ATOMS.AND RZ, [UR7], R3 ;  /* 0x00000003ffff098c */ /* 0x0007e2000a800007 */
[----:B------:R-:W-:Y:S05]  /*4ec0*/  BRA `(.L_x_62) ;  /* 0x0000000000147947 */ /* 0x000fea0003800000 */
.L_x_61:
[----:B------:R-:W-:Y:S02]  /*4ed0*/  MOV R2, 0x4ef0 ;  /* 0x00004ef000027802 */ /* 0x000fe40000000f00 */
[----:B------:R-:W-:Y:S05]  /*4ee0*/  CALL.REL.NOINC `($__internal_0_$__cuda_sm10x_tcgen05_guardrail_trap_col_being_dealloced_not_returned_by_alloc) ;  /* 0x000000c000547944 */ /* 0x000fea0003c00000 */
[----:B------:R-:W-:Y:S05]  /*4ef0*/  BRA `(.L_x_62) ;  /* 0x0000000000087947 */ /* 0x000fea0003800000 */
.L_x_60:
[----:B------:R-:W-:Y:S02]  /*4f00*/  MOV R2, 0x4f20 ;  /* 0x00004f2000027802 */ /* 0x000fe40000000f00 */
[----:B------:R-:W-:Y:S05]  /*4f10*/  CALL.REL.NOINC `($__internal_2_$__cuda_sm10x_tcgen05_guardrail_trap_unallocated_columns_being_dealloced) ;  /* 0x000000c000607944 */ /* 0x000fea0003c00000 */
.L_x_62:
[----:B------:R-:W-:Y:S01]  /*4f20*/  ELECT P0, URZ, PT ;  /* 0x0000000000ff782f */ /* 0x000fe20003800000 */
[----:B------:R-:W-:-:S12]  /*4f30*/  NOP ;  /* 0x0000000000007918 */ /* 0x000fd80000000000 */
[----:B------:R-:W-:Y:S05]  /*4f40*/  @!P0 BRA `(.L_x_63) ;  /* 0x0000000000208947 */ /* 0x000fea0003800000 */
[----:B---3--:R-:W-:Y:S02]  /*4f50*/  UMOV UR6, 0x20 ;  /* 0x0000002000067882 */ /* 0x008fe40000000000 */
[----:B------:R-:W-:-:S04]  /*4f60*/  UIADD3 UR6, UPT, UPT, -UR6, 0x100000, URZ ;  /* 0x0010000006067890 */ /* 0x000fc8000fffe1ff */
[----:B------:R-:W-:Y:S02]  /*4f70*/  USHF.L.U32 UR7, UR6, 0xb, URZ ;  /* 0x0000000b06077899 */ /* 0x000fe400080006ff */
[----:B------:R-:W-:Y:S01]  /*4f80*/  USHF.L.U32 UR6, UR6, 0x1, URZ ;  /* 0x0000000106067899 */ /* 0x000fe200080006ff */
[----:B------:R-:W1:Y:S11]  /*4f90*/  FENCE.VIEW.ASYNC.S ;  /* 0x00000000000073c6 */ /* 0x000e760000000000 */
[----:B-1----:R1:W2:Y:S01]  /*4fa0*/  SYNCS.EXCH.64 URZ, [UR4+0x2b0], UR6 ;  /* 0x0002b00604ff75b2 */ /* 0x0022a20008000100 */
[----:B------:R-:W-:Y:S05]  /*4fb0*/  BRA `(.L_x_63) ;  /* 0x0000000000047947 */ /* 0x000fea0003800000 */
.L_x_12:
[----:B------:R-:W-:Y:S01]  /*4fc0*/  NOP ;  /* 0x0000000000007918 */ /* 0x000fe20000000000 */
.L_x_63:
[----:B-1-3--:R-:W-:Y:S05]  /*4fd0*/  BSYNC.RECONVERGENT B1 ;  /* 0x0000000000017941 */ /* 0x00afea0003800200 */
.L_x_9:
[----:B------:R-:W-:Y:S01]  /*4fe0*/  UISETP.NE.AND UP0, UPT, UR72, 0xd, UPT ;  /* 0x0000000d4800788c */ /* 0x000fe2000bf05270 */
[----:B------:R-:W-:-:S08]  /*4ff0*/  NOP ;  /* 0x0000000000007918 */ /* 0x000fd00000000000 */
[----:B------:R-:W-:Y:S05]  /*5000*/  BRA.U UP0, `(.L_x_64) ;  /* 0x0000000500a87547 */ /* 0x000fea000b800000 */
[----:B------:R-:W-:-:S08]  /*5010*/  NOP ;  /* 0x0000000000007918 */ /* 0x000fd00000000000 */
[----:B------:R-:W1:-:S00]  /*5020*/  USETMAXREG.DEALLOC.CTAPOOL 0x30 ;  /* 0x00000030000079c8 */ /* 0x000e4000080e0500 */
[----:B------:R-:W3:Y:S01]  /*5030*/  LDCU UR4, c[0x0][0x640] ;  /* 0x0000c800ff0477ac */ /* 0x000ee20008000800 */
[----:B------:R-:W4:Y:S01]  /*5040*/  LDCU.U8 UR7, c[0x0][0x645] ;  /* 0x0000c8a0ff0777ac */ /* 0x000f220008000000 */
[----:B------:R-:W5:Y:S01]  /*5050*/  LDCU UR6, c[0x0][0x654] ;  /* 0x0000ca80ff0677ac */ /* 0x000f620008000800 */
[----:B------:R-:W2:Y:S01]  /*5060*/  LDCU.64 UR8, c[0x0][0x630] ;  /* 0x0000c600ff0877ac */ /* 0x000ea20008000a00 */
[----:B------:R-:W1:Y:S01]  /*5070*/  LDCU.U8 UR13, c[0x0][0x638] ;  /* 0x0000c700ff0d77ac */ /* 0x000e620008000000 */
[----:B---3--:R-:W-:Y:S01]  /*5080*/  UIMAD.WIDE.U32 UR4, UR75, UR4, URZ ;  /* 0x000000044b0472a5 */ /* 0x008fe2000f8e00ff */
[----:B------:R-:W1:Y:S03]  /*5090*/  LDCU.U8 UR14, c[0x0][0x650] ;  /* 0x0000ca00ff0e77ac */ /* 0x000e660008000000 */
[----:B------:R-:W-:Y:S01]  /*50a0*/  UIADD3 UR4, UPT, UPT, -UR5, UR75, URZ ;  /* 0x0000004b05047290 */ /* 0x000fe2000fffe1ff */
[----:B------:R-:W3:Y:S03]  /*50b0*/  LDCU.U8 UR11, c[0x0][0x639] ;  /* 0x0000c720ff0b77ac */ /* 0x000ee60008000000 */
[----:B------:R-:W-:Y:S01]  /*50c0*/  USHF.R.U32.HI UR4, URZ, UR77, UR4 ;  /* 0x0000004dff047299 */ /* 0x000fe20008011604 */
[----:B------:R-:W3:Y:S03]  /*50d0*/  LDCU.U8 UR12, c[0x0][0x651] ;  /* 0x0000ca20ff0c77ac */ /* 0x000ee60008000000 */
[----:B------:R-:W-:-:S04]  /*50e0*/  UIADD3 UR4, UPT, UPT, UR5, UR4, URZ ;  /* 0x0000000405047290 */ /* 0x000fc8000fffe0ff */
[----:B----4-:R-:W-:Y:S01]  /*50f0*/  USHF.R.U32.HI UR10, URZ, UR7, UR4 ;  /* 0x00000007ff0a7299 */ /* 0x010fe20008011604 */
[----:B------:R-:W4:Y:S03]  /*5100*/  LDCU UR7, c[0x0][0x63c] ;  /* 0x0000c780ff0777ac */ /* 0x000f260008000800 */
[----:B-----5:R-:W-:Y:S02]  /*5110*/  UISETP.GE.AND UP0, UPT, UR10, UR6, UPT ;  /* 0x000000060a00728c */ /* 0x020fe4000bf06270 */
[----:B------:R-:W-:Y:S02]  /*5120*/  UIADD3 UR4, UPT, UPT, -UR10, URZ, URZ ;  /* 0x000000ff0a047290 */ /* 0x000fe4000fffe1ff */
[----:B-1----:R-:W-:Y:S01]  /*5130*/  USEL UR6, UR13, UR14, !UP0 ;  /* 0x0000000e0d067287 */ /* 0x002fe2000c000000 */
[----:B------:R-:W1:Y:S03]  /*5140*/  LDCU.U8 UR14, c[0x0][0x62c] ;  /* 0x0000c580ff0e77ac */ /* 0x000e660008000000 */
[----:B------:R-:W-:-:S03]  /*5150*/  ULOP3.LUT UR6, UR6, 0xff, URZ, 0xc0, !UPT ;  /* 0x000000ff06067892 */ /* 0x000fc6000f8ec0ff */
[----:B--2---:R-:W2:Y:S01]  /*5160*/  @UP0 LDCU UR9, c[0x0][0x64c] ;  /* 0x0000c980ff0907ac */ /* 0x004ea20008000800 */
[----:B----4-:R-:W-:Y:S01]  /*5170*/  UIMAD UR7, UR4, UR7, UR75 ;  /* 0x00000007040772a4 */ /* 0x010fe2000f8e024b */
[----:B------:R-:W4:Y:S03]  /*5180*/  @UP0 LDCU UR8, c[0x0][0x648] ;  /* 0x0000c900ff0807ac */ /* 0x000f260008000800 */
[----:B--2---:R-:W-:Y:S02]  /*5190*/  UIMAD.WIDE.U32 UR4, UR7, UR9, URZ ;  /* 0x00000009070472a5 */ /* 0x004fe4000f8e00ff */
[----:B---3--:R-:W-:Y:S02]  /*51a0*/  USEL UR9, UR11, UR12, !UP0 ;  /* 0x0000000c0b097287 */ /* 0x008fe4000c000000 */
[----:B------:R-:W-:Y:S01]  /*51b0*/  UIADD3 UR4, UPT, UPT, UR7, -UR5, URZ ;  /* 0x8000000507047290 */ /* 0x000fe2000fffe0ff */
[----:B------:R-:W2:Y:S03]  /*51c0*/  LDCU.64 UR12, c[0x0][0x620] ;  /* 0x0000c400ff0c77ac */ /* 0x000ea60008000a00 */
[----:B------:R-:W-:-:S02]  /*51d0*/  USHF.R.U32.HI UR4, URZ, UR6, UR4 ;  /* 0x00000006ff047299 */ /* 0x000fc40008011604 */
[----:B------:R-:W-:Y:S02]  /*51e0*/  ULOP3.LUT UR6, UR9, 0xff, URZ, 0xc0, !UPT ;  /* 0x000000ff09067892 */ /* 0x000fe4000f8ec0ff */
[----:B------:R-:W-:Y:S01]  /*51f0*/  UIADD3 UR4, UPT, UPT, UR5, UR4, URZ ;  /* 0x0000000405047290 */ /* 0x000fe2000fffe0ff */
[----:B------:R-:W3:Y:S03]  /*5200*/  LDCU UR5, c[0x0][0x628] ;  /* 0x0000c500ff0577ac */ /* 0x000ee60008000800 */
[----:B------:R-:W-:Y:S01]  /*5210*/  USHF.R.U32.HI UR9, URZ, UR6, UR4 ;  /* 0x00000006ff097299 */ /* 0x000fe20008011604 */
[----:B------:R-:W5:Y:S03]  /*5220*/  LDCU.U8 UR11, c[0x0][0x62d] ;  /* 0x0000c5a0ff0b77ac */ /* 0x000f660008000000 */
[----:B------:R-:W-:-:S04]  /*5230*/  UIADD3 UR4, UPT, UPT, -UR9, URZ, URZ ;  /* 0x000000ff09047290 */ /* 0x000fc8000fffe1ff */
[----:B----4-:R-:W-:-:S04]  /*5240*/  UIMAD UR4, UR8, UR4, UR7 ;  /* 0x00000004080472a4 */ /* 0x010fc8000f8e0207 */
[----:B--2---:R-:W-:-:S04]  /*5250*/  UIMAD UR6, UR10, UR12, UR4 ;  /* 0x0000000c0a0672a4 */ /* 0x004fc8000f8e0204 */
[----:B---3--:R-:W-:-:S07]  /*5260*/  UIMAD.WIDE.U32 UR4, UR6, UR5, URZ ;  /* 0x00000005060472a5 */ /* 0x008fce000f8e00ff */
[----:B------:R-:W-:Y:S02]  /*5270*/  UMOV UR4, UR5 ;  /* 0x0000000500047c82 */ /* 0x000fe40008000000 */
[----:B------:R-:W-:Y:S02]  /*5280*/  UIADD3 UR36, UPT, UPT, UR6, -UR4, URZ ;  /* 0x8000000406247290 */ /* 0x000fe4000fffe0ff */
[----:B------:R-:W2:Y:S02]  /*5290*/  LDCU UR5, c[0x0][0x60c] ;  /* 0x0000c180ff0577ac */ /* 0x000ea40008000800 */
[----:B-1----:R-:W-:-:S04]  /*52a0*/  USHF.R.U32.HI UR36, URZ, UR14, UR36 ;  /* 0x0000000eff247299 */ /* 0x002fc80008011624 */
[----:B------:R-:W-:-:S04]  /*52b0*/  UIADD3 UR36, UPT, UPT, UR4, UR36, URZ ;  /* 0x0000002404247290 */ /* 0x000fc8000fffe0ff */
[----:B-----5:R-:W-:-:S04]  /*52c0*/  USHF.R.U32.HI UR36, URZ, UR11, UR36 ;  /* 0x0000000bff247299 */ /* 0x020fc80008011624 */
[----:B------:R-:W-:Y:S02]  /*52d0*/  UIADD3 UR35, UPT, UPT, -UR36, URZ, URZ ;  /* 0x000000ff24237290 */ /* 0x000fe4000fffe1ff */
[----:B--2---:R-:W-:Y:S02]  /*52e0*/  UISETP.GE.AND UP0, UPT, UR75, UR5, UPT ;  /* 0x000000054b00728c */ /* 0x004fe4000bf06270 */
[----:B------:R-:W-:-:S07]  /*52f0*/  UIMAD UR35, UR35, UR13, UR6 ;  /* 0x0000000d232372a4 */ /* 0x000fce000f8e0206 */
[----:B------:R-:W-:Y:S05]  /*5300*/  BRA.U UP0, `(.L_x_64) ;  /* 0x0000000100e87547 */ /* 0x000fea000b800000 */
[----:B------:R-:W1:Y:S01]  /*5310*/  S2UR UR4, SR_CgaCtaId ;  /* 0x00000000000479c3 */ /* 0x000e620000008800 */
[----:B------:R-:W-:Y:S01]  /*5320*/  UMOV UR5, 0x400 ;  /* 0x0000040000057882 */ /* 0x000fe20000000000 */
[----:B------:R-:W2:Y:S01]  /*5330*/  LDCU UR8, c[0x0][0x614] ;  /* 0x0000c280ff0877ac */ /* 0x000ea20008000800 */
[----:B------:R-:W3:Y:S01]  /*5340*/  LDCU.64 UR6, c[0x0][0x348] ;  /* 0x00006900ff0677ac */ /* 0x000ee20008000a00 */
[----:B------:R-:W-:Y:S01]  /*5350*/  UMOV UR33, URZ ;  /* 0x000000ff00217c82 */ /* 0x000fe20008000000 */
[----:B------:R-:W-:Y:S01]  /*5360*/  UMOV UR17, 0x20 ;  /* 0x0000002000117882 */ /* 0x000fe20000000000 */
[----:B------:R-:W-:Y:S01]  /*5370*/  UMOV UR19, UR35 ;  /* 0x0000002300137c82 */ /* 0x000fe20008000000 */
[----:B------:R-:W-:Y:S01]  /*5380*/  UMOV UR20, UR36 ;  /* 0x0000002400147c82 */ /* 0x000fe20008000000 */
[----:B------:R-:W-:Y:S01]  /*5390*/  UMOV UR11, UR35 ;  /* 0x00000023000b7c82 */ /* 0x000fe20008000000 */
[----:B------:R-:W-:Y:S01]  /*53a0*/  UMOV UR12, UR36 ;  /* 0x00000024000c7c82 */ /* 0x000fe20008000000 */
[----:B-1----:R-:W-:-:S02]  /*53b0*/  ULEA UR4, UR4, UR5, 0x18 ;  /* 0x0000000504047291 */ /* 0x002fc4000f8ec0ff */
[----:B------:R-:W-:Y:S02]  /*53c0*/  ULOP3.LUT UR5, URZ, UR9, URZ, 0x33, !UPT ;  /* 0x00000009ff057292 */ /* 0x000fe4000f8e33ff */
[----:B---3--:R-:W-:Y:S02]  /*53d0*/  UIADD3 UR6, UP0, UPT, UR6, 0x200, URZ ;  /* 0x0000020006067890 */ /* 0x008fe4000ff1e0ff */
[----:B--2---:R-:W-:Y:S02]  /*53e0*/  UIADD3 UR5, UPT, UPT, UR5, UR8, URZ ;  /* 0x0000000805057290 */ /* 0x004fe4000fffe0ff */
[----:B------:R-:W-:Y:S01]  /*53f0*/  UIADD3.X UR7, UPT, UPT, URZ, UR7, URZ, UP0, !UPT ;  /* 0x00000007ff077290 */ /* 0x000fe200087fe4ff */
[----:B------:R-:W1:Y:S01]  /*5400*/  SYNCS.PHASECHK.TRANS64.TRYWAIT P0, [UR4+0x270], RZ ;  /* 0x000270ffff0075a7 */ /* 0x000e620008001104 */
[----:B------:R-:W-:Y:S02]  /*5410*/  ULEA UR5, UR5, UR76, 0x2 ;  /* 0x0000004c05057291 */ /* 0x000fe4000f8e10ff */
[----:B------:R-:W-:-:S02]  /*5420*/  UIADD3 UR32, UPT, UPT, UR4, 0xc00, URZ ;  /* 0x00000c0004207890 */ /* 0x000fc4000fffe0ff */
[----:B------:R-:W-:Y:S02]  /*5430*/  USHF.L.U32 UR34, UR5, 0x7, URZ ;  /* 0x0000000705227899 */ /* 0x000fe400080006ff */
[----:B------:R-:W-:Y:S02]  /*5440*/  UIADD3 UR16, UPT, UPT, UR4, 0x1c00, URZ ;  /* 0x00001c0004107890 */ /* 0x000fe4000fffe0ff */
[----:B------:R-:W-:Y:S01]  /*5450*/  UIADD3 UR8, UPT, UPT, UR4, 0x2c00, URZ ;  /* 0x00002c0004087890 */ /* 0x000fe2000fffe0ff */
[----:B------:R-:W-:Y:S02]  /*5460*/  UMOV UR9, 0x40 ;  /* 0x0000004000097882 */ /* 0x000fe40000000000 */
[----:B------:R-:W-:Y:S01]  /*5470*/  UMOV UR18, UR34 ;  /* 0x0000002200127c82 */ /* 0x000fe20008000000 */
[----:B------:R-:W-:Y:S01]  /*5480*/  UMOV UR10, UR34 ;  /* 0x00000022000a7c82 */ /* 0x000fe20008000000 */
[----:B-1----:R-:W-:Y:S07]  /*5490*/  @!P0 BRA `(.L_x_65) ;  /* 0x000000b400448947 */ /* 0x002fee0003800000 */
.L_x_149:
[----:B------:R-:W-:Y:S01]  /*54a0*/  UTMASTG.4D [UR32], [UR6], desc[URZ] ;  /* 0x0000ff20060073b5 */ /* 0x000fe20008019000 */
[----:B------:R-:W-:Y:S01]  /*54b0*/  UIADD3 UR26, UPT, UPT, UR34, 0x100, URZ ;  /* 0x00000100221a7890 */ /* 0x000fe2000fffe0ff */
[----:B------:R-:W-:Y:S01]  /*54c0*/  UMOV UR14, URZ ;  /* 0x000000ff000e7c82 */ /* 0x000fe20008000000 */
[----:B------:R-:W-:Y:S01]  /*54d0*/  UMOV UR15, URZ ;  /* 0x000000ff000f7c82 */ /* 0x000fe20008000000 */
[----:B------:R-:W-:Y:S01]  /*54e0*/  UMOV UR27, UR35 ;  /* 0x00000023001b7c82 */ /* 0x000fe20008000000 */
[----:B------:R-:W-:Y:S01]  /*54f0*/  UMOV UR28, UR36 ;  /* 0x00000024001c7c82 */ /* 0x000fe20008000000 */
[----:B------:R-:W-:Y:S01]  /*5500*/  UIADD3 UR24, UPT, UPT, UR4, 0x3c00, URZ ;  /* 0x00003c0004187890 */ /* 0x000fe2000fffe0ff */
[----:B------:R2:W-:Y:S01]  /*5510*/  UTMASTG.4D [UR16], [UR6], desc[URZ] ;  /* 0x0000ff10060073b5 */ /* 0x0005e20008019000 */
[----:B------:R-:W-:Y:S01]  /*5520*/  UMOV UR25, UR33 ;  /* 0x0000002100197c82 */ /* 0x000fe20008000000 */
[----:B------:R3:W-:Y:S01]  /*5530*/  UTMASTG.4D [UR8], [UR6], desc[URZ] ;  /* 0x0000ff08060073b5 */ /* 0x0007e20008019000 */
[----:B------:R0:W-:Y:S01]  /*5540*/  UTMACMDFLUSH ;  /* 0x00000000000079b7 */ /* 0x0001e20000000000 */
[----:B------:R-:W4:Y:S01]  /*5550*/  SYNCS.PHASECHK.TRANS64.TRYWAIT P0, [UR4+0x278], RZ ;  /* 0x000278ffff0075a7 */ /* 0x000f220008001104 */
[----:B--2---:R-:W-:Y:S01]  /*5560*/  UMOV UR17, 0x20 ;  /* 0x0000002000117882 */ /* 0x004fe20000000000 */
[----:B------:R-:W-:Y:S01]  /*5570*/  UMOV UR19, UR35 ;  /* 0x0000002300137c82 */ /* 0x000fe20008000000 */
[----:B------:R-:W-:Y:S01]  /*5580*/  UIADD3 UR16, UPT, UPT, UR4, 0x4c00, URZ ;  /* 0x00004c0004107890 */ /* 0x000fe2000fffe0ff */
[----:B------:R-:W-:Y:S01]  /*5590*/  UMOV UR20, UR36 ;  /* 0x0000002400147c82 */ /* 0x000fe20008000000 */
[----:B------:R-:W-:Y:S01]  /*55a0*/  UMOV UR18, UR26 ;  /* 0x0000001a00127c82 */ /* 0x000fe20008000000 */
[----:B---3--:R-:W-:Y:S01]  /*55b0*/  UIADD3 UR8, UPT, UPT, UR4, 0x5c00, URZ ;  /* 0x00005c0004087890 */ /* 0x008fe2000fffe0ff */
[----:B------:R-:W-:Y:S01]  /*55c0*/  UMOV UR9, 0x40 ;  /* 0x0000004000097882 */ /* 0x000fe20000000000 */
[----:B------:R-:W-:Y:S01]  /*55d0*/  UMOV UR11, UR35 ;  /* 0x00000023000b7c82 */ /* 0x000fe20008000000 */
[----:B------:R-:W-:Y:S01]  /*55e0*/  UMOV UR12, UR36 ;  /* 0x00000024000c7c82 */ /* 0x000fe20008000000 */
[----:B----4-:R-:W-:Y:S08]  /*55f0*/  @!P0 BRA `(.L_x_66) ;  /* 0x000000b400048947 */ /* 0x010ff00003800000 */
.L_x_151:
[----:B------:R3:W-:Y:S01]  /*5600*/  UTMASTG.4D [UR24], [UR6], desc[UR14] ;  /* 0x00000e18060073b5 */ /* 0x0007e20008019000 */
[----:B------:R-:W-:Y:S01]  /*5610*/  UMOV UR10, UR26 ;  /* 0x0000001a000a7c82 */ /* 0x000fe20008000000 */
[----:B-1----:R-:W-:Y:S01]  /*5620*/  HFMA2 R2, -RZ, RZ, 0, 5.9604644775390625e-08 ;  /* 0x00000001ff027431 */ /* 0x002fe200000001ff */
[----:B------:R3:W-:Y:S01]  /*5630*/  UTMASTG.4D [UR16], [UR6], desc[UR14] ;  /* 0x00000e10060073b5 */ /* 0x0007e20008019000 */
[----:B------:R3:W-:Y:S01]  /*5640*/  UTMASTG.4D [UR8], [UR6], desc[UR14] ;  /* 0x00000e08060073b5 */ /* 0x0007e20008019000 */
[----:B------:R0:W-:Y:S01]  /*5650*/  UTMACMDFLUSH ;  /* 0x00000000000079b7 */ /* 0x0001e20000000000 */
[----:B------:R-:W-:-:S04]  /*5660*/  DEPBAR.LE SB0, 0x1 ;  /* 0x000080400000791a */ /* 0x000fc80000000000 */
[----:B------:R3:W-:Y:S01]  /*5670*/  SYNCS.ARRIVE.TRANS64.ART0 RZ, [UR4+0x280], R2 ;  /* 0x00028002ffff79a7 */ /* 0x0007e20008500004 */
[----:B------:R-:W-:-:S04]  /*5680*/  DEPBAR.LE SB0, 0x0 ;  /* 0x000080000000791a */ /* 0x000fc80000000000 */
[----:B------:R3:W-:Y:S01]  /*5690*/  SYNCS.ARRIVE.TRANS64.ART0 RZ, [UR4+0x288], R2 ;  /* 0x00028802ffff79a7 */ /* 0x0007e20008500004 */
[----:B------:R-:W-:Y:S01]  /*56a0*/  NOP ;  /* 0x0000000000007918 */ /* 0x000fe20000000000 */
.L_x_64:
[----:B------:R-:W-:-:S09]  /*56b0*/  UISETP.GT.AND UP0, UPT, UR72, 0x7, UPT ;  /* 0x000000074800788c */ /* 0x000fd2000bf04270 */
[----:B------:R-:W-:Y:S05]  /*56c0*/  BRA.U UP0, `(.L_x_67) ;  /* 0x0000007d003c7547 */ /* 0x000fea000b800000 */
[----:B------:R-:W-:Y:S01]  /*56d0*/  NOP ;  /* 0x0000000000007918 */ /* 0x000fe20000000000 */
.L_x_68:
[----:B------:R-:W-:-:S08]  /*56e0*/  NOP ;  /* 0x0000000000007918 */ /* 0x000fd00000000000 */
[----:B------:R-:W1:Y:S02]  /*56f0*/  USETMAXREG.TRY_ALLOC.CTAPOOL UP0, 0xc0 ;  /* 0x000000c0000079c8 */ /* 0x000e640008000600 */
[----:B-1----:R-:W-:Y:S05]  /*5700*/  BRA.U !UP0, `(.L_x_68) ;  /* 0xfffffffd08f47547 */ /* 0x002fea000b83ffff */
[----:B------:R-:W1:Y:S01]  /*5710*/  LDCU UR4, c[0x0][0x60c] ;  /* 0x0000c180ff0477ac */ /* 0x000e620008000800 */
[----:B------:R-:W-:Y:S01]  /*5720*/  MOV R134, 0x1 ;  /* 0x0000000100867802 */ /* 0x000fe20000000f00 */
[----:B-1----:R-:W-:Y:S01]  /*5730*/  UISETP.GE.AND UP0, UPT, UR75, UR4, UPT ;  /* 0x000000044b00728c */ /* 0x002fe2000bf06270 */
[----:B--2---:R-:W-:Y:S08]  /*5740*/  BAR.SYNC.DEFER_BLOCKING 0x2, 0x1a0 ;  /* 0x0086800000007b1d */ /* 0x004ff00000010000 */
[----:B------:R-:W-:Y:S05]  /*5750*/  BRA.U UP0, `(.L_x_69) ;  /* 0x0000007900ec7547 */ /* 0x000fea000b800000 */
[----:B------:R-:W1:Y:S01]  /*5760*/  S2UR UR4, SR_CgaCtaId ;  /* 0x00000000000479c3 */ /* 0x000e620000008800 */
[----:B------:R-:W-:Y:S01]  /*5770*/  UISETP.GT.AND UP1, UPT, UR72, 0x3, UPT ;  /* 0x000000034800788c */ /* 0x000fe2000bf24270 */
[----:B---345:R-:W-:Y:S01]  /*5780*/  HFMA2 R2, -RZ, RZ, -0.0 , 0 ;  /* 0x80000000ff027431 */ /* 0x038fe200000001ff */
[----:B------:R-:W-:Y:S01]  /*5790*/  UMOV UR10, 0x400 ;  /* 0x00000400000a7882 */ /* 0x000fe20000000000 */
[----:B------:R-:W2:Y:S01]  /*57a0*/  LDCU.U8 UR7, c[0x0][0x645] ;  /* 0x0000c8a0ff0777ac */ /* 0x000ea20008000000 */
[----:B------:R-:W3:Y:S01]  /*57b0*/  LDCU UR6, c[0x0][0x654] ;  /* 0x0000ca80ff0677ac */ /* 0x000ee20008000800 */
[----:B------:R-:W4:Y:S01]  /*57c0*/  LDCU UR8, c[0x0][0x634] ;  /* 0x0000c680ff0877ac */ /* 0x000f220008000800 */
[----:B------:R-:W-:Y:S02]  /*57d0*/  USHF.L.U32 UR13, UR75, 0x7, URZ ;  /* 0x000000074b0d7899 */ /* 0x000fe400080006ff */
[----:B-1----:R-:W-:Y:S01]  /*57e0*/  ULEA UR10, UR4, UR10, 0x18 ;  /* 0x0000000a040a7291 */ /* 0x002fe2000f8ec0ff */
[----:B------:R-:W1:Y:S03]  /*57f0*/  LDCU UR4, c[0x0][0x640] ;  /* 0x0000c800ff0477ac */ /* 0x000e660008000800 */
[----:B------:R-:W-:-:S02]  /*5800*/  UIADD3 UR12, UPT, UPT, UR10, 0x8, URZ ;  /* 0x000000080a0c7890 */ /* 0x000fc4000fffe0ff */
[----:B------:R-:W-:-:S09]  /*5810*/  @!UP1 UIADD3 UR12, UPT, UPT, UR10, URZ, URZ ;  /* 0x000000ff0a0c9290 */ /* 0x000fd2000fffe0ff */
[----:B------:R-:W5:Y:S01]  /*5820*/  SYNCS.PHASECHK.TRANS64.TRYWAIT P0, [UR12+0x260], R2 ;  /* 0x00026002ff0075a7 */ /* 0x000f62000800110c */
[----:B-1----:R-:W-:-:S04]  /*5830*/  UIMAD.WIDE.U32 UR4, UR75, UR4, URZ ;  /* 0x000000044b0472a5 */ /* 0x002fc8000f8e00ff */
[----:B------:R-:W-:-:S04]  /*5840*/  UIADD3 UR4, UPT, UPT, -UR5, UR75, URZ ;  /* 0x0000004b05047290 */ /* 0x000fc8000fffe1ff */
[----:B------:R-:W-:-:S04]  /*5850*/  USHF.R.U32.HI UR4, URZ, UR77, UR4 ;  /* 0x0000004dff047299 */ /* 0x000fc80008011604 */
[----:B------:R-:W-:Y:S02]  /*5860*/  UIADD3 UR4, UPT, UPT, UR5, UR4, URZ ;  /* 0x0000000405047290 */ /* 0x000fe4000fffe0ff */
[----:B------:R-:W-:Y:S02]  /*5870*/  UIADD3 UR5, UPT, UPT, UR12, 0x260, URZ ;  /* 0x000002600c057890 */ /* 0x000fe4000fffe0ff */
[----:B--2---:R-:W-:Y:S01]  /*5880*/  USHF.R.U32.HI UR4, URZ, UR7, UR4 ;  /* 0x00000007ff047299 */ /* 0x004fe20008011604 */
[----:B------:R-:W1:Y:S03]  /*5890*/  LDCU UR7, c[0x0][0x63c] ;  /* 0x0000c780ff0777ac */ /* 0x000e660008000800 */
[----:B---3--:R-:W-:Y:S02]  /*58a0*/  UISETP.GE.AND UP0, UPT, UR4, UR6, UPT ;  /* 0x000000060400728c */ /* 0x008fe4000bf06270 */
[----:B------:R-:W-:-:S02]  /*58b0*/  UIADD3 UR4, UPT, UPT, -UR4, URZ, URZ ;  /* 0x000000ff04047290 */ /* 0x000fc4000fffe1ff */
[----:B------:R-:W-:-:S07]  /*58c0*/  UIADD3 UR6, UPT, UPT, UR12, 0x1f0, URZ ;  /* 0x000001f00c067890 */ /* 0x000fce000fffe0ff */
[----:B----4-:R-:W2:Y:S01]  /*58d0*/  @UP0 LDCU UR8, c[0x0][0x64c] ;  /* 0x0000c980ff0807ac */ /* 0x010ea20008000800 */
[----:B-1----:R-:W-:Y:S01]  /*58e0*/  UIMAD UR7, UR4, UR7, UR75 ;  /* 0x00000007040772a4 */ /* 0x002fe2000f8e024b */
[----:B--2--5:R-:W-:Y:S11]  /*58f0*/  @!P0 BRA `(.L_x_70) ;  /* 0x000000b0005c8947 */ /* 0x024ff60003800000 */
.L_x_153:
[----:B------:R-:W2:Y:S01]  /*5900*/  LDCU.U8 UR4, c[0x0][0x638] ;  /* 0x0000c700ff0477ac */ /* 0x000ea20008000000 */
[----:B------:R-:W3:Y:S01]  /*5910*/  SYNCS.PHASECHK.TRANS64.TRYWAIT P2, [UR6], RZ ;  /* 0x000000ffff0075a7 */ /* 0x000ee20008041106 */
[----:B------:R-:W2:Y:S01]  /*5920*/  LDCU.U8 UR11, c[0x0][0x650] ;  /* 0x0000ca00ff0b77ac */ /* 0x000ea20008000000 */
[----:B------:R-:W4:Y:S01]  /*5930*/  LDCU.U8 UR14, c[0x0][0x639] ;  /* 0x0000c720ff0e77ac */ /* 0x000f220008000000 */
[----:B------:R-:W4:Y:S01]  /*5940*/  LDCU.U8 UR15, c[0x0][0x651] ;  /* 0x0000ca20ff0f77ac */ /* 0x000f220008000000 */
[----:B------:R-:W-:Y:S01]  /*5950*/  UIMAD.WIDE.U32 UR8, UR7, UR8, URZ ;  /* 0x00000008070872a5 */ /* 0x000fe2000f8e00ff */
[----:B------:R-:W5:Y:S01]  /*5960*/  LDC R161, c[0x0][0x38c] ;  /* 0x0000e300ffa17b82 */ /* 0x000f620000000800 */
[----:B--2---:R-:W-:-:S07]  /*5970*/  USEL UR4, UR4, UR11, !UP0 ;  /* 0x0000000b04047287 */ /* 0x004fce000c000000 */
[----:B------:R-:W2:Y:S01]  /*5980*/  LDC R162, c[0x0][0x614] ;  /* 0x00018500ffa27b82 */ /* 0x000ea20000000800 */
[----:B------:R-:W-:-:S03]  /*5990*/  ULOP3.LUT UR11, UR4, 0xff, URZ, 0xc0, !UPT ;  /* 0x000000ff040b7892 */ /* 0x000fc6000f8ec0ff */
[----:B------:R-:W-:Y:S01]  /*59a0*/  UMOV UR4, UR9 ;  /* 0x0000000900047c82 */ /* 0x000fe20008000000 */
[----:B----4-:R-:W-:Y:S02]  /*59b0*/  USEL UR8, UR14, UR15, !UP0 ;  /* 0x0000000f0e087287 */ /* 0x010fe4000c000000 */
[----:B------:R-:W-:Y:S01]  /*59c0*/  UIADD3 UR7, UPT, UPT, UR7, -UR4, URZ ;  /* 0x8000000407077290 */ /* 0x000fe2000fffe0ff */
[----:B------:R-:W4:Y:S01]  /*59d0*/  LDC R4, c[0x0][0x380] ;  /* 0x0000e000ff047b82 */ /* 0x000f220000000800 */
[----:B------:R-:W-:Y:S02]  /*59e0*/  ULOP3.LUT UR8, UR8, 0xff, URZ, 0xc0, !UPT ;  /* 0x000000ff08087892 */ /* 0x000fe4000f8ec0ff */
[----:B------:R-:W-:-:S04]  /*59f0*/  USHF.R.U32.HI UR7, URZ, UR11, UR7 ;  /* 0x0000000bff077299 */ /* 0x000fc80008011607 */
[----:B------:R-:W-:Y:S01]  /*5a00*/  UIADD3 UR4, UPT, UPT, UR4, UR7, URZ ;  /* 0x0000000704047290 */ /* 0x000fe2000fffe0ff */
[----:B-----5:R-:W-:Y:S01]  /*5a10*/  IMAD.MOV R8, RZ, RZ, -R161 ;  /* 0x000000ffff087224 */ /* 0x020fe200078e0aa1 */
[C---:B------:R-:W-:Y:S01]  /*5a20*/  ISETP.GT.AND P0, PT, R161.reuse, RZ, PT ;  /* 0x000000ffa100720c */ /* 0x040fe20003f04270 */
[----:B------:R-:W-:Y:S01]  /*5a30*/  VIADD R7, R161, 0xffffffff ;  /* 0xffffffffa1077836 */ /* 0x000fe20000000000 */
[----:B------:R-:W-:Y:S02]  /*5a40*/  USHF.R.U32.HI UR4, URZ, UR8, UR4 ;  /* 0x00000008ff047299 */ /* 0x000fe40008011604 */
[----:B------:R-:W-:Y:S01]  /*5a50*/  SHF.R.S32.HI R8, RZ, 0x1f, R8 ;  /* 0x0000001fff087819 */ /* 0x000fe20000011408 */
[----:B------:R-:W-:Y:S01]  /*5a60*/  USEL UR7, URZ, 0x80, !UP1 ;  /* 0x00000080ff077887 */ /* 0x000fe2000c800000 */
[----:B-1----:R-:W-:Y:S01]  /*5a70*/  SHF.R.S32.HI R2, RZ, 0x1f, R7 ;  /* 0x0000001fff027819 */ /* 0x002fe20000011407 */
[----:B------:R-:W-:Y:S01]  /*5a80*/  USEL UR8, URZ, 0x100, !UP1 ;  /* 0x00000100ff087887 */ /* 0x000fe2000c800000 */
[----:B--2---:R-:W-:Y:S01]  /*5a90*/  VIADD R3, R162, -UR4 ;  /* 0x80000004a2037c36 */ /* 0x004fe20008000000 */
[----:B------:R-:W-:-:S02]  /*5aa0*/  LEA.HI R113, R8, -R161, RZ, 0x7 ;  /* 0x800000a108717211 */ /* 0x000fc400078f38ff */
[----:B------:R-:W-:Y:S01]  /*5ab0*/  LEA.HI R2, R2, R7, RZ, 0x7 ;  /* 0x0000000702027211 */ /* 0x000fe200078f38ff */
[----:B------:R-:W-:Y:S01]  /*5ac0*/  IMAD.MOV.U32 R7, RZ, RZ, 0x1 ;  /* 0x00000001ff077424 */ /* 0x000fe200078e00ff */
[----:B------:R-:W-:Y:S01]  /*5ad0*/  SHF.R.S32.HI R113, RZ, 0x7, R113 ;  /* 0x00000007ff717819 */ /* 0x000fe20000011471 */
[----:B----4-:R-:W-:-:S04]  /*5ae0*/  IMAD.IADD R160, R161, 0x1, -R4 ;  /* 0x00000001a1a07824 */ /* 0x010fc800078e0a04 */
[----:B------:R-:W-:Y:S02]  /*5af0*/  IMAD.MOV R113, RZ, RZ, -R113 ;  /* 0x000000ffff717224 */ /* 0x000fe400078e0a71 */
[----:B------:R-:W-:-:S04]  /*5b00*/  IMAD R160, R3, 0x100, R160 ;  /* 0x0000010003a07824 */ /* 0x000fc800078e02a0 */
[----:B------:R-:W-:Y:S01]  /*5b10*/  IMAD.MOV R3, RZ, RZ, -R160 ;  /* 0x000000ffff037224 */ /* 0x000fe200078e0aa0 */
[C---:B------:R-:W-:Y:S01]  /*5b20*/  ISETP.GT.AND P1, PT, R160.reuse, RZ, PT ;  /* 0x000000ffa000720c */ /* 0x040fe20003f24270 */
[----:B------:R-:W-:-:S03]  /*5b30*/  VIADD R6, R160, 0xffffffff ;  /* 0xffffffffa0067836 */ /* 0x000fc60000000000 */
[----:B------:R-:W-:Y:S02]  /*5b40*/  SHF.R.S32.HI R3, RZ, 0x1f, R3 ;  /* 0x0000001fff037819 */ /* 0x000fe40000011403 */
[----:B------:R-:W-:Y:S02]  /*5b50*/  SHF.R.S32.HI R5, RZ, 0x1f, R6 ;  /* 0x0000001fff057819 */ /* 0x000fe40000011406 */
[----:B------:R-:W-:Y:S02]  /*5b60*/  LEA.HI R3, R3, -R160, RZ, 0x7 ;  /* 0x800000a003037211 */ /* 0x000fe400078f38ff */
[----:B------:R-:W-:Y:S01]  /*5b70*/  LEA.HI R5, R5, R6, RZ, 0x7 ;  /* 0x0000000605057211 */ /* 0x000fe200078f38ff */
[----:B------:R-:W-:Y:S01]  /*5b80*/  IMAD.MOV.U32 R6, RZ, RZ, 0x0 ;  /* 0x00000000ff067424 */ /* 0x000fe200078e00ff */
[----:B------:R-:W-:Y:S02]  /*5b90*/  SHF.R.S32.HI R3, RZ, 0x7, R3 ;  /* 0x00000007ff037819 */ /* 0x000fe40000011403 */
[----:B------:R-:W-:Y:S01]  /*5ba0*/  LEA.HI.SX32 R8, R5, 0x1, 0x19 ;  /* 0x0000000105087811 */ /* 0x000fe200078fcaff */
[----:B------:R-:W-:Y:S01]  /*5bb0*/  @P0 IMAD.HI R113, R2, 0x2000000, R6 ;  /* 0x0200000002710827 */ /* 0x000fe200078e0206 */
[----:B------:R-:W-:-:S03]  /*5bc0*/  LOP3.LUT R2, R0, 0x7f, RZ, 0xc0, !PT ;  /* 0x0000007f00027812 */ /* 0x000fc600078ec0ff */
[----:B------:R-:W-:Y:S02]  /*5bd0*/  IMAD.MOV R3, RZ, RZ, -R3 ;  /* 0x000000ffff037224 */ /* 0x000fe400078e0a03 */
[----:B------:R-:W-:Y:S02]  /*5be0*/  IMAD.U32 R5, RZ, RZ, UR13 ;  /* 0x0000000dff057e24 */ /* 0x000fe4000f8e00ff */
[----:B------:R-:W-:Y:S02]  /*5bf0*/  @!P1 IMAD.MOV.U32 R8, RZ, RZ, R3 ;  /* 0x000000ffff089224 */ /* 0x000fe400078e0003 */
[----:B------:R-:W-:Y:S01]  /*5c00*/  IMAD.U32 R6, R0, 0x10000, RZ ;  /* 0x0001000000067824 */ /* 0x000fe200078e00ff */
[----:B------:R-:W-:Y:S01]  /*5c10*/  LOP3.LUT R5, R2, 0x80, R5, 0xf8, !PT ;  /* 0x0000008002057812 */ /* 0x000fe200078ef805 */
[----:B------:R-:W-:Y:S01]  /*5c20*/  IMAD.U32 R3, RZ, RZ, UR7 ;  /* 0x00000007ff037e24 */ /* 0x000fe2000f8e00ff */
[----:B------:R-:W-:Y:S01]  /*5c30*/  VIMNMX R113, PT, PT, R8, R113, PT ;  /* 0x0000007108717248 */ /* 0x000fe20003fe0100 */
[----:B------:R-:W-:Y:S01]  /*5c40*/  ULOP3.LUT UR7, URZ, UR4, URZ, 0x33, !UPT ;  /* 0x00000004ff077292 */ /* 0x000fe2000f8e33ff */
[----:B------:R-:W-:-:S02]  /*5c50*/  LOP3.LUT R5, R5, UR8, RZ, 0xfc, !PT ;  /* 0x0000000805057c12 */ /* 0x000fc4000f8efcff */
[----:B------:R-:W-:Y:S01]  /*5c60*/  LOP3.LUT R85, R3, 0x600000, R6, 0xf8, !PT ;  /* 0x0060000003557812 */ /* 0x000fe200078ef806 */
[----:B------:R-:W-:Y:S02]  /*5c70*/  VIADD R84, R113, 0xffffffff ;  /* 0xffffffff71547836 */ /* 0x000fe40000000000 */
[----:B------:R-:W-:Y:S01]  /*5c80*/  VIADD R162, R162, UR7 ;  /* 0x00000007a2a27c36 */ /* 0x000fe20008000000 */
[----:B------:R-:W-:Y:S02]  /*5c90*/  R2UR UR4, R85 ;  /* 0x00000000550472ca */ /* 0x000fe400000e0000 */
[----:B------:R-:W-:Y:S01]  /*5ca0*/  VIMNMX R2, PT, PT, RZ, R84, !PT ;  /* 0x00000054ff027248 */ /* 0x000fe20007fe0100 */
[----:B------:R-:W-:-:S04]  /*5cb0*/  IMAD R162, R162, 0x200, R5 ;  /* 0x00000200a2a27824 */ /* 0x000fc800078e0205 */
[----:B------:R-:W-:Y:S01]  /*5cc0*/  IMAD R37, R2, -0x80, R161 ;  /* 0xffffff8002257824 */ /* 0x000fe200078e02a1 */
[----:B---3--:R-:W-:Y:S07]  /*5cd0*/  @!P2 BRA `(.L_x_71) ;  /* 0x000000ac0084a947 */ /* 0x008fee0003800000 */
.L_x_155:
[----:B-1----:R-:W-:Y:S01]  /*5ce0*/  IADD3 R2, PT, PT, R37, -R4, R162 ;  /* 0x8000000425027210 */ /* 0x002fe20007ffe0a2 */
[----:B------:R-:W1:Y:S01]  /*5cf0*/  LDC R164, c[0x0][0x600] ;  /* 0x00018000ffa47b82 */ /* 0x000e620000000800 */
[----:B------:R-:W2:Y:S01]  /*5d00*/  LDTM.x32 R4, tmem[UR4] ;  /* 0x00000004000479ee */ /* 0x000ea200082c0000 */
[C---:B------:R-:W-:Y:S01]  /*5d10*/  LOP3.LUT R86, R85.reuse, 0x20, RZ, 0xfc, !PT ;  /* 0x0000002055567812 */ /* 0x040fe200078efcff */
[----:B------:R-:W-:Y:S01]  /*5d20*/  USHF.R.S32.HI UR7, URZ, 0x1f, UR72 ;  /* 0x0000001fff077899 */ /* 0x000fe20008011448 */
[----:B------:R-:W-:Y:S01]  /*5d30*/  VIADDMNMX R2, R2, 0x1, R37, PT ;  /* 0x0000000102027846 */ /* 0x000fe20003800125 */
[----:B------:R-:W-:Y:S01]  /*5d40*/  UIADD3 UR8, UPT, UPT, UR12, 0x200, URZ ;  /* 0x000002000c087890 */ /* 0x000fe2000fffe0ff */
[----:B------:R-:W-:Y:S01]  /*5d50*/  R2UR UR4, R86 ;  /* 0x00000000560472ca */ /* 0x000fe200000e0000 */
[----:B------:R-:W-:Y:S01]  /*5d60*/  ULEA.HI UR7, UR7, UR72, URZ, 0x2 ;  /* 0x0000004807077291 */ /* 0x000fe2000f8f10ff */
[C---:B------:R-:W-:Y:S01]  /*5d70*/  LOP3.LUT R87, R85.reuse, 0x40, RZ, 0xfc, !PT ;  /* 0x0000004055577812 */ /* 0x040fe200078efcff */
[----:B------:R-:W-:Y:S01]  /*5d80*/  IMAD.MOV R138, RZ, RZ, -R2 ;  /* 0x000000ffff8a7224 */ /* 0x000fe200078e0a02 */
[----:B------:R-:W-:Y:S01]  /*5d90*/  LOP3.LUT R112, R85, 0x60, RZ, 0xfc, !PT ;  /* 0x0000006055707812 */ /* 0x000fe200078efcff */
[----:B------:R-:W-:Y:S01]  /*5da0*/  IMAD.MOV.U32 R2, RZ, RZ, -0x1 ;  /* 0xffffffffff027424 */ /* 0x000fe200078e00ff */
[----:B------:R-:W-:Y:S01]  /*5db0*/  ULOP3.LUT UR7, UR7, 0xfffffffc, URZ, 0xc0, !UPT ;  /* 0xfffffffc07077892 */ /* 0x000fe2000f8ec0ff */
[----:B------:R-:W-:Y:S01]  /*5dc0*/  VIADD R160, R160, 0xffffff00 ;  /* 0xffffff00a0a07836 */ /* 0x000fe20000000000 */
[C---:B------:R-:W-:Y:S01]  /*5dd0*/  VIADDMNMX R37, R138.reuse, 0x20, RZ, !PT ;  /* 0x000000208a257846 */ /* 0x040fe200078001ff */
[----:B------:R-:W-:Y:S01]  /*5de0*/  UPRMT UR8, UR74, 0x654, UR8 ;  /* 0x000006544a087896 */ /* 0x000fe20008000008 */
[----:B------:R-:W-:Y:S01]  /*5df0*/  VIADDMNMX R139, R138, 0x60, RZ, !PT ;  /* 0x000000608a8b7846 */ /* 0x000fe200078001ff */
[----:B------:R-:W-:Y:S01]  /*5e00*/  UIADD3 UR7, UPT, UPT, UR72, -UR7, URZ ;  /* 0x8000000748077290 */ /* 0x000fe2000fffe0ff */
[----:B------:R-:W-:Y:S01]  /*5e10*/  SHF.R.U32.HI R36, RZ, R37, R2 ;  /* 0x00000025ff247219 */ /* 0x000fe20000011602 */
[----:B------:R-:W3:Y:S01]  /*5e20*/  LDTM.x32 R52, tmem[UR4] ;  /* 0x00000004003479ee */ /* 0x000ee200082c0000 */
[----:B------:R-:W-:-:S02]  /*5e30*/  R2UR UR4, R87 ;  /* 0x00000000570472ca */ /* 0x000fc400000e0000 */
[----:B------:R-:W-:Y:S02]  /*5e40*/  R2P PR, R36, 0x7e ;  /* 0x0000007e24007804 */ /* 0x000fe40000000000 */
[----:B------:R-:W-:Y:S02]  /*5e50*/  SHF.R.U32.HI R139, RZ, R139, R2 ;  /* 0x0000008bff8b7219 */ /* 0x000fe40000011602 */
[----:B------:R-:W-:Y:S02]  /*5e60*/  VIADDMNMX R143, R138, 0x80, RZ, !PT ;  /* 0x000000808a8f7846 */ /* 0x000fe400078001ff */
[----:B--2---:R-:W-:Y:S02]  /*5e70*/  SEL R99, R5, 0xff800000, P1 ;  /* 0xff80000005637807 */ /* 0x004fe40000800000 */
[----:B------:R-:W-:Y:S02]  /*5e80*/  SEL R88, R6, 0xff800000, P2 ;  /* 0xff80000006587807 */ /* 0x000fe40001000000 */
[----:B------:R-:W-:-:S02]  /*5e90*/  SEL R89, R7, 0xff800000, P3 ;  /* 0xff80000007597807 */ /* 0x000fc40001800000 */
[----:B------:R-:W-:Y:S02]  /*5ea0*/  SEL R90, R8, 0xff800000, P4 ;  /* 0xff800000085a7807 */ /* 0x000fe40002000000 */
[----:B------:R-:W-:Y:S02]  /*5eb0*/  SEL R91, R9, 0xff800000, P5 ;  /* 0xff800000095b7807 */ /* 0x000fe40002800000 */
[----:B------:R-:W-:Y:S02]  /*5ec0*/  SEL R102, R10, 0xff800000, P6 ;  /* 0xff8000000a667807 */ /* 0x000fe40003000000 */
[C---:B------:R-:W-:Y:S02]  /*5ed0*/  R2P PR, R36.reuse.B1, 0x7f ;  /* 0x0000007f24007804 */ /* 0x040fe40000001000 */
[----:B------:R-:W-:-:S03]  /*5ee0*/  LOP3.LUT R5, R36, 0x1, RZ, 0xc0, !PT ;  /* 0x0000000124057812 */ /* 0x000fc600078ec0ff */
[----:B------:R-:W-:Y:S02]  /*5ef0*/  SEL R92, R12, 0xff800000, P0 ;  /* 0xff8000000c5c7807 */ /* 0x000fe40000000000 */
[----:B------:R-:W-:Y:S02]  /*5f00*/  SEL R93, R13, 0xff800000, P1 ;  /* 0xff8000000d5d7807 */ /* 0x000fe40000800000 */
[----:B------:R-:W-:Y:S02]  /*5f10*/  SEL R94, R14, 0xff800000, P2 ;  /* 0xff8000000e5e7807 */ /* 0x000fe40001000000 */
[----:B------:R-:W-:Y:S02]  /*5f20*/  SEL R95, R15, 0xff800000, P3 ;  /* 0xff8000000f5f7807 */ /* 0x000fe40001800000 */
[----:B------:R-:W-:Y:S02]  /*5f30*/  SEL R96, R16, 0xff800000, P4 ;  /* 0xff80000010607807 */ /* 0x000fe40002000000 */
[----:B------:R-:W-:-:S02]  /*5f40*/  SEL R97, R17, 0xff800000, P5 ;  /* 0xff80000011617807 */ /* 0x000fc40002800000 */
[----:B------:R-:W-:Y:S02]  /*5f50*/  SEL R108, R18, 0xff800000, P6 ;  /* 0xff800000126c7807 */ /* 0x000fe40003000000 */
[----:B------:R-:W-:-:S05]  /*5f60*/  R2P PR, R36.B2, 0x7f ;  /* 0x0000007f24007804 */ /* 0x000fca0000002000 */
        /* <DEDUP_REMOVED lines=9> */
[----:B------:R-:W-:Y:S02]  /*6000*/  ISETP.NE.U32.AND P0, PT, R5, 0x1, PT ;  /* 0x000000010500780c */ /* 0x000fe40003f05070 */
[----:B------:R-:W-:Y:S02]  /*6010*/  SEL R111, R29, 0xff800000, P1 ;  /* 0xff8000001d6f7807 */ /* 0x000fe40000800000 */
[----:B------:R-:W-:Y:S02]  /*6020*/  LOP3.LUT P1, RZ, R36, 0x80, RZ, 0xc0, !PT ;  /* 0x0000008024ff7812 */ /* 0x000fe4000782c0ff */
[----:B------:R-:W-:Y:S02]  /*6030*/  SEL R98, R4, 0xff800000, !P0 ;  /* 0xff80000004627807 */ /* 0x000fe40004000000 */
[----:B------:R-:W-:-:S02]  /*6040*/  LOP3.LUT P0, RZ, R36, 0x8000, RZ, 0xc0, !PT ;  /* 0x0000800024ff7812 */ /* 0x000fc4000780c0ff */
[----:B------:R-:W-:Y:S02]  /*6050*/  VIADDMNMX R5, R138, 0x40, RZ, !PT ;  /* 0x000000408a057846 */ /* 0x000fe400078001ff */
[----:B------:R-:W-:Y:S02]  /*6060*/  SEL R103, R11, 0xff800000, P1 ;  /* 0xff8000000b677807 */ /* 0x000fe40000800000 */
[C---:B------:R-:W-:Y:S02]  /*6070*/  LOP3.LUT P1, RZ, R36.reuse, 0x800000, RZ, 0xc0, !PT ;  /* 0x0080000024ff7812 */ /* 0x040fe4000782c0ff */
[----:B------:R-:W-:Y:S02]  /*6080*/  SEL R109, R19, 0xff800000, P0 ;  /* 0xff800000136d7807 */ /* 0x000fe40000000000 */
[----:B------:R-:W-:Y:S02]  /*6090*/  ISETP.GT.AND P0, PT, R36, -0x1, PT ;  /* 0xffffffff2400780c */ /* 0x000fe40003f04270 */
[----:B------:R-:W-:-:S02]  /*60a0*/  SHF.R.U32.HI R4, RZ, R5, R2 ;  /* 0x00000005ff047219 */ /* 0x000fc40000011602 */
[----:B------:R-:W-:Y:S02]  /*60b0*/  SEL R115, R27, 0xff800000, P1 ;  /* 0xff8000001b737807 */ /* 0x000fe40000800000 */
[----:B------:R-:W-:Y:S02]  /*60c0*/  SEL R116, R30, 0xff800000, P2 ;  /* 0xff8000001e747807 */ /* 0x000fe40001000000 */
[----:B------:R-:W-:Y:S02]  /*60d0*/  SEL R117, R31, 0xff800000, P3 ;  /* 0xff8000001f757807 */ /* 0x000fe40001800000 */
[----:B------:R-:W-:Y:S02]  /*60e0*/  SEL R118, R32, 0xff800000, P4 ;  /* 0xff80000020767807 */ /* 0x000fe40002000000 */
[----:B------:R-:W-:Y:S02]  /*60f0*/  SEL R119, R33, 0xff800000, P5 ;  /* 0xff80000021777807 */ /* 0x000fe40002800000 */
[----:B------:R-:W-:-:S02]  /*6100*/  SEL R120, R34, 0xff800000, P6 ;  /* 0xff80000022787807 */ /* 0x000fc40003000000 */
[----:B------:R-:W-:Y:S02]  /*6110*/  R2P PR, R4, 0x7e ;  /* 0x0000007e04007804 */ /* 0x000fe40000000000 */
[----:B------:R-:W-:Y:S02]  /*6120*/  SEL R121, R35, 0xff800000, !P0 ;  /* 0xff80000023797807 */ /* 0x000fe40004000000 */
[----:B------:R-:W2:Y:S01]  /*6130*/  LDTM.x32 R20, tmem[UR4] ;  /* 0x00000004001479ee */ /* 0x000ea200082c0000 */
[----:B---3--:R-:W-:Y:S02]  /*6140*/  SEL R53, R53, 0xff800000, P1 ;  /* 0xff80000035357807 */ /* 0x008fe40000800000 */
[----:B------:R-:W-:Y:S02]  /*6150*/  SEL R54, R54, 0xff800000, P2 ;  /* 0xff80000036367807 */ /* 0x000fe40001000000 */
[----:B------:R-:W-:Y:S02]  /*6160*/  SEL R55, R55, 0xff800000, P3 ;  /* 0xff80000037377807 */ /* 0x000fe40001800000 */
[----:B------:R-:W-:-:S02]  /*6170*/  SEL R56, R56, 0xff800000, P4 ;  /* 0xff80000038387807 */ /* 0x000fc40002000000 */
[----:B------:R-:W-:Y:S02]  /*6180*/  SEL R57, R57, 0xff800000, P5 ;  /* 0xff80000039397807 */ /* 0x000fe40002800000 */
[----:B------:R-:W-:Y:S02]  /*6190*/  SEL R58, R58, 0xff800000, P6 ;  /* 0xff8000003a3a7807 */ /* 0x000fe40003000000 */
[C---:B------:R-:W-:Y:S02]  /*61a0*/  R2P PR, R4.reuse.B1, 0x7f ;  /* 0x0000007f04007804 */ /* 0x040fe40000001000 */
[----:B------:R-:W-:Y:S02]  /*61b0*/  LOP3.LUT R5, R4, 0x1, RZ, 0xc0, !PT ;  /* 0x0000000104057812 */ /* 0x000fe400078ec0ff */
[----:B------:R-:W-:Y:S02]  /*61c0*/  R2UR UR4, R112 ;  /* 0x00000000700472ca */ /* 0x000fe400000e0000 */
[----:B------:R-:W-:-:S02]  /*61d0*/  SEL R60, R60, 0xff800000, P0 ;  /* 0xff8000003c3c7807 */ /* 0x000fc40000000000 */
[----:B------:R-:W-:Y:S02]  /*61e0*/  SEL R61, R61, 0xff800000, P1 ;  /* 0xff8000003d3d7807 */ /* 0x000fe40000800000 */
[----:B------:R-:W-:Y:S02]  /*61f0*/  SEL R62, R62, 0xff800000, P2 ;  /* 0xff8000003e3e7807 */ /* 0x000fe40001000000 */
[----:B------:R-:W-:Y:S02]  /*6200*/  SEL R63, R63, 0xff800000, P3 ;  /* 0xff8000003f3f7807 */ /* 0x000fe40001800000 */
[----:B------:R-:W-:Y:S02]  /*6210*/  SEL R64, R64, 0xff800000, P4 ;  /* 0xff80000040407807 */ /* 0x000fe40002000000 */
[----:B------:R-:W-:Y:S02]  /*6220*/  SEL R65, R65, 0xff800000, P5 ;  /* 0xff80000041417807 */ /* 0x000fe40002800000 */
[----:B------:R-:W-:-:S02]  /*6230*/  SEL R66, R66, 0xff800000, P6 ;  /* 0xff80000042427807 */ /* 0x000fc40003000000 */
[----:B------:R-:W-:Y:S02]  /*6240*/  R2P PR, R4.B2, 0x7f ;  /* 0x0000007f04007804 */ /* 0x000fe40000002000 */
[----:B------:R-:W-:-:S03]  /*6250*/  SHF.R.U32.HI R2, RZ, R143, R2 ;  /* 0x0000008fff027219 */ /* 0x000fc60000011602 */
        /* <DEDUP_REMOVED lines=14> */
[----:B------:R-:W-:Y:S02]  /*6340*/  SEL R59, R59, 0xff800000, P1 ;  /* 0xff8000003b3b7807 */ /* 0x000fe40000800000 */
[C---:B------:R-:W-:Y:S02]  /*6350*/  LOP3.LUT P1, RZ, R4.reuse, 0x800000, RZ, 0xc0, !PT ;  /* 0x0080000004ff7812 */ /* 0x040fe4000782c0ff */
[----:B------:R-:W-:Y:S02]  /*6360*/  SEL R67, R67, 0xff800000, P0 ;  /* 0xff80000043437807 */ /* 0x000fe40000000000 */
[----:B------:R-:W-:Y:S02]  /*6370*/  ISETP.GT.AND P0, PT, R4, -0x1, PT ;  /* 0xffffffff0400780c */ /* 0x000fe40003f04270 */
[----:B------:R-:W-:Y:S02]  /*6380*/  SEL R75, R75, 0xff800000, P1 ;  /* 0xff8000004b4b7807 */ /* 0x000fe40000800000 */
[----:B------:R-:W-:-:S02]  /*6390*/  SEL R78, R78, 0xff800000, P2 ;  /* 0xff8000004e4e7807 */ /* 0x000fc40001000000 */
[----:B------:R-:W-:Y:S02]  /*63a0*/  SEL R79, R79, 0xff800000, P3 ;  /* 0xff8000004f4f7807 */ /* 0x000fe40001800000 */
[----:B------:R-:W-:Y:S02]  /*63b0*/  SEL R80, R80, 0xff800000, P4 ;  /* 0xff80000050507807 */ /* 0x000fe40002000000 */
[----:B------:R-:W-:Y:S02]  /*63c0*/  SEL R81, R81, 0xff800000, P5 ;  /* 0xff80000051517807 */ /* 0x000fe40002800000 */
[----:B------:R-:W-:Y:S02]  /*63d0*/  SEL R82, R82, 0xff800000, P6 ;  /* 0xff80000052527807 */ /* 0x000fe40003000000 */
[----:B------:R-:W-:Y:S02]  /*63e0*/  R2P PR, R139, 0x7e ;  /* 0x0000007e8b007804 */ /* 0x000fe40000000000 */
[----:B------:R-:W-:-:S02]  /*63f0*/  SEL R83, R83, 0xff800000, !P0 ;  /* 0xff80000053537807 */ /* 0x000fc40004000000 */
[----:B------:R-:W-:Y:S02]  /*6400*/  LOP3.LUT R4, R139, 0x1, RZ, 0xc0, !PT ;  /* 0x000000018b047812 */ /* 0x000fe400078ec0ff */
[----:B--2---:R-:W-:Y:S02]  /*6410*/  SEL R129, R21, 0xff800000, P1 ;  /* 0xff80000015817807 */ /* 0x004fe40000800000 */
        /* <DEDUP_REMOVED lines=17> */
[----:B------:R-:W-:Y:S02]  /*6530*/  SEL R128, R20, 0xff800000, !P0 ;  /* 0xff80000014807807 */ /* 0x000fe40004000000 */
[----:B------:R-:W-:Y:S02]  /*6540*/  LOP3.LUT P0, RZ, R139, 0x80, RZ, 0xc0, !PT ;  /* 0x000000808bff7812 */ /* 0x000fe4000780c0ff */
[----:B------:R-:W-:-:S02]  /*6550*/  SEL R150, R38, 0xff800000, P2 ;  /* 0xff80000026967807 */ /* 0x000fc40001000000 */
[----:B------:R-:W-:Y:S02]  /*6560*/  SEL R133, R27, 0xff800000, P0 ;  /* 0xff8000001b857807 */ /* 0x000fe40000000000 */
[----:B------:R-:W-:Y:S02]  /*6570*/  LOP3.LUT P0, RZ, R139, 0x8000, RZ, 0xc0, !PT ;  /* 0x000080008bff7812 */ /* 0x000fe4000780c0ff */
[----:B------:R-:W-:Y:S02]  /*6580*/  SEL R151, R39, 0xff800000, P3 ;  /* 0xff80000027977807 */ /* 0x000fe40001800000 */
[----:B------:R-:W-:Y:S02]  /*6590*/  SEL R137, R35, 0xff800000, P0 ;  /* 0xff80000023897807 */ /* 0x000fe40000000000 */
[----:B------:R-:W2:Y:S01]  /*65a0*/  LDTM.x32 R4, tmem[UR4] ;  /* 0x00000004000479ee */ /* 0x000ea200082c0000 */
[----:B------:R-:W-:Y:S01]  /*65b0*/  LOP3.LUT P0, RZ, R139, 0x800000, RZ, 0xc0, !PT ;  /* 0x008000008bff7812 */ /* 0x000fe2000780c0ff */
[----:B------:R-:W-:Y:S01]  /*65c0*/  UIADD3 UR4, UPT, UPT, UR7, 0x4, URZ ;  /* 0x0000000407047890 */ /* 0x000fe2000fffe0ff */
[----:B------:R-:W-:Y:S01]  /*65d0*/  SEL R148, R40, 0xff800000, P4 ;  /* 0xff80000028947807 */ /* 0x000fe20002000000 */
[----:B------:R-:W-:Y:S01]  /*65e0*/  @!UP1 UIADD3 UR4, UPT, UPT, UR7, URZ, URZ ;  /* 0x000000ff07049290 */ /* 0x000fe2000fffe0ff */
[----:B------:R-:W-:-:S02]  /*65f0*/  SEL R43, R43, 0xff800000, P0 ;  /* 0xff8000002b2b7807 */ /* 0x000fc40000000000 */
[----:B------:R-:W-:Y:S01]  /*6600*/  SEL R149, R41, 0xff800000, P5 ;  /* 0xff80000029957807 */ /* 0x000fe20002800000 */
[----:B------:R-:W-:Y:S01]  /*6610*/  UIADD3 UR4, UPT, UPT, UR4, 0x3, URZ ;  /* 0x0000000304047890 */ /* 0x000fe2000fffe0ff */
[----:B------:R-:W-:Y:S02]  /*6620*/  SEL R42, R42, 0xff800000, P6 ;  /* 0xff8000002a2a7807 */ /* 0x000fe40003000000 */
[----:B------:R-:W-:Y:S02]  /*6630*/  R2P PR, R139.B3, 0x7f ;  /* 0x0000007f8b007804 */ /* 0x000fe40000003000 */
[----:B------:R-:W-:-:S03]  /*6640*/  R2UR UR7, R87 ;  /* 0x00000000570772ca */ /* 0x000fc600000e0000 */
[----:B------:R-:W-:Y:S02]  /*6650*/  SEL R138, R44, 0xff800000, P0 ;  /* 0xff8000002c8a7807 */ /* 0x000fe40000000000 */
[----:B------:R-:W-:Y:S02]  /*6660*/  ISETP.GT.AND P0, PT, R139, -0x1, PT ;  /* 0xffffffff8b00780c */ /* 0x000fe40003f04270 */
[----:B------:R-:W-:Y:S02]  /*6670*/  SEL R139, R45, 0xff800000, P1 ;  /* 0xff8000002d8b7807 */ /* 0x000fe40000800000 */
[----:B------:R-:W-:Y:S02]  /*6680*/  SEL R142, R46, 0xff800000, P2 ;  /* 0xff8000002e8e7807 */ /* 0x000fe40001000000 */
[----:B------:R-:W-:Y:S02]  /*6690*/  SEL R143, R47, 0xff800000, P3 ;  /* 0xff8000002f8f7807 */ /* 0x000fe40001800000 */
[----:B------:R-:W-:-:S02]  /*66a0*/  SEL R48, R48, 0xff800000, P4 ;  /* 0xff80000030307807 */ /* 0x000fc40002000000 */
[----:B------:R-:W-:Y:S02]  /*66b0*/  SEL R49, R49, 0xff800000, P5 ;  /* 0xff80000031317807 */ /* 0x000fe40002800000 */
[----:B------:R-:W-:Y:S02]  /*66c0*/  SEL R50, R50, 0xff800000, P6 ;  /* 0xff80000032327807 */ /* 0x000fe40003000000 */
[----:B------:R-:W-:Y:S02]  /*66d0*/  R2P PR, R2, 0x7e ;  /* 0x0000007e02007804 */ /* 0x000fe40000000000 */
[----:B------:R-:W-:-:S03]  /*66e0*/  SEL R51, R51, 0xff800000, !P0 ;  /* 0xff80000033337807 */ /* 0x000fc60004000000 */
[----:B--2---:R-:W-:Y:S02]  /*66f0*/  SEL R45, R5, 0xff800000, P1 ;  /* 0xff800000052d7807 */ /* 0x004fe40000800000 */
[----:B------:R-:W-:Y:S02]  /*6700*/  SEL R36, R6, 0xff800000, P2 ;  /* 0xff80000006247807 */ /* 0x000fe40001000000 */
[----:B------:R-:W-:Y:S02]  /*6710*/  SEL R37, R7, 0xff800000, P3 ;  /* 0xff80000007257807 */ /* 0x000fe40001800000 */
[----:B------:R-:W-:Y:S02]  /*6720*/  SEL R38, R8, 0xff800000, P4 ;  /* 0xff80000008267807 */ /* 0x000fe40002000000 */
[----:B------:R-:W-:Y:S02]  /*6730*/  SEL R39, R9, 0xff800000, P5 ;  /* 0xff80000009277807 */ /* 0x000fe40002800000 */
[----:B------:R-:W-:-:S02]  /*6740*/  SEL R144, R10, 0xff800000, P6 ;  /* 0xff8000000a907807 */ /* 0x000fc40003000000 */
[C---:B------:R-:W-:Y:S02]  /*6750*/  R2P PR, R2.reuse.B1, 0x7f ;  /* 0x0000007f02007804 */ /* 0x040fe40000001000 */
[----:B------:R-:W-:Y:S02]  /*6760*/  LOP3.LUT R5, R2, 0x1, RZ, 0xc0, !PT ;  /* 0x0000000102057812 */ /* 0x000fe400078ec0ff */
[----:B------:R-:W-:Y:S02]  /*6770*/  FMNMX R6, R90, R91, !PT ;  /* 0x0000005b5a067209 */ /* 0x000fe40007800000 */
[----:B------:R-:W-:Y:S02]  /*6780*/  SEL R40, R12, 0xff800000, P0 ;  /* 0xff8000000c287807 */ /* 0x000fe40000000000 */
[----:B------:R-:W-:Y:S02]  /*6790*/  SEL R41, R13, 0xff800000, P1 ;  /* 0xff8000000d297807 */ /* 0x000fe40000800000 */
[----:B------:R-:W-:-:S02]  /*67a0*/  SEL R46, R14, 0xff800000, P2 ;  /* 0xff8000000e2e7807 */ /* 0x000fc40001000000 */
[----:B------:R-:W-:Y:S02]  /*67b0*/  SEL R47, R15, 0xff800000, P3 ;  /* 0xff8000000f2f7807 */ /* 0x000fe40001800000 */
[----:B------:R-:W-:Y:S02]  /*67c0*/  SEL R146, R16, 0xff800000, P4 ;  /* 0xff80000010927807 */ /* 0x000fe40002000000 */
[----:B------:R-:W-:Y:S02]  /*67d0*/  SEL R147, R17, 0xff800000, P5 ;  /* 0xff80000011937807 */ /* 0x000fe40002800000 */
[----:B------:R-:W-:Y:S02]  /*67e0*/  SEL R152, R18, 0xff800000, P6 ;  /* 0xff80000012987807 */ /* 0x000fe40003000000 */
[----:B------:R-:W-:Y:S02]  /*67f0*/  R2P PR, R2.B2, 0x7f ;  /* 0x0000007f02007804 */ /* 0x000fe40000002000 */
[----:B------:R-:W-:-:S03]  /*6800*/  FMNMX3 R6, R6, R96, R97, !PT ;  /* 0x0000006006067276 */ /* 0x000fc60007800061 */
[----:B------:R-:W-:Y:S02]  /*6810*/  SEL R20, R20, 0xff800000, P0 ;  /* 0xff80000014147807 */ /* 0x000fe40000000000 */
[----:B------:R-:W-:Y:S02]  /*6820*/  ISETP.NE.U32.AND P0, PT, R5, 0x1, PT ;  /* 0x000000010500780c */ /* 0x000fe40003f05070 */
[----:B------:R-:W-:Y:S02]  /*6830*/  SEL R21, R21, 0xff800000, P1 ;  /* 0xff80000015157807 */ /* 0x000fe40000800000 */
[----:B------:R-:W-:Y:S02]  /*6840*/  SEL R44, R4, 0xff800000, !P0 ;  /* 0xff800000042c7807 */ /* 0x000fe40004000000 */
[----:B------:R-:W-:Y:S02]  /*6850*/  LOP3.LUT P0, RZ, R2, 0x80, RZ, 0xc0, !PT ;  /* 0x0000008002ff7812 */ /* 0x000fe4000780c0ff */
[----:B------:R-:W-:-:S02]  /*6860*/  SEL R22, R22, 0xff800000, P2 ;  /* 0xff80000016167807 */ /* 0x000fc40001000000 */
[----:B------:R-:W-:Y:S02]  /*6870*/  SEL R145, R11, 0xff800000, P0 ;  /* 0xff8000000b917807 */ /* 0x000fe40000000000 */
[C---:B------:R-:W-:Y:S02]  /*6880*/  LOP3.LUT P0, RZ, R2.reuse, 0x8000, RZ, 0xc0, !PT ;  /* 0x0000800002ff7812 */ /* 0x040fe4000780c0ff */
[----:B------:R-:W-:Y:S02]  /*6890*/  SEL R23, R23, 0xff800000, P3 ;  /* 0xff80000017177807 */ /* 0x000fe40001800000 */
[----:B------:R-:W-:Y:S02]  /*68a0*/  SEL R153, R19, 0xff800000, P0 ;  /* 0xff80000013997807 */ /* 0x000fe40000000000 */
[----:B------:R-:W-:Y:S02]  /*68b0*/  LOP3.LUT P0, RZ, R2, 0x800000, RZ, 0xc0, !PT ;  /* 0x0080000002ff7812 */ /* 0x000fe4000780c0ff */
[----:B------:R-:W-:-:S02]  /*68c0*/  SEL R24, R24, 0xff800000, P4 ;  /* 0xff80000018187807 */ /* 0x000fc40002000000 */
[----:B------:R-:W-:Y:S02]  /*68d0*/  SEL R27, R27, 0xff800000, P0 ;  /* 0xff8000001b1b7807 */ /* 0x000fe40000000000 */
[----:B------:R-:W-:Y:S02]  /*68e0*/  SEL R25, R25, 0xff800000, P5 ;  /* 0xff80000019197807 */ /* 0x000fe40002800000 */
[----:B------:R-:W-:Y:S02]  /*68f0*/  SEL R26, R26, 0xff800000, P6 ;  /* 0xff8000001a1a7807 */ /* 0x000fe40003000000 */
[----:B------:R-:W-:Y:S02]  /*6900*/  R2P PR, R2.B3, 0x7f ;  /* 0x0000007f02007804 */ /* 0x000fe40000003000 */
[----:B------:R-:W-:Y:S02]  /*6910*/  FMNMX R4, R98, R99, !PT ;  /* 0x0000006362047209 */ /* 0x000fe40007800000 */
[----:B------:R-:W-:-:S02]  /*6920*/  FMNMX R5, R102, R103, !PT ;  /* 0x0000006766057209 */ /* 0x000fc40007800000 */
[----:B------:R-:W-:Y:S02]  /*6930*/  SEL R154, R28, 0xff800000, P0 ;  /* 0xff8000001c9a7807 */ /* 0x000fe40000000000 */
[----:B------:R-:W-:Y:S02]  /*6940*/  ISETP.GT.AND P0, PT, R2, -0x1, PT ;  /* 0xffffffff0200780c */ /* 0x000fe40003f04270 */
[----:B------:R-:W-:Y:S02]  /*6950*/  FMNMX R2, R88, R89, !PT ;  /* 0x0000005958027209 */ /* 0x000fe40007800000 */
[----:B------:R-:W-:Y:S02]  /*6960*/  FMNMX3 R4, R4, R92, R93, !PT ;  /* 0x0000005c04047276 */ /* 0x000fe4000780005d */
[----:B------:R-:W-:Y:S02]  /*6970*/  FMNMX3 R2, R2, R94, R95, !PT ;  /* 0x0000005e02027276 */ /* 0x000fe4000780005f */
[----:B------:R-:W-:-:S02]  /*6980*/  FMNMX3 R4, R4, R100, R101, !PT ;  /* 0x0000006404047276 */ /* 0x000fc40007800065 */
[----:B------:R-:W-:Y:S02]  /*6990*/  FMNMX3 R2, R2, R104, R105, !PT ;  /* 0x0000006802027276 */ /* 0x000fe40007800069 */
[----:B------:R-:W-:Y:S02]  /*69a0*/  FMNMX3 R5, R5, R108, R109, !PT ;  /* 0x0000006c05057276 */ /* 0x000fe4000780006d */
[----:B------:R-:W-:Y:S02]  /*69b0*/  FMNMX3 R4, R4, R110, R111, !PT ;  /* 0x0000006e04047276 */ /* 0x000fe4000780006f */
        /* <DEDUP_REMOVED lines=43> */
[----:B------:R-:W-:Y:S02]  /*6c70*/  SEL R155, R29, 0xff800000, P1 ;  /* 0xff8000001d9b7807 */ /* 0x000fe40000800000 */
[----:B------:R-:W-:-:S02]  /*6c80*/  SEL R156, R30, 0xff800000, P2 ;  /* 0xff8000001e9c7807 */ /* 0x000fc40001000000 */
[----:B------:R-:W-:Y:S02]  /*6c90*/  SEL R157, R31, 0xff800000, P3 ;  /* 0xff8000001f9d7807 */ /* 0x000fe40001800000 */
[----:B------:R-:W-:Y:S02]  /*6ca0*/  FMNMX3 R4, R4, R20, R21, !PT ;  /* 0x0000001404047276 */ /* 0x000fe40007800015 */
[----:B------:R-:W-:Y:S02]  /*6cb0*/  FMNMX3 R2, R2, R22, R23, !PT ;  /* 0x0000001602027276 */ /* 0x000fe40007800017 */
[----:B------:R-:W-:Y:S02]  /*6cc0*/  FMNMX3 R6, R6, R146, R147, !PT ;  /* 0x0000009206067276 */ /* 0x000fe40007800093 */
[----:B------:R-:W-:Y:S02]  /*6cd0*/  FMNMX3 R5, R5, R152, R153, !PT ;  /* 0x0000009805057276 */ /* 0x000fe40007800099 */
[----:B------:R-:W-:-:S02]  /*6ce0*/  SEL R35, R35, 0xff800000, !P0 ;  /* 0xff80000023237807 */ /* 0x000fc40004000000 */
[----:B------:R-:W-:Y:S02]  /*6cf0*/  SEL R158, R32, 0xff800000, P4 ;  /* 0xff800000209e7807 */ /* 0x000fe40002000000 */
[----:B------:R-:W-:Y:S02]  /*6d00*/  SEL R159, R33, 0xff800000, P5 ;  /* 0xff800000219f7807 */ /* 0x000fe40002800000 */
[----:B------:R-:W-:Y:S02]  /*6d10*/  SEL R34, R34, 0xff800000, P6 ;  /* 0xff80000022227807 */ /* 0x000fe40003000000 */
[----:B------:R-:W-:Y:S02]  /*6d20*/  FMNMX3 R4, R4, R154, R155, !PT ;  /* 0x0000009a04047276 */ /* 0x000fe4000780009b */
[----:B------:R-:W-:Y:S02]  /*6d30*/  FMNMX3 R7, R2, R156, R157, !PT ;  /* 0x0000009c02077276 */ /* 0x000fe4000780009d */
[----:B------:R-:W-:-:S02]  /*6d40*/  FMNMX3 R6, R6, R24, R25, !PT ;  /* 0x0000001806067276 */ /* 0x000fc40007800019 */
[----:B------:R-:W-:Y:S02]  /*6d50*/  FMNMX3 R5, R5, R26, R27, !PT ;  /* 0x0000001a05057276 */ /* 0x000fe4000780001b */
[----:B------:R-:W-:Y:S02]  /*6d60*/  FMNMX R4, R4, R7, !PT ;  /* 0x0000000704047209 */ /* 0x000fe40007800000 */
[----:B------:R-:W-:Y:S02]  /*6d70*/  FMNMX3 R163, R6, R158, R159, !PT ;  /* 0x0000009e06a37276 */ /* 0x000fe4000780009f */
[----:B------:R-:W-:-:S04]  /*6d80*/  FMNMX3 R5, R5, R34, R35, !PT ;  /* 0x0000002205057276 */ /* 0x000fc80007800023 */
[----:B------:R-:W-:-:S04]  /*6d90*/  FMNMX3 R163, R4, R163, R5, !PT ;  /* 0x000000a304a37276 */ /* 0x000fc80007800005 */
[----:B------:R-:W-:-:S04]  /*6da0*/  FSETP.NEU.AND P0, PT, R163, -INF , PT ;  /* 0xff800000a300780b */ /* 0x000fc80003f0d000 */
[----:B------:R-:W-:Y:S02]  /*6db0*/  FSEL R165, R163, RZ, P0 ;  /* 0x000000ffa3a57208 */ /* 0x000fe40000000000 */
[----:B------:R-:W-:-:S03]  /*6dc0*/  ELECT P0, URZ, PT ;  /* 0x0000000000ff782f */ /* 0x000fc60003800000 */
[----:B-1----:R-:W-:-:S04]  /*6dd0*/  FFMA R165, -R165, R164, 8 ;  /* 0x41000000a5a57423 */ /* 0x002fc800000001a4 */
[-CC-:B------:R-:W-:Y:S02]  /*6de0*/  FFMA2 R28, R98.F32x2.HI_LO, R164.reuse.F32, R165.reuse.F32 ;  /* 0x000000a4621c7249 */ /* 0x180fe400012000a5 */
[-CC-:B------:R-:W-:Y:S02]  /*6df0*/  FFMA2 R30, R88.F32x2.HI_LO, R164.reuse.F32, R165.reuse.F32 ;  /* 0x000000a4581e7249 */ /* 0x180fe400012000a5 */
[-CC-:B------:R-:W-:Y:S02]  /*6e00*/  FFMA2 R32, R90.F32x2.HI_LO, R164.reuse.F32, R165.reuse.F32 ;  /* 0x000000a45a207249 */ /* 0x180fe400012000a5 */
[-CC-:B------:R-:W-:Y:S01]  /*6e10*/  FFMA2 R90, R92.F32x2.HI_LO, R164.reuse.F32, R165.reuse.F32 ;  /* 0x000000a45c5a7249 */ /* 0x180fe200012000a5 */
[----:B------:R-:W-:Y:S01]  /*6e20*/  MUFU.EX2 R28, R28 ;  /* 0x0000001c001c7308 */ /* 0x000fe20000000800 */
[-CC-:B------:R-:W-:Y:S02]  /*6e30*/  FFMA2 R92, R94.F32x2.HI_LO, R164.reuse.F32, R165.reuse.F32 ;  /* 0x000000a45e5c7249 */ /* 0x180fe400012000a5 */
[----:B------:R-:W-:-:S02]  /*6e40*/  FFMA2 R94, R96.F32x2.HI_LO, R164.F32, R165.F32 ;  /* 0x000000a4605e7249 */ /* 0x000fc400012000a5 */
[-CC-:B------:R-:W-:Y:S02]  /*6e50*/  FFMA2 R96, R108.F32x2.HI_LO, R164.reuse.F32, R165.reuse.F32 ;  /* 0x000000a46c607249 */ /* 0x180fe400012000a5 */
[-CC-:B------:R-:W-:Y:S01]  /*6e60*/  FFMA2 R98, R100.F32x2.HI_LO, R164.reuse.F32, R165.reuse.F32 ;  /* 0x000000a464627249 */ /* 0x180fe200012000a5 */
[----:B------:R-:W1:Y:S01]  /*6e70*/  MUFU.EX2 R29, R29 ;  /* 0x0000001d001d7308 */ /* 0x000e620000000800 */
[-CC-:B------:R-:W-:Y:S02]  /*6e80*/  FFMA2 R100, R104.F32x2.HI_LO, R164.reuse.F32, R165.reuse.F32 ;  /* 0x000000a468647249 */ /* 0x180fe400012000a5 */
[-CC-:B------:R-:W-:Y:S02]  /*6e90*/  FFMA2 R88, R102.F32x2.HI_LO, R164.reuse.F32, R165.reuse.F32 ;  /* 0x000000a466587249 */ /* 0x180fe400012000a5 */
[-CC-:B------:R-:W-:Y:S02]  /*6ea0*/  FFMA2 R102, R106.F32x2.HI_LO, R164.reuse.F32, R165.reuse.F32 ;  /* 0x000000a46a667249 */ /* 0x180fe400012000a5 */
[-CC-:B------:R-:W-:Y:S01]  /*6eb0*/  FFMA2 R104, R114.F32x2.HI_LO, R164.reuse.F32, R165.reuse.F32 ;  /* 0x000000a472687249 */ /* 0x180fe200012000a5 */
[----:B------:R-:W-:Y:S01]  /*6ec0*/  MUFU.EX2 R30, R30 ;  /* 0x0000001e001e7308 */ /* 0x000fe20000000800 */
[----:B------:R-:W-:-:S02]  /*6ed0*/  FFMA2 R106, R110.F32x2.HI_LO, R164.F32, R165.F32 ;  /* 0x000000a46e6a7249 */ /* 0x000fc400012000a5 */
[-CC-:B------:R-:W-:Y:S02]  /*6ee0*/  FFMA2 R108, R116.F32x2.HI_LO, R164.reuse.F32, R165.reuse.F32 ;  /* 0x000000a4746c7249 */ /* 0x180fe400012000a5 */
[-CC-:B------:R-:W-:Y:S02]  /*6ef0*/  FFMA2 R110, R118.F32x2.HI_LO, R164.reuse.F32, R165.reuse.F32 ;  /* 0x000000a4766e7249 */ /* 0x180fe400012000a5 */
[-CC-:B------:R-:W-:Y:S01]  /*6f00*/  FFMA2 R114, R120.F32x2.HI_LO, R164.reuse.F32, R165.reuse.F32 ;  /* 0x000000a478727249 */ /* 0x180fe200012000a5 */
[----:B------:R-:W2:Y:S01]  /*6f10*/  MUFU.EX2 R31, R31 ;  /* 0x0000001f001f7308 */ /* 0x000ea20000000800 */
[--C-:B------:R-:W-:Y:S01]  /*6f20*/  FFMA2 R52, R52.F32x2.HI_LO, R164.F32, R165.reuse.F32 ;  /* 0x000000a434347249 */ /* 0x100fe200012000a5 */
[----:B-1----:R-:W-:Y:S01]  /*6f30*/  F2FP.SATFINITE.E4M3.F32.PACK_AB_MERGE_C R12, R29, R28, RZ ;  /* 0x0000001c1d0c723e */ /* 0x002fe200048070ff */
[-CC-:B------:R-:W-:Y:S02]  /*6f40*/  FFMA2 R54, R54.F32x2.HI_LO, R164.reuse.F32, R165.reuse.F32 ;  /* 0x000000a436367249 */ /* 0x180fe400012000a5 */
[----:B------:R-:W-:-:S02]  /*6f50*/  FFMA2 R60, R60.F32x2.HI_LO, R164.F32, R165.F32 ;  /* 0x000000a43c3c7249 */ /* 0x000fc400012000a5 */
[-CC-:B------:R-:W-:Y:S01]  /*6f60*/  FFMA2 R62, R62.F32x2.HI_LO, R164.reuse.F32, R165.reuse.F32 ;  /* 0x000000a43e3e7249 */ /* 0x180fe200012000a5 */
[----:B------:R-:W-:Y:S01]  /*6f70*/  MUFU.EX2 R90, R90 ;  /* 0x0000005a005a7308 */ /* 0x000fe20000000800 */
[-CC-:B------:R-:W-:Y:S02]  /*6f80*/  FFMA2 R64, R64.F32x2.HI_LO, R164.reuse.F32, R165.reuse.F32 ;  /* 0x000000a440407249 */ /* 0x180fe400012000a5 */
[-CC-:B------:R-:W-:Y:S02]  /*6f90*/  FFMA2 R66, R66.F32x2.HI_LO, R164.reuse.F32, R165.reuse.F32 ;  /* 0x000000a442427249 */ /* 0x180fe400012000a5 */
[-CC-:B------:R-:W-:Y:S02]  /*6fa0*/  FFMA2 R68, R68.F32x2.HI_LO, R164.reuse.F32, R165.reuse.F32 ;  /* 0x000000a444447249 */ /* 0x180fe400012000a5 */
[--C-:B------:R-:W-:Y:S01]  /*6fb0*/  FFMA2 R70, R70.F32x2.HI_LO, R164.F32, R165.reuse.F32 ;  /* 0x000000a446467249 */ /* 0x100fe200012000a5 */
[----:B------:R-:W1:Y:S01]  /*6fc0*/  MUFU.EX2 R91, R91 ;  /* 0x0000005b005b7308 */ /* 0x000e620000000800 */
[----:B--2---:R-:W-:Y:S01]  /*6fd0*/  F2FP.SATFINITE.E4M3.F32.PACK_AB_MERGE_C R5, R31, R30, RZ ;  /* 0x0000001e1f05723e */ /* 0x004fe200048070ff */
[----:B------:R-:W-:-:S02]  /*6fe0*/  FFMA2 R72, R72.F32x2.HI_LO, R164.F32, R165.F32 ;  /* 0x000000a448487249 */ /* 0x000fc400012000a5 */
[-C--:B------:R-:W-:Y:S01]  /*6ff0*/  FFMA2 R74, R74.F32x2.HI_LO, R164.reuse.F32, R165.F32 ;  /* 0x000000a44a4a7249 */ /* 0x080fe200012000a5 */
[----:B------:R-:W-:Y:S01]  /*7000*/  PRMT R12, R12, 0x5410, R5 ;  /* 0x000054100c0c7816 */ /* 0x000fe20000000005 */
[-CC-:B------:R-:W-:Y:S02]  /*7010*/  FFMA2 R56, R56.F32x2.HI_LO, R164.reuse.F32, R165.reuse.F32 ;  /* 0x000000a438387249 */ /* 0x180fe400012000a5 */
[----:B------:R-:W-:Y:S01]  /*7020*/  MUFU.EX2 R92, R92 ;  /* 0x0000005c005c7308 */ /* 0x000fe20000000800 */
[-CC-:B------:R-:W-:Y:S02]  /*7030*/  FFMA2 R58, R58.F32x2.HI_LO, R164.reuse.F32, R165.reuse.F32 ;  /* 0x000000a43a3a7249 */ /* 0x180fe400012000a5 */
[-CC-:B------:R-:W-:Y:S02]  /*7040*/  FFMA2 R76, R76.F32x2.HI_LO, R164.reuse.F32, R165.reuse.F32 ;  /* 0x000000a44c4c7249 */ /* 0x180fe400012000a5 */
[-CC-:B------:R-:W-:Y:S02]  /*7050*/  FFMA2 R78, R78.F32x2.HI_LO, R164.reuse.F32, R165.reuse.F32 ;  /* 0x000000a44e4e7249 */ /* 0x180fe400012000a5 */
[--C-:B------:R-:W-:Y:S01]  /*7060*/  FFMA2 R80, R80.F32x2.HI_LO, R164.F32, R165.reuse.F32 ;  /* 0x000000a450507249 */ /* 0x100fe200012000a5 */
[----:B------:R-:W2:Y:S01]  /*7070*/  MUFU.EX2 R93, R93 ;  /* 0x0000005d005d7308 */ /* 0x000ea20000000800 */
[----:B-1----:R-:W-:Y:S01]  /*7080*/  F2FP.SATFINITE.E4M3.F32.PACK_AB_MERGE_C R14, R91, R90, RZ ;  /* 0x0000005a5b0e723e */ /* 0x002fe200048070ff */
[----:B------:R-:W-:-:S02]  /*7090*/  FFMA2 R82, R82.F32x2.HI_LO, R164.F32, R165.F32 ;  /* 0x000000a452527249 */ /* 0x000fc400012000a5 */
[-CC-:B------:R-:W-:Y:S02]  /*70a0*/  FFMA2 R120, R124.F32x2.HI_LO, R164.reuse.F32, R165.reuse.F32 ;  /* 0x000000a47c787249 */ /* 0x180fe400012000a5 */
[-CC-:B------:R-:W-:Y:S02]  /*70b0*/  FFMA2 R124, R126.F32x2.HI_LO, R164.reuse.F32, R165.reuse.F32 ;  /* 0x000000a47e7c7249 */ /* 0x180fe400012000a5 */
        /* <DEDUP_REMOVED lines=10> */
[-CC-:B------:R-:W-:Y:S01]  /*7160*/  FFMA2 R132, R140.F32x2.HI_LO, R164.reuse.F32, R165.reuse.F32 ;  /* 0x000000a48c847249 */ /* 0x180fe200012000a5 */
[----:B------:R-:W-:Y:S01]  /*7170*/  LOP3.LUT R140, R85, 0x58, RZ, 0xfc, !PT ;  /* 0x00000058558c7812 */ /* 0x000fe200078efcff */
[----:B------:R-:W-:Y:S01]  /*7180*/  MUFU.EX2 R96, R96 ;  /* 0x0000006000607308 */ /* 0x000fe20000000800 */
[-CC-:B------:R-:W-:Y:S02]  /*7190*/  FFMA2 R134, R150.F32x2.HI_LO, R164.reuse.F32, R165.reuse.F32 ;  /* 0x000000a496867249 */ /* 0x180fe400012000a5 */
[----:B------:R-:W-:Y:S02]  /*71a0*/  IMAD.MOV.U32 R141, RZ, RZ, 0x1 ;  /* 0x00000001ff8d7424 */ /* 0x000fe400078e00ff */
[-CC-:B------:R-:W-:Y:S02]  /*71b0*/  FFMA2 R136, R148.F32x2.HI_LO, R164.reuse.F32, R165.reuse.F32 ;  /* 0x000000a494887249 */ /* 0x180fe400012000a5 */
[-CC-:B------:R-:W-:Y:S01]  /*71c0*/  FFMA2 R148, R138.F32x2.HI_LO, R164.reuse.F32, R165.reuse.F32 ;  /* 0x000000a48a947249 */ /* 0x180fe200012000a5 */
[----:B------:R-:W-:Y:S01]  /*71d0*/  LOP3.LUT R138, R85, 0x48, RZ, 0xfc, !PT ;  /* 0x00000048558a7812 */ /* 0x000fe200078efcff */
[--C-:B------:R-:W-:Y:S01]  /*71e0*/  FFMA2 R42, R42.F32x2.HI_LO, R164.F32, R165.reuse.F32 ;  /* 0x000000a42a2a7249 */ /* 0x100fe200012000a5 */
[----:B------:R-:W2:Y:S01]  /*71f0*/  MUFU.EX2 R97, R97 ;  /* 0x0000006100617308 */ /* 0x000ea20000000800 */
[----:B-1----:R-:W-:Y:S01]  /*7200*/  F2FP.SATFINITE.E4M3.F32.PACK_AB_MERGE_C R15, R95, R94, RZ ;  /* 0x0000005e5f0f723e */ /* 0x002fe200048070ff */
[-CC-:B------:R-:W-:Y:S01]  /*7210*/  FFMA2 R50, R50.F32x2.HI_LO, R164.reuse.F32, R165.reuse.F32 ;  /* 0x000000a432327249 */ /* 0x180fe200012000a5 */
[----:B------:R-:W-:Y:S01]  /*7220*/  LOP3.LUT R139, R85, 0x50, RZ, 0xfc, !PT ;  /* 0x00000050558b7812 */ /* 0x000fe200078efcff */
[----:B------:R-:W-:-:S02]  /*7230*/  FFMA2 R36, R36.F32x2.HI_LO, R164.F32, R165.F32 ;  /* 0x000000a424247249 */ /* 0x000fc400012000a5 */
        /* <DEDUP_REMOVED lines=9> */
[-CC-:B------:R-:W-:Y:S01]  /*72d0*/  FFMA2 R26, R26.F32x2.HI_LO, R164.reuse.F32, R165.reuse.F32 ;  /* 0x000000a41a1a7249 */ /* 0x180fe200012000a5 */
[----:B------:R-:W-:Y:S01]  /*72e0*/  PRMT R15, R15, 0x5410, R2 ;  /* 0x000054100f0f7816 */ /* 0x000fe20000000002 */
[----:B------:R-:W-:Y:S02]  /*72f0*/  FFMA2 R34, R34.F32x2.HI_LO, R164.F32, R165.F32 ;  /* 0x000000a422227249 */ /* 0x000fe400012000a5 */
[----:B------:R-:W-:Y:S01]  /*7300*/  MUFU.EX2 R100, R100 ;  /* 0x0000006400647308 */ /* 0x000fe20000000800 */
[----:B------:R-:W-:Y:S02]  /*7310*/  FADD2 R28, R28.F32x2.HI_LO, R90.F32x2.HI_LO ;  /* 0x0000005a1c1c724b */ /* 0x000fe40000000000 */
[----:B------:R-:W-:-:S05]  /*7320*/  FADD2 R30, R30.F32x2.HI_LO, R92.F32x2.HI_LO ;  /* 0x0000005c1e1e724b */ /* 0x000fca0000000000 */
[----:B------:R-:W2:Y:S01]  /*7330*/  MUFU.EX2 R101, R101 ;  /* 0x0000006500657308 */ /* 0x000ea20000000800 */
[----:B-1----:R-:W-:Y:S01]  /*7340*/  F2FP.SATFINITE.E4M3.F32.PACK_AB_MERGE_C R16, R99, R98, RZ ;  /* 0x000000626310723e */ /* 0x002fe200048070ff */
[----:B------:R-:W-:-:S06]  /*7350*/  FADD2 R28, R28.F32x2.HI_LO, R98.F32x2.HI_LO ;  /* 0x000000621c1c724b */ /* 0x000fcc0000000000 */
[----:B------:R-:W-:Y:S08]  /*7360*/  MUFU.EX2 R102, R102 ;  /* 0x0000006600667308 */ /* 0x000ff00000000800 */
[----:B------:R-:W1:Y:S01]  /*7370*/  MUFU.EX2 R103, R103 ;  /* 0x0000006700677308 */ /* 0x000e620000000800 */
[----:B--2---:R-:W-:Y:S01]  /*7380*/  F2FP.SATFINITE.E4M3.F32.PACK_AB_MERGE_C R5, R101, R100, RZ ;  /* 0x000000646505723e */ /* 0x004fe200048070ff */
[----:B------:R-:W-:-:S03]  /*7390*/  FADD2 R30, R30.F32x2.HI_LO, R100.F32x2.HI_LO ;  /* 0x000000641e1e724b */ /* 0x000fc60000000000 */
[----:B------:R-:W-:-:S03]  /*73a0*/  PRMT R16, R16, 0x5410, R5 ;  /* 0x0000541010107816 */ /* 0x000fc60000000005 */
[----:B------:R-:W-:Y:S08]  /*73b0*/  MUFU.EX2 R104, R104 ;  /* 0x0000006800687308 */ /* 0x000ff00000000800 */
[----:B------:R-:W2:Y:S01]  /*73c0*/  MUFU.EX2 R105, R105 ;  /* 0x0000006900697308 */ /* 0x000ea20000000800 */
[----:B-1----:R-:W-:-:S07]  /*73d0*/  F2FP.SATFINITE.E4M3.F32.PACK_AB_MERGE_C R17, R103, R102, RZ ;  /* 0x000000666711723e */ /* 0x002fce00048070ff */
[----:B------:R-:W-:Y:S08]  /*73e0*/  MUFU.EX2 R106, R106 ;  /* 0x0000006a006a7308 */ /* 0x000ff00000000800 */
[----:B------:R-:W1:Y:S01]  /*73f0*/  MUFU.EX2 R107, R107 ;  /* 0x0000006b006b7308 */ /* 0x000e620000000800 */
[----:B--2---:R-:W-:-:S04]  /*7400*/  F2FP.SATFINITE.E4M3.F32.PACK_AB_MERGE_C R2, R105, R104, RZ ;  /* 0x000000686902723e */ /* 0x004fc800048070ff */
[----:B------:R-:W-:-:S03]  /*7410*/  PRMT R17, R17, 0x5410, R2 ;  /* 0x0000541011117816 */ /* 0x000fc60000000002 */
[----:B------:R-:W-:Y:S08]  /*7420*/  MUFU.EX2 R108, R108 ;  /* 0x0000006c006c7308 */ /* 0x000ff00000000800 */
        /* <DEDUP_REMOVED lines=14> */
[----:B------:R-:W-:Y:S01]  /*7510*/  PRMT R19, R19, 0x5410, R2 ;  /* 0x0000541013137816 */ /* 0x000fe20000000002 */
[----:B------:R-:W-:Y:S01]  /*7520*/  IMAD.U32 R2, RZ, RZ, UR4 ;  /* 0x00000004ff027e24 */ /* 0x000fe2000f8e00ff */
[----:B------:R-:W-:Y:S01]  /*7530*/  R2UR UR4, R138 ;  /* 0x000000008a0472ca */ /* 0x000fe200000e0000 */
[----:B------:R-:W-:Y:S08]  /*7540*/  MUFU.EX2 R88, R88 ;  /* 0x0000005800587308 */ /* 0x000ff00000000800 */
[----:B------:R-:W2:Y:S01]  /*7550*/  MUFU.EX2 R89, R89 ;  /* 0x0000005900597308 */ /* 0x000ea20000000800 */
[C---:B-1----:R-:W-:Y:S01]  /*7560*/  F2FP.SATFINITE.E4M3.F32.PACK_AB_MERGE_C R13, R33.reuse, R32, RZ ;  /* 0x00000020210d723e */ /* 0x042fe200048070ff */
[----:B------:R-:W-:-:S04]  /*7570*/  FADD2 R32, R32.F32x2.HI_LO, R94.F32x2.HI_LO ;  /* 0x0000005e2020724b */ /* 0x000fc80000000000 */
[----:B------:R-:W-:Y:S02]  /*7580*/  FADD2 R32, R32.F32x2.HI_LO, R102.F32x2.HI_LO ;  /* 0x000000662020724b */ /* 0x000fe40000000000 */
[----:B------:R-:W-:Y:S02]  /*7590*/  MUFU.EX2 R52, R52 ;  /* 0x0000003400347308 */ /* 0x000fe40000000800 */
[----:B------:R-:W-:-:S06]  /*75a0*/  FADD2 R32, R32.F32x2.HI_LO, R110.F32x2.HI_LO ;  /* 0x0000006e2020724b */ /* 0x000fcc0000000000 */
[----:B------:R-:W1:Y:S01]  /*75b0*/  MUFU.EX2 R53, R53 ;  /* 0x0000003500357308 */ /* 0x000e620000000800 */
[C---:B--2---:R-:W-:Y:S01]  /*75c0*/  F2FP.SATFINITE.E4M3.F32.PACK_AB_MERGE_C R4, R89.reuse, R88, RZ ;  /* 0x000000585904723e */ /* 0x044fe200048070ff */
[----:B------:R-:W-:-:S03]  /*75d0*/  FADD2 R88, R88.F32x2.HI_LO, R96.F32x2.HI_LO ;  /* 0x000000605858724b */ /* 0x000fc60000000000 */
[----:B------:R-:W-:Y:S01]  /*75e0*/  PRMT R13, R13, 0x5410, R4 ;  /* 0x000054100d0d7816 */ /* 0x000fe20000000004 */
[----:B------:R2:W-:Y:S06]  /*75f0*/  BAR.ARV R2, 0x40 ;  /* 0x000100020000751d */ /* 0x0005ec0000002000 */
[----:B------:R-:W-:Y:S01]  /*7600*/  MUFU.EX2 R54, R54 ;  /* 0x0000003600367308 */ /* 0x000fe20000000800 */
[----:B------:R-:W-:Y:S01]  /*7610*/  FADD2 R88, R88.F32x2.HI_LO, R104.F32x2.HI_LO ;  /* 0x000000685858724b */ /* 0x000fe20000000000 */
[----:B------:R3:W-:Y:S01]  /*7620*/  STTM.x8 tmem[UR7], R12 ;  /* 0x0000000c000079ed */ /* 0x0007e200081c0007 */
[----:B-1----:R-:W-:-:S02]  /*7630*/  F2FP.SATFINITE.E4M3.F32.PACK_AB_MERGE_C R8, R53, R52, RZ ;  /* 0x000000343508723e */ /* 0x002fc400048070ff */
[----:B------:R-:W-:-:S03]  /*7640*/  FADD2 R88, R88.F32x2.HI_LO, R114.F32x2.HI_LO ;  /* 0x000000725858724b */ /* 0x000fc60000000000 */
[----:B------:R-:W1:Y:S01]  /*7650*/  MUFU.EX2 R55, R55 ;  /* 0x0000003700377308 */ /* 0x000e620000000800 */
[----:B------:R-:W-:-:S07]  /*7660*/  FADD2 R28, R28.F32x2.HI_LO, R52.F32x2.HI_LO ;  /* 0x000000341c1c724b */ /* 0x000fce0000000000 */
[----:B------:R-:W-:Y:S08]  /*7670*/  MUFU.EX2 R60, R60 ;  /* 0x0000003c003c7308 */ /* 0x000ff00000000800 */
[----:B------:R-:W4:Y:S01]  /*7680*/  MUFU.EX2 R61, R61 ;  /* 0x0000003d003d7308 */ /* 0x000f220000000800 */
[----:B-1----:R-:W-:Y:S01]  /*7690*/  F2FP.SATFINITE.E4M3.F32.PACK_AB_MERGE_C R5, R55, R54, RZ ;  /* 0x000000363705723e */ /* 0x002fe200048070ff */
[----:B------:R-:W-:-:S03]  /*76a0*/  FADD2 R30, R30.F32x2.HI_LO, R54.F32x2.HI_LO ;  /* 0x000000361e1e724b */ /* 0x000fc60000000000 */
[----:B------:R-:W-:-:S03]  /*76b0*/  PRMT R8, R8, 0x5410, R5 ;  /* 0x0000541008087816 */ /* 0x000fc60000000005 */
[----:B------:R-:W-:Y:S01]  /*76c0*/  MUFU.EX2 R62, R62 ;  /* 0x0000003e003e7308 */ /* 0x000fe20000000800 */
[----:B---3--:R-:W-:-:S07]  /*76d0*/  FFMA2 R16, R142.F32x2.HI_LO, R164.F32, R165.F32 ;  /* 0x000000a48e107249 */ /* 0x008fce00012000a5 */
[----:B------:R-:W1:Y:S01]  /*76e0*/  MUFU.EX2 R63, R63 ;  /* 0x0000003f003f7308 */ /* 0x000e620000000800 */
[----:B----4-:R-:W-:Y:S01]  /*76f0*/  F2FP.SATFINITE.E4M3.F32.PACK_AB_MERGE_C R10, R61, R60, RZ ;  /* 0x0000003c3d0a723e */ /* 0x010fe200048070ff */
[-CC-:B------:R-:W-:Y:S02]  /*7700*/  FFMA2 R18, R48.F32x2.HI_LO, R164.reuse.F32, R165.reuse.F32 ;  /* 0x000000a430127249 */ /* 0x180fe400012000a5 */
[----:B------:R-:W-:Y:S02]  /*7710*/  FFMA2 R142, R154.F32x2.HI_LO, R164.F32, R165.F32 ;  /* 0x000000a49a8e7249 */ /* 0x000fe400012000a5 */
[----:B------:R-:W-:Y:S02]  /*7720*/  FADD2 R28, R28.F32x2.HI_LO, R60.F32x2.HI_LO ;  /* 0x0000003c1c1c724b */ /* 0x000fe40000000000 */
[----:B------:R-:W-:Y:S08]  /*7730*/  MUFU.EX2 R64, R64 ;  /* 0x0000004000407308 */ /* 0x000ff00000000800 */
[----:B------:R-:W3:Y:S01]  /*7740*/  MUFU.EX2 R65, R65 ;  /* 0x0000004100417308 */ /* 0x000ee20000000800 */
[----:B-1----:R-:W-:Y:S01]  /*7750*/  F2FP.SATFINITE.E4M3.F32.PACK_AB_MERGE_C R5, R63, R62, RZ ;  /* 0x0000003e3f05723e */ /* 0x002fe200048070ff */
[----:B------:R-:W-:-:S03]  /*7760*/  FADD2 R30, R30.F32x2.HI_LO, R62.F32x2.HI_LO ;  /* 0x0000003e1e1e724b */ /* 0x000fc60000000000 */
[----:B------:R-:W-:-:S03]  /*7770*/  PRMT R10, R10, 0x5410, R5 ;  /* 0x000054100a0a7816 */ /* 0x000fc60000000005 */
[----:B------:R-:W-:Y:S08]  /*7780*/  MUFU.EX2 R66, R66 ;  /* 0x0000004200427308 */ /* 0x000ff00000000800 */
[----:B------:R-:W1:Y:S01]  /*7790*/  MUFU.EX2 R67, R67 ;  /* 0x0000004300437308 */ /* 0x000e620000000800 */
[----:B---3--:R-:W-:-:S07]  /*77a0*/  F2FP.SATFINITE.E4M3.F32.PACK_AB_MERGE_C R11, R65, R64, RZ ;  /* 0x00000040410b723e */ /* 0x008fce00048070ff */
[----:B------:R-:W-:Y:S08]  /*77b0*/  MUFU.EX2 R68, R68 ;  /* 0x0000004400447308 */ /* 0x000ff00000000800 */
[----:B------:R-:W3:Y:S01]  /*77c0*/  MUFU.EX2 R69, R69 ;  /* 0x0000004500457308 */ /* 0x000ee20000000800 */
[----:B-1----:R-:W-:-:S04]  /*77d0*/  F2FP.SATFINITE.E4M3.F32.PACK_AB_MERGE_C R4, R67, R66, RZ ;  /* 0x000000424304723e */ /* 0x002fc800048070ff */
[----:B------:R-:W-:-:S03]  /*77e0*/  PRMT R11, R11, 0x5410, R4 ;  /* 0x000054100b0b7816 */ /* 0x000fc60000000004 */
[----:B------:R-:W-:Y:S08]  /*77f0*/  MUFU.EX2 R70, R70 ;  /* 0x0000004600467308 */ /* 0x000ff00000000800 */
[----:B------:R-:W1:Y:S01]  /*7800*/  MUFU.EX2 R71, R71 ;  /* 0x0000004700477308 */ /* 0x000e620000000800 */
[----:B---3--:R-:W-:Y:S01]  /*7810*/  F2FP.SATFINITE.E4M3.F32.PACK_AB_MERGE_C R12, R69, R68, RZ ;  /* 0x00000044450c723e */ /* 0x008fe200048070ff */
[----:B------:R-:W-:-:S06]  /*7820*/  FADD2 R28, R28.F32x2.HI_LO, R68.F32x2.HI_LO ;  /* 0x000000441c1c724b */ /* 0x000fcc0000000000 */
        /* <DEDUP_REMOVED lines=15> */
[----:B------:R-:W-:-:S04]  /*7920*/  FADD2 R32, R32.F32x2.HI_LO, R56.F32x2.HI_LO ;  /* 0x000000382020724b */ /* 0x000fc80000000000 */
[----:B------:R-:W-:Y:S02]  /*7930*/  FADD2 R32, R32.F32x2.HI_LO, R64.F32x2.HI_LO ;  /* 0x000000402020724b */ /* 0x000fe40000000000 */
[----:B------:R-:W-:Y:S02]  /*7940*/  MUFU.EX2 R76, R76 ;  /* 0x0000004c004c7308 */ /* 0x000fe40000000800 */
[----:B------:R-:W-:-:S06]  /*7950*/  FADD2 R32, R32.F32x2.HI_LO, R72.F32x2.HI_LO ;  /* 0x000000482020724b */ /* 0x000fcc0000000000 */
[----:B------:R-:W3:Y:S01]  /*7960*/  MUFU.EX2 R77, R77 ;  /* 0x0000004d004d7308 */ /* 0x000ee20000000800 */
[----:B-1----:R-:W-:Y:S01]  /*7970*/  F2FP.SATFINITE.E4M3.F32.PACK_AB_MERGE_C R6, R59, R58, RZ ;  /* 0x0000003a3b06723e */ /* 0x002fe200048070ff */
[----:B------:R-:W-:-:S03]  /*7980*/  FADD2 R88, R88.F32x2.HI_LO, R58.F32x2.HI_LO ;  /* 0x0000003a5858724b */ /* 0x000fc60000000000 */
[----:B------:R-:W-:Y:S01]  /*7990*/  PRMT R9, R9, 0x5410, R6 ;  /* 0x0000541009097816 */ /* 0x000fe20000000006 */
[----:B------:R-:W-:Y:S02]  /*79a0*/  FADD2 R88, R88.F32x2.HI_LO, R66.F32x2.HI_LO ;  /* 0x000000425858724b */ /* 0x000fe40000000000 */
[----:B------:R-:W-:Y:S02]  /*79b0*/  MUFU.EX2 R78, R78 ;  /* 0x0000004e004e7308 */ /* 0x000fe40000000800 */
[----:B------:R-:W-:-:S06]  /*79c0*/  FADD2 R88, R88.F32x2.HI_LO, R74.F32x2.HI_LO ;  /* 0x0000004a5858724b */ /* 0x000fcc0000000000 */
        /* <DEDUP_REMOVED lines=17> */
[----:B------:R-:W-:Y:S01]  /*7ae0*/  MUFU.EX2 R126, R126 ;  /* 0x0000007e007e7308 */ /* 0x000fe20000000800 */
[----:B------:R1:W-:Y:S01]  /*7af0*/  STTM.x8 tmem[UR4], R8 ;  /* 0x00000008000079ed */ /* 0x0003e200081c0004 */
[----:B------:R-:W-:-:S06]  /*7b00*/  R2UR UR4, R139 ;  /* 0x000000008b0472ca */ /* 0x000fcc00000e0000 */
[----:B------:R-:W4:Y:S01]  /*7b10*/  MUFU.EX2 R127, R127 ;  /* 0x0000007f007f7308 */ /* 0x000f220000000800 */
[----:B---3--:R-:W-:-:S07]  /*7b20*/  F2FP.SATFINITE.E4M3.F32.PACK_AB_MERGE_C R6, R125, R124, RZ ;  /* 0x0000007c7d06723e */ /* 0x008fce00048070ff */
[----:B------:R-:W-:Y:S08]  /*7b30*/  MUFU.EX2 R128, R128 ;  /* 0x0000008000807308 */ /* 0x000ff00000000800 */
[----:B------:R-:W3:Y:S01]  /*7b40*/  MUFU.EX2 R129, R129 ;  /* 0x0000008100817308 */ /* 0x000ee20000000800 */
[----:B----4-:R-:W-:-:S04]  /*7b50*/  F2FP.SATFINITE.E4M3.F32.PACK_AB_MERGE_C R7, R127, R126, RZ ;  /* 0x0000007e7f07723e */ /* 0x010fc800048070ff */
        /* <DEDUP_REMOVED lines=34> */
[----:B-1----:R-:W-:Y:S01]  /*7d80*/  F2FP.SATFINITE.E4M3.F32.PACK_AB_MERGE_C R14, R13, R12, RZ ;  /* 0x0000000c0d0e723e */ /* 0x002fe200048070ff */
[----:B------:R-:W-:-:S03]  /*7d90*/  FFMA2 R50, R152.F32x2.HI_LO, R164.F32, R165.F32 ;  /* 0x000000a498327249 */ /* 0x000fc600012000a5 */
[----:B------:R-:W-:Y:S01]  /*7da0*/  PRMT R11, R11, 0x5410, R14 ;  /* 0x000054100b0b7816 */ /* 0x000fe2000000000e */
[-CC-:B------:R-:W-:Y:S02]  /*7db0*/  FFMA2 R14, R44.F32x2.HI_LO, R164.reuse.F32, R165.reuse.F32 ;  /* 0x000000a42c0e7249 */ /* 0x180fe400012000a5 */
[----:B------:R-:W-:Y:S01]  /*7dc0*/  MUFU.EX2 R118, R118 ;  /* 0x0000007600767308 */ /* 0x000fe20000000800 */
[-CC-:B------:R-:W-:Y:S02]  /*7dd0*/  FFMA2 R44, R144.F32x2.HI_LO, R164.reuse.F32, R165.reuse.F32 ;  /* 0x000000a4902c7249 */ /* 0x180fe400012000a5 */
[----:B------:R-:W-:-:S05]  /*7de0*/  FFMA2 R144, R156.F32x2.HI_LO, R164.F32, R165.F32 ;  /* 0x000000a49c907249 */ /* 0x000fca00012000a5 */
[----:B------:R-:W1:Y:S01]  /*7df0*/  MUFU.EX2 R119, R119 ;  /* 0x0000007700777308 */ /* 0x000e620000000800 */
[----:B---3--:R-:W-:Y:S01]  /*7e00*/  F2FP.SATFINITE.E4M3.F32.PACK_AB_MERGE_C R4, R117, R116, RZ ;  /* 0x000000747504723e */ /* 0x008fe200048070ff */
[----:B------:R-:W-:-:S04]  /*7e10*/  FADD2 R28, R28.F32x2.HI_LO, R116.F32x2.HI_LO ;  /* 0x000000741c1c724b */ /* 0x000fc80000000000 */
[----:B------:R-:W-:Y:S02]  /*7e20*/  FADD2 R28, R28.F32x2.HI_LO, R124.F32x2.HI_LO ;  /* 0x0000007c1c1c724b */ /* 0x000fe40000000000 */
[----:B------:R-:W-:Y:S02]  /*7e30*/  MUFU.EX2 R120, R120 ;  /* 0x0000007800787308 */ /* 0x000fe40000000800 */
[----:B------:R-:W-:-:S04]  /*7e40*/  FADD2 R28, R28.F32x2.HI_LO, R132.F32x2.HI_LO ;  /* 0x000000841c1c724b */ /* 0x000fc80000000000 */
[----:B------:R-:W-:Y:S02]  /*7e50*/  FADD2 R28, R28.F32x2.HI_LO, R148.F32x2.HI_LO ;  /* 0x000000941c1c724b */ /* 0x000fe40000000000 */
[----:B------:R-:W3:Y:S01]  /*7e60*/  MUFU.EX2 R121, R121 ;  /* 0x0000007900797308 */ /* 0x000ee20000000800 */
[----:B-1----:R-:W-:Y:S01]  /*7e70*/  F2FP.SATFINITE.E4M3.F32.PACK_AB_MERGE_C R49, R119, R118, RZ ;  /* 0x000000767731723e */ /* 0x002fe200048070ff */
[----:B------:R-:W-:-:S03]  /*7e80*/  FADD2 R30, R30.F32x2.HI_LO, R118.F32x2.HI_LO ;  /* 0x000000761e1e724b */ /* 0x000fc60000000000 */
[----:B------:R-:W-:Y:S01]  /*7e90*/  PRMT R4, R4, 0x5410, R49 ;  /* 0x0000541004047816 */ /* 0x000fe20000000031 */
[----:B------:R-:W-:Y:S02]  /*7ea0*/  FADD2 R30, R30.F32x2.HI_LO, R126.F32x2.HI_LO ;  /* 0x0000007e1e1e724b */ /* 0x000fe40000000000 */
[----:B------:R-:W-:Y:S02]  /*7eb0*/  MUFU.EX2 R122, R122 ;  /* 0x0000007a007a7308 */ /* 0x000fe40000000800 */
[----:B------:R-:W-:-:S04]  /*7ec0*/  FADD2 R30, R30.F32x2.HI_LO, R134.F32x2.HI_LO ;  /* 0x000000861e1e724b */ /* 0x000fc80000000000 */
[----:B------:R-:W-:Y:S02]  /*7ed0*/  FADD2 R30, R30.F32x2.HI_LO, R16.F32x2.HI_LO ;  /* 0x000000101e1e724b */ /* 0x000fe40000000000 */
        /* <DEDUP_REMOVED lines=11> */
[-CC-:B------:R-:W-:Y:S02]  /*7f90*/  FFMA2 R48, R146.F32x2.HI_LO, R164.reuse.F32, R165.reuse.F32 ;  /* 0x000000a492307249 */ /* 0x180fe400012000a5 */
[----:B------:R-:W-:Y:S01]  /*7fa0*/  MUFU.EX2 R36, R36 ;  /* 0x0000002400247308 */ /* 0x000fe20000000800 */
[----:B------:R-:W-:Y:S01]  /*7fb0*/  FFMA2 R146, R158.F32x2.HI_LO, R164.F32, R165.F32 ;  /* 0x000000a49e927249 */ /* 0x000fe200012000a5 */
[----:B------:R1:W-:Y:S01]  /*7fc0*/  STTM.x8 tmem[UR4], R4 ;  /* 0x00000004000079ed */ /* 0x0003e200081c0004 */
[----:B------:R-:W-:Y:S01]  /*7fd0*/  R2UR UR4, R140 ;  /* 0x000000008c0472ca */ /* 0x000fe200000e0000 */
[----:B------:R-:W4:Y:S02]  /*7fe0*/  FENCE.VIEW.ASYNC.T ;  /* 0x00000000000073c6 */ /* 0x000f240000000200 */
[----:B----4-:R2:W-:Y:S01]  /*7ff0*/  SYNCS.ARRIVE.TRANS64.RED.ART0 RZ, [UR8], R141 ;  /* 0x0000008dffff79a7 */ /* 0x0105e20008500408 */
[----:B------:R-:W-:Y:S01]  /*8000*/  FADD2 R88, R88.F32x2.HI_LO, R130.F32x2.HI_LO ;  /* 0x000000825858724b */ /* 0x000fe20000000000 */
[----:B------:R-:W4:Y:S01]  /*8010*/  MUFU.EX2 R37, R37 ;  /* 0x0000002500257308 */ /* 0x000f220000000800 */
[----:B---3--:R-:W-:-:S02]  /*8020*/  FADD2 R28, R28.F32x2.HI_LO, R14.F32x2.HI_LO ;  /* 0x0000000e1c1c724b */ /* 0x008fc40000000000 */
[----:B------:R-:W-:-:S04]  /*8030*/  FADD2 R88, R88.F32x2.HI_LO, R42.F32x2.HI_LO ;  /* 0x0000002a5858724b */ /* 0x000fc80000000000 */
[----:B------:R-:W-:Y:S01]  /*8040*/  FADD2 R88, R88.F32x2.HI_LO, R12.F32x2.HI_LO ;  /* 0x0000000c5858724b */ /* 0x000fe20000000000 */
[----:B------:R-:W-:Y:S08]  /*8050*/  MUFU.EX2 R38, R38 ;  /* 0x0000002600267308 */ /* 0x000ff00000000800 */
[----:B------:R-:W3:Y:S01]  /*8060*/  MUFU.EX2 R39, R39 ;  /* 0x0000002700277308 */ /* 0x000ee20000000800 */
[----:B----4-:R-:W-:-:S07]  /*8070*/  FADD2 R30, R30.F32x2.HI_LO, R36.F32x2.HI_LO ;  /* 0x000000241e1e724b */ /* 0x010fce0000000000 */
[----:B------:R-:W-:Y:S01]  /*8080*/  MUFU.EX2 R44, R44 ;  /* 0x0000002c002c7308 */ /* 0x000fe20000000800 */
[----:B-1----:R-:W-:-:S07]  /*8090*/  F2FP.SATFINITE.E4M3.F32.PACK_AB_MERGE_C R9, R37, R36, RZ ;  /* 0x000000242509723e */ /* 0x002fce00048070ff */
[----:B------:R-:W1:Y:S01]  /*80a0*/  MUFU.EX2 R45, R45 ;  /* 0x0000002d002d7308 */ /* 0x000e620000000800 */
[----:B------:R-:W-:Y:S01]  /*80b0*/  F2FP.SATFINITE.E4M3.F32.PACK_AB_MERGE_C R4, R15, R14, RZ ;  /* 0x0000000e0f04723e */ /* 0x000fe200048070ff */
[----:B---3--:R-:W-:Y:S01]  /*80c0*/  FADD2 R32, R32.F32x2.HI_LO, R38.F32x2.HI_LO ;  /* 0x000000262020724b */ /* 0x008fe20000000000 */
[----:B------:R-:W-:Y:S02]  /*80d0*/  F2FP.SATFINITE.E4M3.F32.PACK_AB_MERGE_C R5, R39, R38, RZ ;  /* 0x000000262705723e */ /* 0x000fe400048070ff */
[----:B------:R-:W-:-:S03]  /*80e0*/  PRMT R4, R4, 0x5410, R9 ;  /* 0x0000541004047816 */ /* 0x000fc60000000009 */
        /* <DEDUP_REMOVED lines=46> */
[----:B------:R-:W-:Y:S01]  /*83d0*/  MUFU.EX2 R34, R34 ;  /* 0x0000002200227308 */ /* 0x000fe20000000800 */
[----:B-1----:R-:W-:Y:S01]  /*83e0*/  F2FP.SATFINITE.E4M3.F32.PACK_AB_MERGE_C R11, R145, R144, RZ ;  /* 0x00000090910b723e */ /* 0x002fe200048070ff */
[----:B------:R-:W-:-:S03]  /*83f0*/  FADD2 R30, R30.F32x2.HI_LO, R144.F32x2.HI_LO ;  /* 0x000000901e1e724b */ /* 0x000fc60000000000 */
[----:B------:R-:W-:Y:S01]  /*8400*/  PRMT R10, R10, 0x5410, R11 ;  /* 0x000054100a0a7816 */ /* 0x000fe2000000000b */
[----:B------:R-:W-:Y:S02]  /*8410*/  FADD2 R28, R28.F32x2.HI_LO, R30.F32x2.HI_LO ;  /* 0x0000001e1c1c724b */ /* 0x000fe40000000000 */
[----:B------:R-:W1:Y:S08]  /*8420*/  MUFU.EX2 R35, R35 ;  /* 0x0000002300237308 */ /* 0x000e700000000800 */
[----:B------:R-:W3:Y:S01]  /*8430*/  MUFU.EX2 R147, R147 ;  /* 0x0000009300937308 */ /* 0x000ee20000000800 */
[----:B-1----:R-:W-:Y:S01]  /*8440*/  F2FP.SATFINITE.E4M3.F32.PACK_AB_MERGE_C R150, R35, R34, RZ ;  /* 0x000000222396723e */ /* 0x002fe200048070ff */
[----:B------:R-:W-:Y:S01]  /*8450*/  FADD2 R88, R88.F32x2.HI_LO, R34.F32x2.HI_LO ;  /* 0x000000225858724b */ /* 0x000fe20000000000 */
[----:B---3--:R-:W-:Y:S01]  /*8460*/  F2FP.SATFINITE.E4M3.F32.PACK_AB_MERGE_C R11, R147, R146, RZ ;  /* 0x00000092930b723e */ /* 0x008fe200048070ff */
[----:B------:R-:W-:-:S03]  /*8470*/  FADD2 R32, R32.F32x2.HI_LO, R146.F32x2.HI_LO ;  /* 0x000000922020724b */ /* 0x000fc60000000000 */
[----:B------:R-:W-:Y:S01]  /*8480*/  PRMT R11, R11, 0x5410, R150 ;  /* 0x000054100b0b7816 */ /* 0x000fe20000000096 */
[----:B------:R-:W-:-:S03]  /*8490*/  FADD2 R32, R32.F32x2.HI_LO, R88.F32x2.HI_LO ;  /* 0x000000582020724b */ /* 0x000fc60000000000 */
[----:B------:R1:W-:Y:S01]  /*84a0*/  STTM.x8 tmem[UR4], R4 ;  /* 0x00000004000079ed */ /* 0x0003e200081c0004 */
[----:B------:R-:W-:Y:S01]  /*84b0*/  UIADD3 UR4, UPT, UPT, UR12, 0x210, URZ ;  /* 0x000002100c047890 */ /* 0x000fe2000fffe0ff */
[----:B------:R-:W3:Y:S01]  /*84c0*/  FENCE.VIEW.ASYNC.T ;  /* 0x00000000000073c6 */ /* 0x000ee20000000200 */
[----:B------:R-:W-:Y:S02]  /*84d0*/  FADD2 R28, R28.F32x2.HI_LO, R32.F32x2.HI_LO ;  /* 0x000000201c1c724b */ /* 0x000fe40000000000 */
[----:B------:R-:W-:Y:S01]  /*84e0*/  UPRMT UR4, UR74, 0x654, UR4 ;  /* 0x000006544a047896 */ /* 0x000fe20008000004 */
[----:B---3--:R-:W-:-:S08]  /*84f0*/  NOP ;  /* 0x0000000000007918 */ /* 0x008fd00000000000 */
[----:B------:R2:W-:Y:S01]  /*8500*/  @P0 SYNCS.ARRIVE.TRANS64.RED.ART0 RZ, [UR4], R141 ;  /* 0x0000008dffff09a7 */ /* 0x0005e20008500404 */
[----:B------:R-:W3:Y:S01]  /*8510*/  SYNCS.PHASECHK.TRANS64.TRYWAIT P1, [UR5], RZ ;  /* 0x000000ffff0075a7 */ /* 0x000ee20008021105 */
[----:B-1----:R-:W-:-:S04]  /*8520*/  SHF.R.S32.HI R5, RZ, 0x1f, R160 ;  /* 0x0000001fff057819 */ /* 0x002fc800000114a0 */
[----:B------:R-:W-:-:S04]  /*8530*/  LEA.HI R5, R5, R160, RZ, 0x7 ;  /* 0x000000a005057211 */ /* 0x000fc800078f38ff */
[----:B------:R-:W-:-:S04]  /*8540*/  SHF.R.S32.HI R5, RZ, 0x7, R5 ;  /* 0x00000007ff057819 */ /* 0x000fc80000011405 */
[----:B------:R-:W-:-:S05]  /*8550*/  VIMNMX R135, PT, PT, RZ, R5, !PT ;  /* 0x00000005ff877248 */ /* 0x000fca0007fe0100 */
[----:B------:R-:W-:-:S05]  /*8560*/  IMAD.IADD R4, R84, 0x1, -R135 ;  /* 0x0000000154047824 */ /* 0x000fca00078e0a87 */
[----:B------:R-:W-:Y:S01]  /*8570*/  ISETP.GE.AND P0, PT, R4, 0x1, PT ;  /* 0x000000010400780c */ /* 0x000fe20003f06270 */
[----:B--23--:R-:W-:-:S12]  /*8580*/  @!P1 BRA `(.L_x_72) ;  /* 0x0000008400709947 */ /* 0x00cfd80003800000 */
.L_x_157:
[----:B------:R-:W-:Y:S02]  /*8590*/  HFMA2 R134, -RZ, RZ, 0, 5.9604644775390625e-08 ;  /* 0x00000001ff867431 */ /* 0x000fe400000001ff */
[----:B------:R-:W-:Y:S01]  /*85a0*/  FADD R133, R28, R29 ;  /* 0x0000001d1c857221 */ /* 0x000fe20000000000 */
[----:B------:R-:W-:Y:S01]  /*85b0*/  MOV R132, 0x1 ;  /* 0x0000000100847802 */ /* 0x000fe20000000f00 */
[----:B------:R-:W-:Y:S06]  /*85c0*/  @!P0 BRA `(.L_x_73) ;  /* 0x0000002800588947 */ /* 0x000fec0003800000 */
[----:B------:R-:W-:Y:S01]  /*85d0*/  UIADD3 UR7, UPT, UPT, UR5, -0x50, URZ ;  /* 0xffffffb005077890 */ /* 0x000fe2000fffe0ff */
[----:B------:R-:W-:Y:S01]  /*85e0*/  IMAD.IADD R158, R135, 0x1, -R113 ;  /* 0x00000001879e7824 */ /* 0x000fe200078e0a71 */
[----:B------:R-:W-:Y:S01]  /*85f0*/  MOV R113, R163 ;  /* 0x000000a300717202 */ /* 0x000fe20000000f00 */
[----:B------:R-:W-:Y:S01]  /*8600*/  IMAD.IADD R161, R162, 0x1, R161 ;  /* 0x00000001a2a17824 */ /* 0x000fe200078e02a1 */
[----:B------:R-:W-:Y:S01]  /*8610*/  MOV R141, R84 ;  /* 0x00000054008d7202 */ /* 0x000fe20000000f00 */
[----:B------:R-:W-:Y:S01]  /*8620*/  IMAD.MOV.U32 R132, RZ, RZ, 0x1 ;  /* 0x00000001ff847424 */ /* 0x000fe200078e00ff */
[----:B------:R-:W-:Y:S01]  /*8630*/  MOV R134, 0x1 ;  /* 0x0000000100867802 */ /* 0x000fe20000000f00 */
[----:B------:R-:W-:Y:S01]  /*8640*/  UPRMT UR7, UR74, 0x654, UR7 ;  /* 0x000006544a077896 */ /* 0x000fe20008000007 */
[----:B------:R-:W-:-:S11]  /*8650*/  UMOV UR9, URZ ;  /* 0x000000ff00097c82 */ /* 0x000fd60008000000 */
.L_x_76:
[----:B------:R-:W-:Y:S01]  /*8660*/  IMAD.U32 R6, R132, -0x80000000, RZ ;  /* 0x8000000084067824 */ /* 0x000fe200078e00ff */
[----:B------:R-:W2:Y:S01]  /*8670*/  LDC R36, c[0x0][0x380] ;  /* 0x0000e000ff247b82 */ /* 0x000ea20000000800 */
[----:B------:R-:W-:Y:S02]  /*8680*/  R2UR UR4, R85 ;  /* 0x00000000550472ca */ /* 0x000fe400000e0000 */
[----:B------:R-:W-:Y:S01]  /*8690*/  IADD3 R141, PT, PT, R141, -0x1, RZ ;  /* 0xffffffff8d8d7810 */ /* 0x000fe20007ffe0ff */
[----:B------:R-:W3:Y:S02]  /*86a0*/  SYNCS.PHASECHK.TRANS64.TRYWAIT P0, [UR6], R6 ;  /* 0x00000006ff0075a7 */ /* 0x000ee40008001106 */
[----:B-123--:R-:W-:Y:S10]  /*86b0*/  @!P0 BRA `(.L_x_74) ;  /* 0x00000084003c8947 */ /* 0x00eff40003800000 */
.L_x_159:
[----:B------:R-:W-:Y:S01]  /*86c0*/  VIMNMX R37, PT, PT, RZ, R141, !PT ;  /* 0x0000008dff257248 */ /* 0x000fe20007fe0100 */
[----:B-1----:R-:W1:Y:S01]  /*86d0*/  LDTM.x32 R4, tmem[UR4] ;  /* 0x00000004000479ee */ /* 0x002e6200082c0000 */
[----:B------:R-:W-:Y:S01]  /*86e0*/  IMAD.MOV.U32 R146, RZ, RZ, -0x1 ;  /* 0xffffffffff927424 */ /* 0x000fe200078e00ff */
[----:B------:R-:W-:Y:S01]  /*86f0*/  R2UR UR4, R86 ;  /* 0x00000000560472ca */ /* 0x000fe200000e0000 */
[----:B------:R-:W2:Y:S01]  /*8700*/  LDC R159, c[0x0][0x600] ;  /* 0x00018000ff9f7b82 */ /* 0x000ea20000000800 */
[----:B------:R-:W-:-:S04]  /*8710*/  IMAD R36, R37, 0x80, R36 ;  /* 0x0000008025247824 */ /* 0x000fc800078e0224 */
[----:B------:R-:W-:-:S05]  /*8720*/  IMAD.IADD R147, R36, 0x1, -R161 ;  /* 0x0000000124937824 */ /* 0x000fca00078e0aa1 */
[----:B------:R-:W-:Y:S02]  /*8730*/  VIADDMNMX R37, R147, 0x1f, RZ, !PT ;  /* 0x0000001f93257846 */ /* 0x000fe400078001ff */
[----:B------:R-:W3:Y:S01]  /*8740*/  LDTM.x32 R52, tmem[UR4] ;  /* 0x00000004003479ee */ /* 0x000ee200082c0000 */
[----:B------:R-:W-:Y:S02]  /*8750*/  R2UR UR4, R87 ;  /* 0x00000000570472ca */ /* 0x000fe400000e0000 */
[--C-:B------:R-:W-:Y:S02]  /*8760*/  SHF.R.U32.HI R36, RZ, R37, R146.reuse ;  /* 0x00000025ff247219 */ /* 0x100fe40000011692 */
[----:B------:R-:W-:Y:S02]  /*8770*/  VIADDMNMX R153, R147, 0x5f, RZ, !PT ;  /* 0x0000005f93997846 */ /* 0x000fe400078001ff */
[----:B------:R-:W-:Y:S02]  /*8780*/  R2P PR, R36, 0x7e ;  /* 0x0000007e24007804 */ /* 0x000fe40000000000 */
[----:B------:R-:W-:-:S03]  /*8790*/  SHF.R.U32.HI R153, RZ, R153, R146 ;  /* 0x00000099ff997219 */ /* 0x000fc60000011692 */
[----:B-1----:R-:W-:Y:S02]  /*87a0*/  SEL R99, R5, 0xff800000, P1 ;  /* 0xff80000005637807 */ /* 0x002fe40000800000 */
[----:B------:R-:W-:Y:S02]  /*87b0*/  SEL R88, R6, 0xff800000, P2 ;  /* 0xff80000006587807 */ /* 0x000fe40001000000 */
[----:B------:R-:W-:Y:S02]  /*87c0*/  SEL R89, R7, 0xff800000, P3 ;  /* 0xff80000007597807 */ /* 0x000fe40001800000 */
[----:B------:R-:W-:Y:S02]  /*87d0*/  SEL R90, R8, 0xff800000, P4 ;  /* 0xff800000085a7807 */ /* 0x000fe40002000000 */
[----:B------:R-:W-:Y:S02]  /*87e0*/  SEL R91, R9, 0xff800000, P5 ;  /* 0xff800000095b7807 */ /* 0x000fe40002800000 */
[----:B------:R-:W-:-:S02]  /*87f0*/  SEL R102, R10, 0xff800000, P6 ;  /* 0xff8000000a667807 */ /* 0x000fc40003000000 */
        /* <DEDUP_REMOVED lines=38> */
[----:B------:R-:W1:Y:S01]  /*8a60*/  LDTM.x32 R20, tmem[UR4] ;  /* 0x00000004001479ee */ /* 0x000e6200082c0000 */
        /* <DEDUP_REMOVED lines=17> */
[----:B------:R-:W-:-:S03]  /*8b80*/  VIADDMNMX R147, R147, 0x7f, RZ, !PT ;  /* 0x0000007f93937846 */ /* 0x000fc600078001ff */
[----:B------:R-:W-:Y:S02]  /*8b90*/  SEL R68, R68, 0xff800000, P0 ;  /* 0xff80000044447807 */ /* 0x000fe40000000000 */
[----:B------:R-:W-:Y:S02]  /*8ba0*/  SEL R69, R69, 0xff800000, P1 ;  /* 0xff80000045457807 */ /* 0x000fe40000800000 */
[----:B------:R-:W-:Y:S02]  /*8bb0*/  SEL R70, R70, 0xff800000, P2 ;  /* 0xff80000046467807 */ /* 0x000fe40001000000 */
[----:B------:R-:W-:Y:S02]  /*8bc0*/  SEL R71, R71, 0xff800000, P3 ;  /* 0xff80000047477807 */ /* 0x000fe40001800000 */
[----:B------:R-:W-:Y:S02]  /*8bd0*/  SEL R72, R72, 0xff800000, P4 ;  /* 0xff80000048487807 */ /* 0x000fe40002000000 */
[----:B------:R-:W-:-:S02]  /*8be0*/  SEL R73, R73, 0xff800000, P5 ;  /* 0xff80000049497807 */ /* 0x000fc40002800000 */
[----:B------:R-:W-:Y:S02]  /*8bf0*/  SEL R74, R74, 0xff800000, P6 ;  /* 0xff8000004a4a7807 */ /* 0x000fe40003000000 */
[----:B------:R-:W-:Y:S02]  /*8c00*/  R2P PR, R4.B3, 0x7f ;  /* 0x0000007f04007804 */ /* 0x000fe40000003000 */
[----:B------:R-:W-:-:S03]  /*8c10*/  SHF.R.U32.HI R154, RZ, R147, R146 ;  /* 0x00000093ff9a7219 */ /* 0x000fc60000011692 */
        /* <DEDUP_REMOVED lines=19> */
[----:B-1----:R-:W-:Y:S02]  /*8d50*/  SEL R129, R21, 0xff800000, P1 ;  /* 0xff80000015817807 */ /* 0x002fe40000800000 */
        /* <DEDUP_REMOVED lines=24> */
[----:B------:R-:W1:Y:S01]  /*8ee0*/  LDTM.x32 R4, tmem[UR4] ;  /* 0x00000004000479ee */ /* 0x000e6200082c0000 */
[----:B------:R-:W-:Y:S02]  /*8ef0*/  LOP3.LUT P0, RZ, R153, 0x800000, RZ, 0xc0, !PT ;  /* 0x0080000099ff7812 */ /* 0x000fe4000780c0ff */
[----:B------:R-:W-:-:S02]  /*8f00*/  SEL R40, R40, 0xff800000, P4 ;  /* 0xff80000028287807 */ /* 0x000fc40002000000 */
[----:B------:R-:W-:Y:S02]  /*8f10*/  SEL R43, R43, 0xff800000, P0 ;  /* 0xff8000002b2b7807 */ /* 0x000fe40000000000 */
[----:B------:R-:W-:Y:S02]  /*8f20*/  SEL R41, R41, 0xff800000, P5 ;  /* 0xff80000029297807 */ /* 0x000fe40002800000 */
[----:B------:R-:W-:Y:S02]  /*8f30*/  SEL R42, R42, 0xff800000, P6 ;  /* 0xff8000002a2a7807 */ /* 0x000fe40003000000 */
[----:B------:R-:W-:Y:S02]  /*8f40*/  R2P PR, R153.B3, 0x7f ;  /* 0x0000007f99007804 */ /* 0x000fe40000003000 */
[----:B------:R-:W-:-:S03]  /*8f50*/  R2UR UR4, R87 ;  /* 0x00000000570472ca */ /* 0x000fc600000e0000 */
[----:B------:R-:W-:Y:S02]  /*8f60*/  SEL R147, R45, 0xff800000, P1 ;  /* 0xff8000002d937807 */ /* 0x000fe40000800000 */
[----:B------:R-:W-:Y:S02]  /*8f70*/  SEL R46, R46, 0xff800000, P2 ;  /* 0xff8000002e2e7807 */ /* 0x000fe40001000000 */
[----:B------:R-:W-:Y:S02]  /*8f80*/  SEL R47, R47, 0xff800000, P3 ;  /* 0xff8000002f2f7807 */ /* 0x000fe40001800000 */
[----:B------:R-:W-:Y:S02]  /*8f90*/  SEL R148, R48, 0xff800000, P4 ;  /* 0xff80000030947807 */ /* 0x000fe40002000000 */
[----:B------:R-:W-:Y:S02]  /*8fa0*/  SEL R149, R49, 0xff800000, P5 ;  /* 0xff80000031957807 */ /* 0x000fe40002800000 */
[----:B------:R-:W-:-:S02]  /*8fb0*/  SEL R152, R50, 0xff800000, P6 ;  /* 0xff80000032987807 */ /* 0x000fc40003000000 */
[----:B------:R-:W-:Y:S02]  /*8fc0*/  R2P PR, R154, 0x7e ;  /* 0x0000007e9a007804 */ /* 0x000fe40000000000 */
[----:B------:R-:W-:-:S03]  /*8fd0*/  SEL R146, R44, 0xff800000, P0 ;  /* 0xff8000002c927807 */ /* 0x000fc60000000000 */
[----:B-1----:R-:W-:Y:S02]  /*8fe0*/  SEL R151, R5, 0xff800000, P1 ;  /* 0xff80000005977807 */ /* 0x002fe40000800000 */
[----:B------:R-:W-:Y:S02]  /*8ff0*/  SEL R44, R6, 0xff800000, P2 ;  /* 0xff800000062c7807 */ /* 0x000fe40001000000 */
[----:B------:R-:W-:Y:S02]  /*9000*/  SEL R45, R7, 0xff800000, P3 ;  /* 0xff800000072d7807 */ /* 0x000fe40001800000 */
[----:B------:R-:W-:Y:S02]  /*9010*/  SEL R48, R8, 0xff800000, P4 ;  /* 0xff80000008307807 */ /* 0x000fe40002000000 */
[----:B------:R-:W-:Y:S02]  /*9020*/  SEL R49, R9, 0xff800000, P5 ;  /* 0xff80000009317807 */ /* 0x000fe40002800000 */
[----:B------:R-:W-:-:S02]  /*9030*/  SEL R50, R10, 0xff800000, P6 ;  /* 0xff8000000a327807 */ /* 0x000fc40003000000 */
[C---:B------:R-:W-:Y:S02]  /*9040*/  R2P PR, R154.reuse.B1, 0x7f ;  /* 0x0000007f9a007804 */ /* 0x040fe40000001000 */
[----:B------:R-:W-:Y:S02]  /*9050*/  LOP3.LUT R5, R154, 0x1, RZ, 0xc0, !PT ;  /* 0x000000019a057812 */ /* 0x000fe400078ec0ff */
[----:B------:R-:W-:Y:S02]  /*9060*/  LOP3.LUT R7, R3, 0x7f, R0, 0xf8, !PT ;  /* 0x0000007f03077812 */ /* 0x000fe400078ef800 */
        /* <DEDUP_REMOVED lines=8> */
[----:B------:R-:W-:-:S03]  /*90f0*/  LEA R7, R7, UR10, 0x2 ;  /* 0x0000000a07077c11 */ /* 0x000fc6000f8e10ff */
[----:B------:R-:W-:Y:S02]  /*9100*/  SEL R20, R20, 0xff800000, P0 ;  /* 0xff80000014147807 */ /* 0x000fe40000000000 */
[----:B------:R-:W-:Y:S02]  /*9110*/  ISETP.NE.U32.AND P0, PT, R5, 0x1, PT ;  /* 0x000000010500780c */ /* 0x000fe40003f05070 */
[----:B------:R-:W-:Y:S02]  /*9120*/  FMNMX3 R5, R113, R98, R99, !PT ;  /* 0x0000006271057276 */ /* 0x000fe40007800063 */
[----:B------:R-:W-:Y:S02]  /*9130*/  SEL R150, R4, 0xff800000, !P0 ;  /* 0xff80000004967807 */ /* 0x000fe40004000000 */
[----:B------:R-:W-:Y:S02]  /*9140*/  FMNMX R4, R88, R89, !PT ;  /* 0x0000005958047209 */ /* 0x000fe40007800000 */
        /* <DEDUP_REMOVED lines=24> */
[----:B------:R-:W-:-:S02]  /*92d0*/  SEL R21, R21, 0xff800000, P1 ;  /* 0xff80000015157807 */ /* 0x000fc40000800000 */
[----:B------:R-:W-:Y:S02]  /*92e0*/  SEL R22, R22, 0xff800000, P2 ;  /* 0xff80000016167807 */ /* 0x000fe40001000000 */
[----:B------:R-:W-:Y:S02]  /*92f0*/  SEL R23, R23, 0xff800000, P3 ;  /* 0xff80000017177807 */ /* 0x000fe40001800000 */
[----:B------:R-:W-:Y:S02]  /*9300*/  SEL R24, R24, 0xff800000, P4 ;  /* 0xff80000018187807 */ /* 0x000fe40002000000 */
[----:B------:R-:W-:Y:S02]  /*9310*/  SEL R25, R25, 0xff800000, P5 ;  /* 0xff80000019197807 */ /* 0x000fe40002800000 */
[----:B------:R-:W-:Y:S02]  /*9320*/  SEL R26, R26, 0xff800000, P6 ;  /* 0xff8000001a1a7807 */ /* 0x000fe40003000000 */
[----:B------:R-:W-:-:S02]  /*9330*/  R2P PR, R154.B3, 0x7f ;  /* 0x0000007f9a007804 */ /* 0x000fc40000003000 */
[----:B------:R-:W-:Y:S02]  /*9340*/  FMNMX3 R5, R5, R12, R13, !PT ;  /* 0x0000000c05057276 */ /* 0x000fe4000780000d */
[----:B------:R-:W-:Y:S02]  /*9350*/  FMNMX3 R4, R4, R14, R15, !PT ;  /* 0x0000000e04047276 */ /* 0x000fe4000780000f */
[----:B------:R-:W-:Y:S02]  /*9360*/  SEL R28, R28, 0xff800000, P0 ;  /* 0xff8000001c1c7807 */ /* 0x000fe40000000000 */
[----:B------:R-:W-:Y:S02]  /*9370*/  FMNMX3 R5, R5, R20, R21, !PT ;  /* 0x0000001405057276 */ /* 0x000fe40007800015 */
[----:B------:R-:W-:Y:S02]  /*9380*/  FMNMX3 R4, R4, R22, R23, !PT ;  /* 0x0000001604047276 */ /* 0x000fe40007800017 */
[----:B------:R-:W-:-:S02]  /*9390*/  SEL R29, R29, 0xff800000, P1 ;  /* 0xff8000001d1d7807 */ /* 0x000fc40000800000 */
[----:B------:R-:W-:Y:S02]  /*93a0*/  SEL R30, R30, 0xff800000, P2 ;  /* 0xff8000001e1e7807 */ /* 0x000fe40001000000 */
[----:B------:R-:W-:Y:S02]  /*93b0*/  SEL R31, R31, 0xff800000, P3 ;  /* 0xff8000001f1f7807 */ /* 0x000fe40001800000 */
[----:B------:R-:W-:Y:S02]  /*93c0*/  FMNMX3 R5, R5, R28, R29, !PT ;  /* 0x0000001c05057276 */ /* 0x000fe4000780001d */
[----:B------:R-:W-:Y:S02]  /*93d0*/  FMNMX3 R4, R4, R30, R31, !PT ;  /* 0x0000001e04047276 */ /* 0x000fe4000780001f */
[----:B------:R-:W-:Y:S02]  /*93e0*/  ISETP.GT.AND P0, PT, R153, -0x1, PT ;  /* 0xffffffff9900780c */ /* 0x000fe40003f04270 */
[----:B------:R-:W-:-:S02]  /*93f0*/  FMNMX R160, R5, R4, !PT ;  /* 0x0000000405a07209 */ /* 0x000fc40007800000 */
[----:B------:R-:W-:Y:S02]  /*9400*/  FMNMX R5, R90, R91, !PT ;  /* 0x0000005b5a057209 */ /* 0x000fe40007800000 */
[----:B------:R-:W-:Y:S02]  /*9410*/  FMNMX R4, R102, R103, !PT ;  /* 0x0000006766047209 */ /* 0x000fe40007800000 */
        /* <DEDUP_REMOVED lines=18> */
[----:B------:R-:W-:Y:S02]  /*9540*/  SEL R153, R51, 0xff800000, !P0 ;  /* 0xff80000033997807 */ /* 0x000fe40004000000 */
[----:B------:R-:W-:Y:S02]  /*9550*/  LOP3.LUT P2, RZ, R154, 0x80, RZ, 0xc0, !PT ;  /* 0x000000809aff7812 */ /* 0x000fe4000784c0ff */
[----:B------:R-:W-:Y:S02]  /*9560*/  FMNMX3 R5, R5, R40, R41, !PT ;  /* 0x0000002805057276 */ /* 0x000fe40007800029 */
[----:B------:R-:W-:-:S02]  /*9570*/  FMNMX3 R4, R4, R42, R43, !PT ;  /* 0x0000002a04047276 */ /* 0x000fc4000780002b */
[----:B------:R-:W-:Y:S02]  /*9580*/  LOP3.LUT P1, RZ, R154, 0x8000, RZ, 0xc0, !PT ;  /* 0x000080009aff7812 */ /* 0x000fe4000782c0ff */
[----:B------:R-:W-:Y:S02]  /*9590*/  SEL R51, R11, 0xff800000, P2 ;  /* 0xff8000000b337807 */ /* 0x000fe40001000000 */
[----:B------:R-:W-:Y:S02]  /*95a0*/  FMNMX3 R5, R5, R148, R149, !PT ;  /* 0x0000009405057276 */ /* 0x000fe40007800095 */
[----:B------:R-:W-:Y:S02]  /*95b0*/  FMNMX3 R4, R4, R152, R153, !PT ;  /* 0x0000009804047276 */ /* 0x000fe40007800099 */
[----:B------:R-:W-:Y:S02]  /*95c0*/  LOP3.LUT P0, RZ, R154, 0x800000, RZ, 0xc0, !PT ;  /* 0x008000009aff7812 */ /* 0x000fe4000780c0ff */
[----:B------:R-:W-:-:S02]  /*95d0*/  SEL R19, R19, 0xff800000, P1 ;  /* 0xff80000013137807 */ /* 0x000fc40000800000 */
[----:B------:R-:W-:Y:S02]  /*95e0*/  FMNMX3 R5, R5, R48, R49, !PT ;  /* 0x0000003005057276 */ /* 0x000fe40007800031 */
[----:B------:R-:W-:Y:S02]  /*95f0*/  FMNMX3 R4, R4, R50, R51, !PT ;  /* 0x0000003204047276 */ /* 0x000fe40007800033 */
[----:B------:R-:W-:Y:S02]  /*9600*/  ISETP.GT.AND P3, PT, R154, -0x1, PT ;  /* 0xffffffff9a00780c */ /* 0x000fe40003f64270 */
[----:B------:R-:W-:Y:S02]  /*9610*/  SEL R27, R27, 0xff800000, P0 ;  /* 0xff8000001b1b7807 */ /* 0x000fe40000000000 */
[----:B------:R-:W-:Y:S02]  /*9620*/  FMNMX3 R5, R5, R16, R17, !PT ;  /* 0x0000001005057276 */ /* 0x000fe40007800011 */
[----:B------:R-:W-:-:S02]  /*9630*/  FMNMX3 R4, R4, R18, R19, !PT ;  /* 0x0000001204047276 */ /* 0x000fc40007800013 */
[----:B------:R-:W-:Y:S02]  /*9640*/  SEL R155, R35, 0xff800000, !P3 ;  /* 0xff800000239b7807 */ /* 0x000fe40005800000 */
[----:B------:R-:W-:Y:S02]  /*9650*/  SEL R156, R32, 0xff800000, P4 ;  /* 0xff800000209c7807 */ /* 0x000fe40002000000 */
[----:B------:R-:W-:Y:S02]  /*9660*/  SEL R157, R33, 0xff800000, P5 ;  /* 0xff800000219d7807 */ /* 0x000fe40002800000 */
[----:B------:R-:W-:Y:S02]  /*9670*/  SEL R154, R34, 0xff800000, P6 ;  /* 0xff800000229a7807 */ /* 0x000fe40003000000 */
[----:B------:R-:W-:Y:S02]  /*9680*/  FMNMX3 R5, R5, R24, R25, !PT ;  /* 0x0000001805057276 */ /* 0x000fe40007800019 */
[----:B------:R-:W-:-:S02]  /*9690*/  FMNMX3 R4, R4, R26, R27, !PT ;  /* 0x0000001a04047276 */ /* 0x000fc4000780001b */
[----:B------:R-:W-:Y:S02]  /*96a0*/  FMNMX3 R5, R5, R156, R157, !PT ;  /* 0x0000009c05057276 */ /* 0x000fe4000780009d */
[----:B------:R-:W-:-:S04]  /*96b0*/  FMNMX3 R4, R4, R154, R155, !PT ;  /* 0x0000009a04047276 */ /* 0x000fc8000780009b */
[----:B------:R-:W-:-:S04]  /*96c0*/  FMNMX3 R160, R160, R5, R4, !PT ;  /* 0x00000005a0a07276 */ /* 0x000fc80007800004 */
[----:B------:R-:W-:-:S04]  /*96d0*/  FSETP.NEU.AND P0, PT, R160, -INF , PT ;  /* 0xff800000a000780b */ /* 0x000fc80003f0d000 */
[----:B------:R-:W-:Y:S02]  /*96e0*/  FSEL R162, R160, RZ, P0 ;  /* 0x000000ffa0a27208 */ /* 0x000fe40000000000 */
[----:B------:R-:W-:-:S03]  /*96f0*/  ELECT P0, URZ, PT ;  /* 0x0000000000ff782f */ /* 0x000fc60003800000 */
[----:B------:R-:W-:-:S04]  /*9700*/  FADD R164, -R162, R113 ;  /* 0x00000071a2a47221 */ /* 0x000fc80000000100 */
[----:B--2---:R-:W-:-:S05]  /*9710*/  FMUL R164, R164, R159 ;  /* 0x0000009fa4a47220 */ /* 0x004fca0000400000 */
[----:B------:R-:W-:Y:S02]  /*9720*/  FSETP.GE.AND P1, PT, R164, -4, PT ;  /* 0xc0800000a400780b */ /* 0x000fe40003f26000 */
[----:B------:R-:W1:Y:S02]  /*9730*/  MUFU.EX2 R164, R164 ;  /* 0x000000a400a47308 */ /* 0x000e640000000800 */
[C---:B------:R-:W-:Y:S02]  /*9740*/  FSEL R162, R113.reuse, R162, P1 ;  /* 0x000000a271a27208 */ /* 0x040fe40000800000 */
[----:B------:R-:W-:-:S03]  /*9750*/  FSEL R163, R113, R160, P1 ;  /* 0x000000a071a37208 */ /* 0x000fc60000800000 */
[----:B------:R-:W-:-:S04]  /*9760*/  FFMA R162, -R162, R159, 8 ;  /* 0x41000000a2a27423 */ /* 0x000fc8000000019f */
[-CC-:B------:R-:W-:Y:S02]  /*9770*/  FFMA2 R32, R98.F32x2.HI_LO, R159.reuse.F32, R162.reuse.F32 ;  /* 0x0000009f62207249 */ /* 0x180fe400012000a2 */
[-CC-:B------:R-:W-:Y:S02]  /*9780*/  FFMA2 R34, R88.F32x2.HI_LO, R159.reuse.F32, R162.reuse.F32 ;  /* 0x0000009f58227249 */ /* 0x180fe400012000a2 */
[-CC-:B------:R-:W-:Y:S02]  /*9790*/  FFMA2 R88, R90.F32x2.HI_LO, R159.reuse.F32, R162.reuse.F32 ;  /* 0x0000009f5a587249 */ /* 0x180fe400012000a2 */
[-CC-:B------:R-:W-:Y:S01]  /*97a0*/  FFMA2 R90, R102.F32x2.HI_LO, R159.reuse.F32, R162.reuse.F32 ;  /* 0x0000009f665a7249 */ /* 0x180fe200012000a2 */
[----:B------:R-:W-:Y:S01]  /*97b0*/  MUFU.EX2 R32, R32 ;  /* 0x0000002000207308 */ /* 0x000fe20000000800 */
[-CC-:B------:R-:W-:Y:S01]  /*97c0*/  FFMA2 R92, R92.F32x2.HI_LO, R159.reuse.F32, R162.reuse.F32 ;  /* 0x0000009f5c5c7249 */ /* 0x180fe200012000a2 */
[----:B-1----:R-:W-:Y:S01]  /*97d0*/  FSEL R164, R164, 1, !P1 ;  /* 0x3f800000a4a47808 */ /* 0x002fe20004800000 */
[----:B------:R-:W-:-:S02]  /*97e0*/  FFMA2 R94, R94.F32x2.HI_LO, R159.F32, R162.F32 ;  /* 0x0000009f5e5e7249 */ /* 0x000fc400012000a2 */
[-CC-:B------:R-:W-:Y:S02]  /*97f0*/  FFMA2 R96, R96.F32x2.HI_LO, R159.reuse.F32, R162.reuse.F32 ;  /* 0x0000009f60607249 */ /* 0x180fe400012000a2 */
[-CC-:B------:R-:W-:Y:S01]  /*9800*/  FFMA2 R98, R108.F32x2.HI_LO, R159.reuse.F32, R162.reuse.F32 ;  /* 0x0000009f6c627249 */ /* 0x180fe200012000a2 */
[----:B------:R-:W1:Y:S01]  /*9810*/  MUFU.EX2 R33, R33 ;  /* 0x0000002100217308 */ /* 0x000e620000000800 */
[-CC-:B------:R-:W-:Y:S01]  /*9820*/  FFMA2 R100, R100.F32x2.HI_LO, R159.reuse.F32, R162.reuse.F32 ;  /* 0x0000009f64647249 */ /* 0x180fe200012000a2 */
[----:B------:R2:W-:Y:S01]  /*9830*/  STS [R7+0x2bc], R164 ;  /* 0x0002bca407007388 */ /* 0x0005e20000000800 */
        /* <DEDUP_REMOVED lines=8> */
[----:B------:R-:W3:Y:S01]  /*98c0*/  MUFU.EX2 R35, R35 ;  /* 0x0000002300237308 */ /* 0x000ee20000000800 */
[----:B-1----:R-:W-:Y:S01]  /*98d0*/  F2FP.SATFINITE.E4M3.F32.PACK_AB_MERGE_C R4, R33, R32, RZ ;  /* 0x000000202104723e */ /* 0x002fe200048070ff */
[-CC-:B------:R-:W-:Y:S02]  /*98e0*/  FFMA2 R52, R52.F32x2.HI_LO, R159.reuse.F32, R162.reuse.F32 ;  /* 0x0000009f34347249 */ /* 0x180fe400012000a2 */
[-CC-:B------:R-:W-:Y:S02]  /*98f0*/  FFMA2 R54, R54.F32x2.HI_LO, R159.reuse.F32, R162.reuse.F32 ;  /* 0x0000009f36367249 */ /* 0x180fe400012000a2 */
[----:B------:R-:W-:-:S02]  /*9900*/  FFMA2 R56, R56.F32x2.HI_LO, R159.F32, R162.F32 ;  /* 0x0000009f38387249 */ /* 0x000fc400012000a2 */
[----:B------:R-:W-:Y:S01]  /*9910*/  MUFU.EX2 R88, R88 ;  /* 0x0000005800587308 */ /* 0x000fe20000000800 */
[-CC-:B------:R-:W-:Y:S02]  /*9920*/  FFMA2 R58, R58.F32x2.HI_LO, R159.reuse.F32, R162.reuse.F32 ;  /* 0x0000009f3a3a7249 */ /* 0x180fe400012000a2 */
[-CC-:B------:R-:W-:Y:S02]  /*9930*/  FFMA2 R60, R60.F32x2.HI_LO, R159.reuse.F32, R162.reuse.F32 ;  /* 0x0000009f3c3c7249 */ /* 0x180fe400012000a2 */
[-CC-:B------:R-:W-:Y:S02]  /*9940*/  FFMA2 R62, R62.F32x2.HI_LO, R159.reuse.F32, R162.reuse.F32 ;  /* 0x0000009f3e3e7249 */ /* 0x180fe400012000a2 */
[-CC-:B------:R-:W-:Y:S01]  /*9950*/  FFMA2 R64, R64.F32x2.HI_LO, R159.reuse.F32, R162.reuse.F32 ;  /* 0x0000009f40407249 */ /* 0x180fe200012000a2 */
[----:B------:R-:W1:Y:S01]  /*9960*/  MUFU.EX2 R89, R89 ;  /* 0x0000005900597308 */ /* 0x000e620000000800 */
[----:B---3--:R-:W-:Y:S01]  /*9970*/  F2FP.SATFINITE.E4M3.F32.PACK_AB_MERGE_C R5, R35, R34, RZ ;  /* 0x000000222305723e */ /* 0x008fe200048070ff */
[----:B------:R-:W-:-:S02]  /*9980*/  FFMA2 R66, R66.F32x2.HI_LO, R159.F32, R162.F32 ;  /* 0x0000009f42427249 */ /* 0x000fc400012000a2 */
[-CC-:B------:R-:W-:Y:S01]  /*9990*/  FFMA2 R68, R68.F32x2.HI_LO, R159.reuse.F32, R162.reuse.F32 ;  /* 0x0000009f44447249 */ /* 0x180fe200012000a2 */
[----:B------:R-:W-:Y:S01]  /*99a0*/  PRMT R4, R4, 0x5410, R5 ;  /* 0x0000541004047816 */ /* 0x000fe20000000005 */
[-CC-:B------:R-:W-:Y:S02]  /*99b0*/  FFMA2 R70, R70.F32x2.HI_LO, R159.reuse.F32, R162.reuse.F32 ;  /* 0x0000009f46467249 */ /* 0x180fe400012000a2 */
[----:B------:R-:W-:Y:S01]  /*99c0*/  MUFU.EX2 R90, R90 ;  /* 0x0000005a005a7308 */ /* 0x000fe20000000800 */
[-CC-:B------:R-:W-:Y:S02]  /*99d0*/  FFMA2 R72, R72.F32x2.HI_LO, R159.reuse.F32, R162.reuse.F32 ;  /* 0x0000009f48487249 */ /* 0x180fe400012000a2 */
[-CC-:B------:R-:W-:Y:S02]  /*99e0*/  FFMA2 R74, R74.F32x2.HI_LO, R159.reuse.F32, R162.reuse.F32 ;  /* 0x0000009f4a4a7249 */ /* 0x180fe400012000a2 */
[-CC-:B------:R-:W-:Y:S02]  /*99f0*/  FFMA2 R76, R76.F32x2.HI_LO, R159.reuse.F32, R162.reuse.F32 ;  /* 0x0000009f4c4c7249 */ /* 0x180fe400012000a2 */
[-CC-:B------:R-:W-:Y:S01]  /*9a00*/  FFMA2 R120, R124.F32x2.HI_LO, R159.reuse.F32, R162.reuse.F32 ;  /* 0x0000009f7c787249 */ /* 0x180fe200012000a2 */
[----:B------:R-:W3:Y:S01]  /*9a10*/  MUFU.EX2 R91, R91 ;  /* 0x0000005b005b7308 */ /* 0x000ee20000000800 */
        /* <DEDUP_REMOVED lines=19> */
[-CC-:B------:R-:W-:Y:S01]  /*9b50*/  FFMA2 R48, R48.F32x2.HI_LO, R159.reuse.F32, R162.reuse.F32 ;  /* 0x0000009f30307249 */ /* 0x180fe200012000a2 */
        /* <DEDUP_REMOVED lines=11> */
[----:B--2---:R-:W-:Y:S01]  /*9c10*/  F2FP.SATFINITE.E4M3.F32.PACK_AB_MERGE_C R7, R95, R94, RZ ;  /* 0x0000005e5f07723e */ /* 0x004fe200048070ff */
[----:B------:R-:W-:-:S02]  /*9c20*/  FFMA2 R24, R24.F32x2.HI_LO, R159.F32, R162.F32 ;  /* 0x0000009f18187249 */ /* 0x000fc400012000a2 */
[-CC-:B------:R-:W-:Y:S01]  /*9c30*/  FFMA2 R26, R26.F32x2.HI_LO, R159.reuse.F32, R162.reuse.F32 ;  /* 0x0000009f1a1a7249 */ /* 0x180fe200012000a2 */
[----:B------:R-:W-:Y:S01]  /*9c40*/  PRMT R6, R6, 0x5410, R7 ;  /* 0x0000541006067816 */ /* 0x000fe20000000007 */
[----:B------:R-:W-:Y:S02]  /*9c50*/  FFMA2 R28, R28.F32x2.HI_LO, R159.F32, R162.F32 ;  /* 0x0000009f1c1c7249 */ /* 0x000fe400012000a2 */
        /* <DEDUP_REMOVED lines=25> */
[----:B------:R-:W-:Y:S01]  /*9df0*/  MUFU.EX2 R116, R116 ;  /* 0x0000007400747308 */ /* 0x000fe20000000800 */
[----:B--2---:R-:W-:-:S04]  /*9e00*/  F2FP.SATFINITE.E4M3.F32.PACK_AB_MERGE_C R11, R111, R110, RZ ;  /* 0x0000006e6f0b723e */ /* 0x004fc800048070ff */
[----:B------:R-:W-:-:S03]  /*9e10*/  PRMT R10, R10, 0x5410, R11 ;  /* 0x000054100a0a7816 */ /* 0x000fc6000000000b */
[----:B------:R-:W1:Y:S08]  /*9e20*/  MUFU.EX2 R117, R117 ;  /* 0x0000007500757308 */ /* 0x000e700000000800 */
[----:B------:R-:W2:Y:S08]  /*9e30*/  MUFU.EX2 R115, R115 ;  /* 0x0000007300737308 */ /* 0x000eb00000000800 */
[----:B------:R-:W-:Y:S01]  /*9e40*/  MUFU.EX2 R52, R52 ;  /* 0x0000003400347308 */ /* 0x000fe20000000800 */
[----:B-1----:R-:W-:-:S07]  /*9e50*/  F2FP.SATFINITE.E4M3.F32.PACK_AB_MERGE_C R118, R117, R116, RZ ;  /* 0x000000747576723e */ /* 0x002fce00048070ff */
[----:B------:R-:W-:Y:S01]  /*9e60*/  MUFU.EX2 R53, R53 ;  /* 0x0000003500357308 */ /* 0x000fe20000000800 */
[----:B--2---:R-:W-:-:S04]  /*9e70*/  F2FP.SATFINITE.E4M3.F32.PACK_AB_MERGE_C R11, R115, R114, RZ ;  /* 0x00000072730b723e */ /* 0x004fc800048070ff */
[----:B------:R-:W-:Y:S01]  /*9e80*/  PRMT R11, R11, 0x5410, R118 ;  /* 0x000054100b0b7816 */ /* 0x000fe20000000076 */
[----:B------:R1:W-:Y:S06]  /*9e90*/  BAR.ARV R2, 0x40 ;  /* 0x000100020000751d */ /* 0x0003ec0000002000 */
[----:B------:R-:W-:Y:S01]  /*9ea0*/  MUFU.EX2 R54, R54 ;  /* 0x0000003600367308 */ /* 0x000fe20000000800 */
[----:B------:R-:W-:Y:S01]  /*9eb0*/  FFMA2 R118, R122.F32x2.HI_LO, R159.F32, R162.F32 ;  /* 0x0000009f7a767249 */ /* 0x000fe200012000a2 */
[----:B------:R2:W-:Y:S01]  /*9ec0*/  STTM.x8 tmem[UR4], R4 ;  /* 0x00000004000079ed */ /* 0x0005e200081c0004 */
[----:B------:R-:W-:-:S05]  /*9ed0*/  R2UR UR4, R138 ;  /* 0x000000008a0472ca */ /* 0x000fca00000e0000 */
[----:B------:R-:W2:Y:S08]  /*9ee0*/  MUFU.EX2 R55, R55 ;  /* 0x0000003700377308 */ /* 0x000eb00000000800 */
[----:B------:R-:W-:Y:S08]  /*9ef0*/  MUFU.EX2 R56, R56 ;  /* 0x0000003800387308 */ /* 0x000ff00000000800 */
[----:B------:R-:W3:Y:S08]  /*9f00*/  MUFU.EX2 R57, R57 ;  /* 0x0000003900397308 */ /* 0x000ef00000000800 */
[----:B------:R-:W-:Y:S01]  /*9f10*/  MUFU.EX2 R58, R58 ;  /* 0x0000003a003a7308 */ /* 0x000fe20000000800 */
[----:B--2---:R-:W-:-:S07]  /*9f20*/  F2FP.SATFINITE.E4M3.F32.PACK_AB_MERGE_C R5, R55, R54, RZ ;  /* 0x000000363705723e */ /* 0x004fce00048070ff */
[----:B------:R-:W2:Y:S01]  /*9f30*/  MUFU.EX2 R59, R59 ;  /* 0x0000003b003b7308 */ /* 0x000ea20000000800 */
[----:B------:R-:W-:-:S04]  /*9f40*/  F2FP.SATFINITE.E4M3.F32.PACK_AB_MERGE_C R4, R53, R52, RZ ;  /* 0x000000343504723e */ /* 0x000fc800048070ff */
[----:B------:R-:W-:Y:S02]  /*9f50*/  PRMT R4, R4, 0x5410, R5 ;  /* 0x0000541004047816 */ /* 0x000fe40000000005 */
[----:B---3--:R-:W-:Y:S01]  /*9f60*/  F2FP.SATFINITE.E4M3.F32.PACK_AB_MERGE_C R5, R57, R56, RZ ;  /* 0x000000383905723e */ /* 0x008fe200048070ff */
[----:B------:R-:W-:Y:S08]  /*9f70*/  MUFU.EX2 R60, R60 ;  /* 0x0000003c003c7308 */ /* 0x000ff00000000800 */
[----:B------:R-:W3:Y:S01]  /*9f80*/  MUFU.EX2 R61, R61 ;  /* 0x0000003d003d7308 */ /* 0x000ee20000000800 */
[----:B--2---:R-:W-:-:S04]  /*9f90*/  F2FP.SATFINITE.E4M3.F32.PACK_AB_MERGE_C R6, R59, R58, RZ ;  /* 0x0000003a3b06723e */ /* 0x004fc800048070ff */
[----:B------:R-:W-:-:S03]  /*9fa0*/  PRMT R5, R5, 0x5410, R6 ;  /* 0x0000541005057816 */ /* 0x000fc60000000006 */
[----:B------:R-:W-:Y:S08]  /*9fb0*/  MUFU.EX2 R62, R62 ;  /* 0x0000003e003e7308 */ /* 0x000ff00000000800 */
[----:B------:R-:W2:Y:S01]  /*9fc0*/  MUFU.EX2 R63, R63 ;  /* 0x0000003f003f7308 */ /* 0x000ea20000000800 */
[----:B---3--:R-:W-:-:S07]  /*9fd0*/  F2FP.SATFINITE.E4M3.F32.PACK_AB_MERGE_C R6, R61, R60, RZ ;  /* 0x0000003c3d06723e */ /* 0x008fce00048070ff */
        /* <DEDUP_REMOVED lines=29> */
[----:B------:R-:W-:Y:S01]  /*a1b0*/  MUFU.EX2 R82, R82 ;  /* 0x0000005200527308 */ /* 0x000fe20000000800 */
[----:B--2---:R-:W-:-:S04]  /*a1c0*/  F2FP.SATFINITE.E4M3.F32.PACK_AB_MERGE_C R11, R119, R118, RZ ;  /* 0x00000076770b723e */ /* 0x004fc800048070ff */
[----:B------:R-:W-:-:S03]  /*a1d0*/  PRMT R10, R10, 0x5410, R11 ;  /* 0x000054100a0a7816 */ /* 0x000fc6000000000b */
[----:B------:R-:W2:Y:S08]  /*a1e0*/  MUFU.EX2 R83, R83 ;  /* 0x0000005300537308 */ /* 0x000eb00000000800 */
[----:B------:R-:W3:Y:S08]  /*a1f0*/  MUFU.EX2 R121, R121 ;  /* 0x0000007900797308 */ /* 0x000ef00000000800 */
[----:B------:R-:W-:Y:S01]  /*a200*/  MUFU.EX2 R78, R78 ;  /* 0x0000004e004e7308 */ /* 0x000fe20000000800 */
[----:B--2---:R-:W-:-:S07]  /*a210*/  F2FP.SATFINITE.E4M3.F32.PACK_AB_MERGE_C R122, R83, R82, RZ ;  /* 0x00000052537a723e */ /* 0x004fce00048070ff */
[----:B------:R-:W2:Y:S01]  /*a220*/  MUFU.EX2 R79, R79 ;  /* 0x0000004f004f7308 */ /* 0x000ea20000000800 */
[----:B---3--:R-:W-:-:S04]  /*a230*/  F2FP.SATFINITE.E4M3.F32.PACK_AB_MERGE_C R11, R121, R120, RZ ;  /* 0x00000078790b723e */ /* 0x008fc800048070ff */
[----:B------:R-:W-:Y:S01]  /*a240*/  PRMT R11, R11, 0x5410, R122 ;  /* 0x000054100b0b7816 */ /* 0x000fe2000000007a */
[-CC-:B------:R-:W-:Y:S02]  /*a250*/  FFMA2 R122, R128.F32x2.HI_LO, R159.reuse.F32, R162.reuse.F32 ;  /* 0x0000009f807a7249 */ /* 0x180fe400012000a2 */
[-CC-:B------:R-:W-:Y:S01]  /*a260*/  FFMA2 R128, R130.F32x2.HI_LO, R159.reuse.F32, R162.reuse.F32 ;  /* 0x0000009f82807249 */ /* 0x180fe200012000a2 */
[----:B------:R-:W-:Y:S01]  /*a270*/  MUFU.EX2 R80, R80 ;  /* 0x0000005000507308 */ /* 0x000fe20000000800 */
[-CC-:B------:R-:W-:Y:S01]  /*a280*/  FFMA2 R130, R142.F32x2.HI_LO, R159.reuse.F32, R162.reuse.F32 ;  /* 0x0000009f8e827249 */ /* 0x180fe200012000a2 */
[----:B------:R2:W-:Y:S01]  /*a290*/  STTM.x8 tmem[UR4], R4 ;  /* 0x00000004000079ed */ /* 0x0005e200081c0004 */
[-CC-:B------:R-:W-:Y:S01]  /*a2a0*/  FFMA2 R142, R146.F32x2.HI_LO, R159.reuse.F32, R162.reuse.F32 ;  /* 0x0000009f928e7249 */ /* 0x180fe200012000a2 */
[----:B------:R-:W-:Y:S01]  /*a2b0*/  R2UR UR4, R139 ;  /* 0x000000008b0472ca */ /* 0x000fe200000e0000 */
[-CC-:B------:R-:W-:Y:S02]  /*a2c0*/  FFMA2 R146, R152.F32x2.HI_LO, R159.reuse.F32, R162.reuse.F32 ;  /* 0x0000009f98927249 */ /* 0x180fe400012000a2 */
[-CC-:B------:R-:W-:Y:S01]  /*a2d0*/  FFMA2 R152, R30.F32x2.HI_LO, R159.reuse.F32, R162.reuse.F32 ;  /* 0x0000009f1e987249 */ /* 0x180fe200012000a2 */
[----:B------:R-:W-:Y:S01]  /*a2e0*/  MUFU.EX2 R122, R122 ;  /* 0x0000007a007a7308 */ /* 0x000fe20000000800 */
[----:B------:R-:W-:-:S07]  /*a2f0*/  FFMA2 R30, R154.F32x2.HI_LO, R159.F32, R162.F32 ;  /* 0x0000009f9a1e7249 */ /* 0x000fce00012000a2 */
[----:B------:R-:W3:Y:S08]  /*a300*/  MUFU.EX2 R123, R123 ;  /* 0x0000007b007b7308 */ /* 0x000ef00000000800 */
[----:B------:R-:W4:Y:S08]  /*a310*/  MUFU.EX2 R81, R81 ;  /* 0x0000005100517308 */ /* 0x000f300000000800 */
[----:B------:R-:W-:Y:S01]  /*a320*/  MUFU.EX2 R124, R124 ;  /* 0x0000007c007c7308 */ /* 0x000fe20000000800 */
[----:B--2---:R-:W-:-:S07]  /*a330*/  F2FP.SATFINITE.E4M3.F32.PACK_AB_MERGE_C R5, R79, R78, RZ ;  /* 0x0000004e4f05723e */ /* 0x004fce00048070ff */
[----:B------:R-:W2:Y:S01]  /*a340*/  MUFU.EX2 R125, R125 ;  /* 0x0000007d007d7308 */ /* 0x000ea20000000800 */
[----:B---3--:R-:W-:-:S04]  /*a350*/  F2FP.SATFINITE.E4M3.F32.PACK_AB_MERGE_C R4, R123, R122, RZ ;  /* 0x0000007a7b04723e */ /* 0x008fc800048070ff */
[----:B------:R-:W-:Y:S02]  /*a360*/  PRMT R4, R4, 0x5410, R5 ;  /* 0x0000541004047816 */ /* 0x000fe40000000005 */
[----:B----4-:R-:W-:Y:S01]  /*a370*/  F2FP.SATFINITE.E4M3.F32.PACK_AB_MERGE_C R5, R81, R80, RZ ;  /* 0x000000505105723e */ /* 0x010fe200048070ff */
        /* <DEDUP_REMOVED lines=47> */
[----:B------:R-:W-:Y:S01]  /*a670*/  MUFU.EX2 R48, R48 ;  /* 0x0000003000307308 */ /* 0x000fe20000000800 */
[----:B------:R2:W-:Y:S01]  /*a680*/  STTM.x8 tmem[UR4], R4 ;  /* 0x00000004000079ed */ /* 0x0005e200081c0004 */
[----:B------:R-:W-:Y:S01]  /*a690*/  FFMA2 R150, R156.F32x2.HI_LO, R159.F32, R162.F32 ;  /* 0x0000009f9c967249 */ /* 0x000fe200012000a2 */
[----:B------:R-:W-:Y:S01]  /*a6a0*/  R2UR UR4, R140 ;  /* 0x000000008c0472ca */ /* 0x000fe200000e0000 */
[----:B------:R-:W3:Y:S04]  /*a6b0*/  FENCE.VIEW.ASYNC.T ;  /* 0x00000000000073c6 */ /* 0x000ee80000000200 */
[----:B------:R-:W-:Y:S08]  /*a6c0*/  MUFU.EX2 R148, R148 ;  /* 0x0000009400947308 */ /* 0x000ff00000000800 */
[----:B------:R-:W4:Y:S08]  /*a6d0*/  MUFU.EX2 R149, R149 ;  /* 0x0000009500957308 */ /* 0x000f300000000800 */
[----:B------:R-:W5:Y:S08]  /*a6e0*/  MUFU.EX2 R49, R49 ;  /* 0x0000003100317308 */ /* 0x000f700000000800 */
[----:B------:R-:W-:Y:S01]  /*a6f0*/  MUFU.EX2 R50, R50 ;  /* 0x0000003200327308 */ /* 0x000fe20000000800 */
[----:B--2---:R-:W-:-:S07]  /*a700*/  F2FP.SATFINITE.E4M3.F32.PACK_AB_MERGE_C R5, R45, R44, RZ ;  /* 0x0000002c2d05723e */ /* 0x004fce00048070ff */
[----:B------:R-:W2:Y:S01]  /*a710*/  MUFU.EX2 R51, R51 ;  /* 0x0000003300337308 */ /* 0x000ea20000000800 */
[----:B----4-:R-:W-:-:S04]  /*a720*/  F2FP.SATFINITE.E4M3.F32.PACK_AB_MERGE_C R4, R149, R148, RZ ;  /* 0x000000949504723e */ /* 0x010fc800048070ff */
[----:B------:R-:W-:Y:S02]  /*a730*/  PRMT R4, R4, 0x5410, R5 ;  /* 0x0000541004047816 */ /* 0x000fe40000000005 */
[----:B-----5:R-:W-:Y:S01]  /*a740*/  F2FP.SATFINITE.E4M3.F32.PACK_AB_MERGE_C R5, R49, R48, RZ ;  /* 0x000000303105723e */ /* 0x020fe200048070ff */
[----:B------:R-:W-:Y:S08]  /*a750*/  MUFU.EX2 R12, R12 ;  /* 0x0000000c000c7308 */ /* 0x000ff00000000800 */
[----:B------:R-:W4:Y:S01]  /*a760*/  MUFU.EX2 R13, R13 ;  /* 0x0000000d000d7308 */ /* 0x000f220000000800 */
[----:B--2---:R-:W-:-:S04]  /*a770*/  F2FP.SATFINITE.E4M3.F32.PACK_AB_MERGE_C R6, R51, R50, RZ ;  /* 0x000000323306723e */ /* 0x004fc800048070ff */
[----:B------:R-:W-:-:S03]  /*a780*/  PRMT R5, R5, 0x5410, R6 ;  /* 0x0000541005057816 */ /* 0x000fc60000000006 */
[----:B------:R-:W-:Y:S08]  /*a790*/  MUFU.EX2 R14, R14 ;  /* 0x0000000e000e7308 */ /* 0x000ff00000000800 */
[----:B------:R-:W2:Y:S01]  /*a7a0*/  MUFU.EX2 R15, R15 ;  /* 0x0000000f000f7308 */ /* 0x000ea20000000800 */
[----:B----4-:R-:W-:-:S07]  /*a7b0*/  F2FP.SATFINITE.E4M3.F32.PACK_AB_MERGE_C R6, R13, R12, RZ ;  /* 0x0000000c0d06723e */ /* 0x010fce00048070ff */
        /* <DEDUP_REMOVED lines=29> */
[----:B------:R-:W-:Y:S01]  /*a990*/  MUFU.EX2 R30, R30 ;  /* 0x0000001e001e7308 */ /* 0x000fe20000000800 */
[----:B--2---:R-:W-:-:S04]  /*a9a0*/  F2FP.SATFINITE.E4M3.F32.PACK_AB_MERGE_C R11, R153, R152, RZ ;  /* 0x00000098990b723e */ /* 0x004fc800048070ff */
[----:B------:R-:W-:-:S03]  /*a9b0*/  PRMT R10, R10, 0x5410, R11 ;  /* 0x000054100a0a7816 */ /* 0x000fc6000000000b */
[----:B------:R-:W2:Y:S08]  /*a9c0*/  MUFU.EX2 R31, R31 ;  /* 0x0000001f001f7308 */ /* 0x000eb00000000800 */
[----:B------:R-:W4:Y:S01]  /*a9d0*/  MUFU.EX2 R151, R151 ;  /* 0x0000009700977308 */ /* 0x000f220000000800 */
[----:B--2---:R-:W-:Y:S02]  /*a9e0*/  F2FP.SATFINITE.E4M3.F32.PACK_AB_MERGE_C R154, R31, R30, RZ ;  /* 0x0000001e1f9a723e */ /* 0x004fe400048070ff */
[----:B----4-:R-:W-:-:S04]  /*a9f0*/  F2FP.SATFINITE.E4M3.F32.PACK_AB_MERGE_C R11, R151, R150, RZ ;  /* 0x00000096970b723e */ /* 0x010fc800048070ff */
[----:B------:R-:W-:Y:S01]  /*aa00*/  PRMT R11, R11, 0x5410, R154 ;  /* 0x000054100b0b7816 */ /* 0x000fe2000000009a */
[----:B------:R-:W-:-:S04]  /*aa10*/  IMAD.MOV.U32 R154, RZ, RZ, 0x1 ;  /* 0x00000001ff9a7424 */ /* 0x000fc800078e00ff */
[----:B---3--:R-:W-:Y:S01]  /*aa20*/  SYNCS.ARRIVE.TRANS64.RED.ART0 RZ, [UR8], R154 ;  /* 0x0000009affff79a7 */ /* 0x008fe20008500408 */
[----:B------:R1:W-:Y:S01]  /*aa30*/  STTM.x8 tmem[UR4], R4 ;  /* 0x00000004000079ed */ /* 0x0003e200081c0004 */
[----:B------:R-:W2:Y:S02]  /*aa40*/  FENCE.VIEW.ASYNC.T ;  /* 0x00000000000073c6 */ /* 0x000ea40000000200 */
[----:B--2---:R-:W-:Y:S01]  /*aa50*/  NOP ;  /* 0x0000000000007918 */ /* 0x004fe20000000000 */
[----:B------:R2:W-:Y:S02]  /*aa60*/  @P0 SYNCS.ARRIVE.TRANS64.RED.ART0 RZ, [UR7], R154 ;  /* 0x0000009affff09a7 */ /* 0x0005e40008500407 */
[----:B--2---:R-:W-:-:S04]  /*aa70*/  IMAD.U32 R154, R134, -0x80000000, RZ ;  /* 0x80000000869a7824 */ /* 0x004fc800078e00ff */
[----:B------:R-:W2:Y:S02]  /*aa80*/  SYNCS.PHASECHK.TRANS64.TRYWAIT P0, [UR5], R154 ;  /* 0x0000009aff0075a7 */ /* 0x000ea40008001105 */
[----:B-12---:R-:W-:Y:S05]  /*aa90*/  @!P0 BRA `(.L_x_75) ;  /* 0x0000006000608947 */ /* 0x006fea0003800000 */
.L_x_161:
[----:B------:R-:W-:Y:S01]  /*aaa0*/  MOV R165, UR9 ;  /* 0x0000000900a57c02 */ /* 0x000fe20008000f00 */
[----:B------:R-:W-:Y:S01]  /*aab0*/  FMUL R164, R164, R133 ;  /* 0x00000085a4a47220 */ /* 0x000fe20000400000 */
[----:B------:R-:W-:Y:S01]  /*aac0*/  FADD2 R34, R34.F32x2.HI_LO, R94.F32x2.HI_LO ;  /* 0x0000005e2222724b */ /* 0x000fe20000000000 */
[----:B------:R-:W-:Y:S01]  /*aad0*/  IADD3 R158, PT, PT, R158, 0x1, RZ ;  /* 0x000000019e9e7810 */ /* 0x000fe20007ffe0ff */
[----:B------:R-:W-:Y:S01]  /*aae0*/  FADD2 R88, R88.F32x2.HI_LO, R96.F32x2.HI_LO ;  /* 0x000000605858724b */ /* 0x000fe20000000000 */
[----:B------:R-:W-:Y:S01]  /*aaf0*/  LOP3.LUT R134, R134, 0x1, RZ, 0x3c, !PT ;  /* 0x0000000186867812 */ /* 0x000fe200078e3cff */
[----:B------:R-:W-:Y:S01]  /*ab00*/  FADD2 R164, R164.F32x2.HI_LO, R32.F32x2.HI_LO ;  /* 0x00000020a4a4724b */ /* 0x000fe20000000000 */
[----:B------:R-:W-:Y:S01]  /*ab10*/  ISETP.NE.AND P0, PT, R158, -0x1, PT ;  /* 0xffffffff9e00780c */ /* 0x000fe20003f05270 */
[----:B------:R-:W-:Y:S01]  /*ab20*/  FADD2 R90, R90.F32x2.HI_LO, R98.F32x2.HI_LO ;  /* 0x000000625a5a724b */ /* 0x000fe20000000000 */
[----:B------:R-:W-:Y:S01]  /*ab30*/  LOP3.LUT R132, R132, 0x1, RZ, 0x3c, !PT ;  /* 0x0000000184847812 */ /* 0x000fe200078e3cff */
[----:B------:R-:W-:Y:S01]  /*ab40*/  FADD2 R164, R164.F32x2.HI_LO, R92.F32x2.HI_LO ;  /* 0x0000005ca4a4724b */ /* 0x000fe20000000000 */
[----:B------:R-:W-:Y:S01]  /*ab50*/  MOV R113, R163 ;  /* 0x000000a300717202 */ /* 0x000fe20000000f00 */
[----:B------:R-:W-:-:S02]  /*ab60*/  FADD2 R34, R34.F32x2.HI_LO, R102.F32x2.HI_LO ;  /* 0x000000662222724b */ /* 0x000fc40000000000 */
[----:B------:R-:W-:Y:S02]  /*ab70*/  FADD2 R88, R88.F32x2.HI_LO, R104.F32x2.HI_LO ;  /* 0x000000685858724b */ /* 0x000fe40000000000 */
[----:B------:R-:W-:Y:S02]  /*ab80*/  FADD2 R90, R90.F32x2.HI_LO, R106.F32x2.HI_LO ;  /* 0x0000006a5a5a724b */ /* 0x000fe40000000000 */
[----:B------:R-:W-:Y:S02]  /*ab90*/  FADD2 R164, R164.F32x2.HI_LO, R100.F32x2.HI_LO ;  /* 0x00000064a4a4724b */ /* 0x000fe40000000000 */
[----:B------:R-:W-:Y:S02]  /*aba0*/  FADD2 R34, R34.F32x2.HI_LO, R110.F32x2.HI_LO ;  /* 0x0000006e2222724b */ /* 0x000fe40000000000 */
[----:B------:R-:W-:Y:S02]  /*abb0*/  FADD2 R88, R88.F32x2.HI_LO, R114.F32x2.HI_LO ;  /* 0x000000725858724b */ /* 0x000fe40000000000 */
        /* <DEDUP_REMOVED lines=51> */
[----:B------:R-:W-:-:S04]  /*aef0*/  FADD2 R34, R164.F32x2.HI_LO, R34.F32x2.HI_LO ;  /* 0x00000022a422724b */ /* 0x000fc80000000000 */
[----:B------:R-:W-:-:S04]  /*af00*/  FADD2 R34, R34.F32x2.HI_LO, R88.F32x2.HI_LO ;  /* 0x000000582222724b */ /* 0x000fc80000000000 */
[----:B------:R-:W-:Y:S01]  /*af10*/  FADD R133, R34, R35 ;  /* 0x0000002322857221 */ /* 0x000fe20000000000 */
[----:B------:R-:W-:Y:S06]  /*af20*/  @P0 BRA `(.L_x_76) ;  /* 0xffffffd400cc0947 */ /* 0x000fec000383ffff */
.L_x_73:
[----:B------:R-:W-:-:S04]  /*af30*/  VIMNMX R84, PT, PT, R84, R135, PT ;  /* 0x0000008754547248 */ /* 0x000fc80003fe0100 */
[----:B------:R-:W-:-:S13]  /*af40*/  ISETP.GE.AND P0, PT, R84, 0x1, PT ;  /* 0x000000015400780c */ /* 0x000fda0003f06270 */
[----:B------:R-:W-:Y:S05]  /*af50*/  @!P0 BRA `(.L_x_77) ;  /* 0x0000002000bc8947 */ /* 0x000fea0003800000 */
[----:B------:R-:W2:Y:S01]  /*af60*/  S2R R153, SR_TID.X ;  /* 0x0000000000997919 */ /* 0x000ea20000002100 */
[----:B------:R-:W3:Y:S01]  /*af70*/  S2UR UR5, SR_CgaCtaId ;  /* 0x00000000000579c3 */ /* 0x000ee20000008800 */
[----:B------:R-:W-:Y:S01]  /*af80*/  UISETP.GT.AND UP0, UPT, UR72, 0x3, UPT ;  /* 0x000000034800788c */ /* 0x000fe2000bf04270 */
[----:B------:R-:W-:Y:S01]  /*af90*/  IMAD.MOV R154, RZ, RZ, -R84 ;  /* 0x000000ffff9a7224 */ /* 0x000fe200078e0a54 */
[----:B------:R-:W-:Y:S01]  /*afa0*/  UMOV UR7, 0x400 ;  /* 0x0000040000077882 */ /* 0x000fe20000000000 */
[----:B------:R-:W-:Y:S01]  /*afb0*/  UIADD3 UR10, UPT, UPT, UR12, 0x210, URZ ;  /* 0x000002100c0a7890 */ /* 0x000fe2000fffe0ff */
[----:B------:R-:W-:Y:S01]  /*afc0*/  IMAD.MOV.U32 R156, RZ, RZ, R163 ;  /* 0x000000ffff9c7224 */ /* 0x000fe200078e00a3 */
[----:B------:R-:W-:Y:S02]  /*afd0*/  USEL UR4, URZ, 0x80, !UP0 ;  /* 0x00000080ff047887 */ /* 0x000fe4000c000000 */
[----:B------:R-:W-:Y:S01]  /*afe0*/  UPRMT UR10, UR74, 0x654, UR10 ;  /* 0x000006544a0a7896 */ /* 0x000fe2000800000a */
[----:B------:R-:W-:-:S03]  /*aff0*/  UMOV UR11, URZ ;  /* 0x000000ff000b7c82 */ /* 0x000fc60008000000 */
[----:B------:R-:W-:Y:S01]  /*b000*/  IMAD.U32 R0, RZ, RZ, UR4 ;  /* 0x00000004ff007e24 */ /* 0x000fe2000f8e00ff */
[----:B---3--:R-:W-:-:S04]  /*b010*/  ULEA UR7, UR5, UR7, 0x18 ;  /* 0x0000000705077291 */ /* 0x008fc8000f8ec0ff */
[----:B------:R-:W-:Y:S01]  /*b020*/  UIADD3 UR9, UPT, UPT, UR7, 0x8, URZ ;  /* 0x0000000807097890 */ /* 0x000fe2000fffe0ff */
[----:B--2---:R-:W-:-:S05]  /*b030*/  IMAD.U32 R3, R153, 0x10000, RZ ;  /* 0x0001000099037824 */ /* 0x004fca00078e00ff */
[----:B------:R-:W-:-:S04]  /*b040*/  LOP3.LUT R152, R0, 0x600000, R3, 0xf8, !PT ;  /* 0x0060000000987812 */ /* 0x000fc800078ef803 */
[C---:B------:R-:W-:Y:S02]  /*b050*/  LOP3.LUT R151, R152.reuse, 0x40, RZ, 0xfc, !PT ;  /* 0x0000004098977812 */ /* 0x040fe400078efcff */
[C---:B------:R-:W-:Y:S02]  /*b060*/  LOP3.LUT R150, R152.reuse, 0x58, RZ, 0xfc, !PT ;  /* 0x0000005898967812 */ /* 0x040fe400078efcff */
[C---:B------:R-:W-:Y:S02]  /*b070*/  LOP3.LUT R149, R152.reuse, 0x50, RZ, 0xfc, !PT ;  /* 0x0000005098957812 */ /* 0x040fe400078efcff */
[C---:B------:R-:W-:Y:S02]  /*b080*/  LOP3.LUT R148, R152.reuse, 0x48, RZ, 0xfc, !PT ;  /* 0x0000004898947812 */ /* 0x040fe400078efcff */
[C---:B------:R-:W-:Y:S02]  /*b090*/  LOP3.LUT R135, R152.reuse, 0x60, RZ, 0xfc, !PT ;  /* 0x0000006098877812 */ /* 0x040fe400078efcff */
[----:B------:R-:W-:-:S07]  /*b0a0*/  LOP3.LUT R3, R152, 0x20, RZ, 0xfc, !PT ;  /* 0x0000002098037812 */ /* 0x000fce00078efcff */
.L_x_80:
[----:B------:R-:W-:Y:S01]  /*b0b0*/  UMOV UR6, UR9 ;  /* 0x0000000900067c82 */ /* 0x000fe20008000000 */
[----:B------:R-:W-:Y:S01]  /*b0c0*/  @!UP0 UIADD3 UR6, UPT, UPT, UR7, URZ, URZ ;  /* 0x000000ff07068290 */ /* 0x000fe2000fffe0ff */
[----:B------:R-:W-:Y:S02]  /*b0d0*/  SHF.L.U32 R6, R132, 0x1f, RZ ;  /* 0x0000001f84067819 */ /* 0x000fe400000006ff */
[----:B------:R-:W-:-:S06]  /*b0e0*/  R2UR UR4, R152 ;  /* 0x00000000980472ca */ /* 0x000fcc00000e0000 */
[----:B------:R-:W2:Y:S02]  /*b0f0*/  SYNCS.PHASECHK.TRANS64.TRYWAIT P0, [UR6+0x1f0], R6 ;  /* 0x0001f006ff0075a7 */ /* 0x000ea40008001106 */
[----:B-12---:R-:W-:Y:S07]  /*b100*/  @!P0 BRA `(.L_x_78) ;  /* 0x0000005800e08947 */ /* 0x006fee0003800000 */
.L_x_163:
[----:B------:R-:W2:Y:S01]  /*b110*/  LDTM.x32 R100, tmem[UR4] ;  /* 0x00000004006479ee */ /* 0x000ea200082c0000 */
[----:B------:R-:W-:Y:S01]  /*b120*/  R2UR UR4, R3 ;  /* 0x00000000030472ca */ /* 0x000fe200000e0000 */
[----:B-1----:R-:W1:Y:S01]  /*b130*/  LDC R155, c[0x0][0x600] ;  /* 0x00018000ff9b7b82 */ /* 0x002e620000000800 */
[----:B------:R-:W-:Y:S01]  /*b140*/  R2UR UR5, R151 ;  /* 0x00000000970572ca */ /* 0x000fe200000e0000 */
[----:B------:R-:W-:-:S10]  /*b150*/  IMAD.MOV.U32 R157, RZ, RZ, 0x3d9df09d ;  /* 0x3d9df09dff9d7424 */ /* 0x000fd400078e00ff */
[----:B------:R-:W3:Y:S01]  /*b160*/  LDTM.x32 R68, tmem[UR4] ;  /* 0x00000004004479ee */ /* 0x000ee200082c0000 */
[----:B------:R-:W-:Y:S01]  /*b170*/  R2UR UR4, R135 ;  /* 0x00000000870472ca */ /* 0x000fe200000e0000 */
[----:B------:R-:W4:Y:S01]  /*b180*/  LDTM.x32 R36, tmem[UR5] ;  /* 0x00000005002479ee */ /* 0x000f2200082c0000 */
[----:B--2---:R-:W-:Y:S02]  /*b190*/  FMNMX3 R137, R156, R100, R101, !PT ;  /* 0x000000649c897276 */ /* 0x004fe40007800065 */
[----:B------:R-:W-:Y:S02]  /*b1a0*/  FMNMX R136, R102, R103, !PT ;  /* 0x0000006766887209 */ /* 0x000fe40007800000 */
[----:B------:R-:W-:-:S07]  /*b1b0*/  FMNMX R139, R104, R105, !PT ;  /* 0x00000069688b7209 */ /* 0x000fce0007800000 */
[----:B------:R-:W2:Y:S01]  /*b1c0*/  LDTM.x32 R4, tmem[UR4] ;  /* 0x00000004000479ee */ /* 0x000ea200082c0000 */
[----:B------:R-:W-:Y:S02]  /*b1d0*/  FMNMX R138, R106, R107, !PT ;  /* 0x0000006b6a8a7209 */ /* 0x000fe40007800000 */
        /* <DEDUP_REMOVED lines=10> */
[----:B---3--:R-:W-:-:S02]  /*b280*/  FMNMX3 R137, R137, R68, R69, !PT ;  /* 0x0000004489897276 */ /* 0x008fc40007800045 */
        /* <DEDUP_REMOVED lines=15> */
[----:B----4-:R-:W-:Y:S02]  /*b380*/  FMNMX3 R137, R137, R36, R37, !PT ;  /* 0x0000002489897276 */ /* 0x010fe40007800025 */
        /* <DEDUP_REMOVED lines=15> */
[----:B--2---:R-:W-:Y:S02]  /*b480*/  FMNMX3 R137, R137, R4, R5, !PT ;  /* 0x0000000489897276 */ /* 0x004fe40007800005 */
        /* <DEDUP_REMOVED lines=15> */
[----:B------:R-:W-:-:S02]  /*b580*/  FMNMX R136, R137, R136, !PT ;  /* 0x0000008889887209 */ /* 0x000fc40007800000 */
[----:B------:R-:W-:Y:S02]  /*b590*/  FMNMX3 R139, R139, R32, R33, !PT ;  /* 0x000000208b8b7276 */ /* 0x000fe40007800021 */
[----:B------:R-:W-:Y:S02]  /*b5a0*/  FMNMX3 R138, R138, R34, R35, !PT ;  /* 0x000000228a8a7276 */ /* 0x000fe40007800023 */
[----:B------:R-:W-:Y:S02]  /*b5b0*/  R2UR UR4, R151 ;  /* 0x00000000970472ca */ /* 0x000fe400000e0000 */
[----:B------:R-:W-:-:S04]  /*b5c0*/  FMNMX3 R163, R136, R139, R138, !PT ;  /* 0x0000008b88a37276 */ /* 0x000fc8000780008a */
[----:B------:R-:W-:-:S04]  /*b5d0*/  FSETP.NEU.AND P0, PT, R163, -INF , PT ;  /* 0xff800000a300780b */ /* 0x000fc80003f0d000 */
[----:B------:R-:W-:Y:S02]  /*b5e0*/  FSEL R137, R163, RZ, P0 ;  /* 0x000000ffa3897208 */ /* 0x000fe40000000000 */
[----:B------:R-:W-:-:S03]  /*b5f0*/  ELECT P0, URZ, PT ;  /* 0x0000000000ff782f */ /* 0x000fc60003800000 */
[----:B------:R-:W-:-:S04]  /*b600*/  FADD R160, -R137, R156 ;  /* 0x0000009c89a07221 */ /* 0x000fc80000000100 */
[----:B-1----:R-:W-:-:S05]  /*b610*/  FMUL R160, R160, R155 ;  /* 0x0000009ba0a07220 */ /* 0x002fca0000400000 */
[----:B------:R-:W-:Y:S02]  /*b620*/  FSETP.GE.AND P1, PT, R160, -4, PT ;  /* 0xc0800000a000780b */ /* 0x000fe40003f26000 */
[----:B------:R-:W1:Y:S02]  /*b630*/  MUFU.EX2 R160, R160 ;  /* 0x000000a000a07308 */ /* 0x000e640000000800 */
[C---:B------:R-:W-:Y:S02]  /*b640*/  FSEL R158, R156.reuse, R137, P1 ;  /* 0x000000899c9e7208 */ /* 0x040fe40000800000 */
[----:B------:R-:W-:-:S03]  /*b650*/  FSEL R163, R156, R163, P1 ;  /* 0x000000a39ca37208 */ /* 0x000fc60000800000 */
[----:B------:R-:W-:-:S04]  /*b660*/  FFMA R158, -R158, R155, 8 ;  /* 0x410000009e9e7423 */ /* 0x000fc8000000019b */
[-CC-:B------:R-:W-:Y:S02]  /*b670*/  FFMA2 R136, R100.F32x2.HI_LO, R155.reuse.F32, R158.reuse.F32 ;  /* 0x0000009b64887249 */ /* 0x180fe4000120009e */
[-CC-:B------:R-:W-:Y:S01]  /*b680*/  FFMA2 R138, R102.F32x2.HI_LO, R155.reuse.F32, R158.reuse.F32 ;  /* 0x0000009b668a7249 */ /* 0x180fe2000120009e */
[----:B------:R-:W-:Y:S01]  /*b690*/  LOP3.LUT R103, R0, 0x7f, R153, 0xf8, !PT ;  /* 0x0000007f00677812 */ /* 0x000fe200078ef899 */
[-CC-:B------:R-:W-:Y:S02]  /*b6a0*/  FFMA2 R140, R104.F32x2.HI_LO, R155.reuse.F32, R158.reuse.F32 ;  /* 0x0000009b688c7249 */ /* 0x180fe4000120009e */
[-CC-:B------:R-:W-:Y:S01]  /*b6b0*/  FFMA2 R142, R106.F32x2.HI_LO, R155.reuse.F32, R158.reuse.F32 ;  /* 0x0000009b6a8e7249 */ /* 0x180fe2000120009e */
[----:B------:R-:W-:Y:S01]  /*b6c0*/  MUFU.EX2 R136, R136 ;  /* 0x0000008800887308 */ /* 0x000fe20000000800 */
[-CC-:B------:R-:W-:Y:S01]  /*b6d0*/  FFMA2 R108, R108.F32x2.HI_LO, R155.reuse.F32, R158.reuse.F32 ;  /* 0x0000009b6c6c7249 */ /* 0x180fe2000120009e */
[----:B------:R-:W-:Y:S01]  /*b6e0*/  LEA R103, R103, UR7, 0x2 ;  /* 0x0000000767677c11 */ /* 0x000fe2000f8e10ff */
[-CC-:B------:R-:W-:Y:S01]  /*b6f0*/  FFMA2 R110, R110.F32x2.HI_LO, R155.reuse.F32, R158.reuse.F32 ;  /* 0x0000009b6e6e7249 */ /* 0x180fe2000120009e */
[----:B-1----:R-:W-:Y:S01]  /*b700*/  FSEL R160, R160, 1, !P1 ;  /* 0x3f800000a0a07808 */ /* 0x002fe20004800000 */
[----:B------:R-:W-:-:S02]  /*b710*/  FFMA2 R112, R112.F32x2.HI_LO, R155.F32, R158.F32 ;  /* 0x0000009b70707249 */ /* 0x000fc4000120009e */
        /* <DEDUP_REMOVED lines=16> */
[-CC-:B------:R-:W-:Y:S01]  /*b820*/  FFMA2 R76, R76.F32x2.HI_LO, R155.reuse.F32, R158.reuse.F32 ;  /* 0x0000009b4c4c7249 */ /* 0x180fe2000120009e */
[----:B------:R-:W-:Y:S01]  /*b830*/  FMNMX R96, R96, -127, !PT ;  /* 0xc2fe000060607809 */ /* 0x000fe20007800000 */
[----:B------:R-:W-:Y:S01]  /*b840*/  MUFU.EX2 R140, R140 ;  /* 0x0000008c008c7308 */ /* 0x000fe20000000800 */
[----:B------:R-:W-:Y:S01]  /*b850*/  FMNMX R97, R97, -127, !PT ;  /* 0xc2fe000061617809 */ /* 0x000fe20007800000 */
[-CC-:B------:R-:W-:Y:S01]  /*b860*/  FFMA2 R78, R78.F32x2.HI_LO, R155.reuse.F32, R158.reuse.F32 ;  /* 0x0000009b4e4e7249 */ /* 0x180fe2000120009e */
[----:B------:R-:W-:Y:S01]  /*b870*/  FMNMX R80, R80, -127, !PT ;  /* 0xc2fe000050507809 */ /* 0x000fe20007800000 */
[-CC-:B------:R-:W-:Y:S01]  /*b880*/  FFMA2 R84, R84.F32x2.HI_LO, R155.reuse.F32, R158.reuse.F32 ;  /* 0x0000009b54547249 */ /* 0x180fe2000120009e */
[----:B------:R-:W-:Y:S01]  /*b890*/  FMNMX R81, R81, -127, !PT ;  /* 0xc2fe000051517809 */ /* 0x000fe20007800000 */
[----:B------:R-:W-:-:S02]  /*b8a0*/  FFMA2 R86, R86.F32x2.HI_LO, R155.F32, R158.F32 ;  /* 0x0000009b56567249 */ /* 0x000fc4000120009e */
[----:B------:R-:W1:Y:S01]  /*b8b0*/  MUFU.EX2 R141, R141 ;  /* 0x0000008d008d7308 */ /* 0x000e620000000800 */
[----:B---3--:R-:W-:Y:S01]  /*b8c0*/  F2FP.SATFINITE.E4M3.F32.PACK_AB_MERGE_C R101, R139, R138, RZ ;  /* 0x0000008a8b65723e */ /* 0x008fe200048070ff */
[-CC-:B------:R-:W-:Y:S02]  /*b8d0*/  FFMA2 R88, R88.F32x2.HI_LO, R155.reuse.F32, R158.reuse.F32 ;  /* 0x0000009b58587249 */ /* 0x180fe4000120009e */
[-CC-:B------:R-:W-:Y:S01]  /*b8e0*/  FFMA2 R90, R90.F32x2.HI_LO, R155.reuse.F32, R158.reuse.F32 ;  /* 0x0000009b5a5a7249 */ /* 0x180fe2000120009e */
[----:B------:R-:W-:Y:S01]  /*b8f0*/  PRMT R100, R100, 0x5410, R101 ;  /* 0x0000541064647816 */ /* 0x000fe20000000065 */
[-CC-:B------:R-:W-:Y:S02]  /*b900*/  FFMA2 R94, R94.F32x2.HI_LO, R155.reuse.F32, R158.reuse.F32 ;  /* 0x0000009b5e5e7249 */ /* 0x180fe4000120009e */
[----:B------:R-:W-:Y:S01]  /*b910*/  MUFU.EX2 R142, R142 ;  /* 0x0000008e008e7308 */ /* 0x000fe20000000800 */
[-CC-:B------:R-:W-:Y:S02]  /*b920*/  FFMA2 R64, R64.F32x2.HI_LO, R155.reuse.F32, R158.reuse.F32 ;  /* 0x0000009b40407249 */ /* 0x180fe4000120009e */
[----:B------:R-:W-:-:S02]  /*b930*/  FFMA2 R48, R48.F32x2.HI_LO, R155.F32, R158.F32 ;  /* 0x0000009b30307249 */ /* 0x000fc4000120009e */
[-CC-:B------:R-:W-:Y:S01]  /*b940*/  FFMA2 R44, R44.F32x2.HI_LO, R155.reuse.F32, R158.reuse.F32 ;  /* 0x0000009b2c2c7249 */ /* 0x180fe2000120009e */
[----:B------:R-:W-:Y:S01]  /*b950*/  FMNMX R64, R64, -127, !PT ;  /* 0xc2fe000040407809 */ /* 0x000fe20007800000 */
[-CC-:B------:R-:W-:Y:S01]  /*b960*/  FFMA2 R46, R46.F32x2.HI_LO, R155.reuse.F32, R158.reuse.F32 ;  /* 0x0000009b2e2e7249 */ /* 0x180fe2000120009e */
[----:B------:R-:W3:Y:S01]  /*b970*/  MUFU.EX2 R143, R143 ;  /* 0x0000008f008f7308 */ /* 0x000ee20000000800 */
[----:B-1----:R-:W-:Y:S01]  /*b980*/  F2FP.SATFINITE.E4M3.F32.PACK_AB_MERGE_C R101, R141, R140, RZ ;  /* 0x0000008c8d65723e */ /* 0x002fe200048070ff */
[-CC-:B------:R-:W-:Y:S01]  /*b990*/  FFMA2 R52, R52.F32x2.HI_LO, R155.reuse.F32, R158.reuse.F32 ;  /* 0x0000009b34347249 */ /* 0x180fe2000120009e */
[----:B------:R-:W-:Y:S01]  /*b9a0*/  FMNMX R65, R65, -127, !PT ;  /* 0xc2fe000041417809 */ /* 0x000fe20007800000 */
[-CC-:B------:R-:W-:Y:S01]  /*b9b0*/  FFMA2 R54, R54.F32x2.HI_LO, R155.reuse.F32, R158.reuse.F32 ;  /* 0x0000009b36367249 */ /* 0x180fe2000120009e */
[----:B------:R-:W-:Y:S01]  /*b9c0*/  FMNMX R48, R48, -127, !PT ;  /* 0xc2fe000030307809 */ /* 0x000fe20007800000 */
[-CC-:B------:R-:W-:Y:S01]  /*b9d0*/  FFMA2 R56, R56.F32x2.HI_LO, R155.reuse.F32, R158.reuse.F32 ;  /* 0x0000009b38387249 */ /* 0x180fe2000120009e */
[----:B------:R-:W-:Y:S01]  /*b9e0*/  FMNMX R49, R49, -127, !PT ;  /* 0xc2fe000031317809 */ /* 0x000fe20007800000 */
[----:B------:R-:W-:Y:S01]  /*b9f0*/  MUFU.EX2 R108, R108 ;  /* 0x0000006c006c7308 */ /* 0x000fe20000000800 */
[----:B------:R-:W-:-:S02]  /*ba00*/  FFMA2 R58, R58.F32x2.HI_LO, R155.F32, R158.F32 ;  /* 0x0000009b3a3a7249 */ /* 0x000fc4000120009e */
[-CC-:B------:R-:W-:Y:S02]  /*ba10*/  FFMA2 R60, R60.F32x2.HI_LO, R155.reuse.F32, R158.reuse.F32 ;  /* 0x0000009b3c3c7249 */ /* 0x180fe4000120009e */
[-CC-:B------:R-:W-:Y:S02]  /*ba20*/  FFMA2 R164, R8.F32x2.HI_LO, R155.reuse.F32, R158.reuse.F32 ;  /* 0x0000009b08a47249 */ /* 0x180fe4000120009e */
[-CC-:B------:R-:W-:Y:S01]  /*ba30*/  FFMA2 R12, R12.F32x2.HI_LO, R155.reuse.F32, R158.reuse.F32 ;  /* 0x0000009b0c0c7249 */ /* 0x180fe2000120009e */
[----:B------:R-:W1:Y:S01]  /*ba40*/  MUFU.EX2 R109, R109 ;  /* 0x0000006d006d7308 */ /* 0x000e620000000800 */
[----:B---3--:R-:W-:Y:S01]  /*ba50*/  F2FP.SATFINITE.E4M3.F32.PACK_AB_MERGE_C R102, R143, R142, RZ ;  /* 0x0000008e8f66723e */ /* 0x008fe200048070ff */
[-CC-:B------:R-:W-:Y:S02]  /*ba60*/  FFMA2 R14, R14.F32x2.HI_LO, R155.reuse.F32, R158.reuse.F32 ;  /* 0x0000009b0e0e7249 */ /* 0x180fe4000120009e */
[-C--:B------:R-:W-:Y:S01]  /*ba70*/  FFMA2 R10, R10.F32x2.HI_LO, R155.reuse.F32, R158.F32 ;  /* 0x0000009b0a0a7249 */ /* 0x080fe2000120009e */
[----:B------:R-:W-:Y:S01]  /*ba80*/  PRMT R101, R101, 0x5410, R102 ;  /* 0x0000541065657816 */ /* 0x000fe20000000066 */
[----:B------:R-:W-:-:S02]  /*ba90*/  FFMA2 R16, R16.F32x2.HI_LO, R155.F32, R158.F32 ;  /* 0x0000009b10107249 */ /* 0x000fc4000120009e */
        /* <DEDUP_REMOVED lines=12> */
[----:B------:R-:W-:-:S05]  /*bb60*/  FFMA2 R34, R34.F32x2.HI_LO, R155.F32, R158.F32 ;  /* 0x0000009b22227249 */ /* 0x000fca000120009e */
        /* <DEDUP_REMOVED lines=39> */
[----:B------:R-:W-:Y:S01]  /*bde0*/  FADD2.RM R144, R80.F32x2.HI_LO, 12582912 ;  /* 0x4b4000005090744b */ /* 0x000fe20000204000 */
[----:B------:R-:W-:Y:S01]  /*bdf0*/  MUFU.EX2 R78, R78 ;  /* 0x0000004e004e7308 */ /* 0x000fe20000000800 */
[----:B------:R2:W-:Y:S01]  /*be00*/  STTM.x8 tmem[UR4], R100 ;  /* 0x00000064000079ed */ /* 0x0005e200081c0004 */
[----:B------:R-:W-:Y:S01]  /*be10*/  R2UR UR4, R148 ;  /* 0x00000000940472ca */ /* 0x000fe200000e0000 */
[----:B------:R-:W-:-:S04]  /*be20*/  FADD2 R146, R144.F32x2.HI_LO, -12582912 ;  /* 0xcb4000009092744b */ /* 0x000fc80000200000 */
[----:B------:R-:W-:Y:S01]  /*be30*/  FADD2 R146, R80.F32x2.HI_LO, -R146.F32x2.HI_LO ;  /* 0x800000925092724b */ /* 0x000fe20000000000 */
[----:B------:R-:W3:Y:S01]  /*be40*/  MUFU.EX2 R79, R79 ;  /* 0x0000004f004f7308 */ /* 0x000ee20000000800 */
[----:B------:R-:W-:Y:S02]  /*be50*/  FFMA2 R80, R68.F32x2.HI_LO, R155.F32, R158.F32 ;  /* 0x0000009b44507249 */ /* 0x000fe4000120009e */
[----:B------:R-:W-:-:S04]  /*be60*/  FFMA2 R68, R146.F32x2.HI_LO, R157.F32, 0.22756439447402954102 ;  /* 0x3e6906a492447449 */ /* 0x000fc8000120009d */
[-C--:B------:R-:W-:Y:S01]  /*be70*/  FFMA2 R68, R68.F32x2.HI_LO, R146.reuse.F32x2.HI_LO, 0.69514614343643188477 ;  /* 0x3f31f51944447449 */ /* 0x080fe20000200092 */
[----:B------:R-:W-:Y:S03]  /*be80*/  MUFU.EX2 R80, R80 ;  /* 0x0000005000507308 */ /* 0x000fe60000000800 */
[----:B------:R-:W-:-:S05]  /*be90*/  FFMA2 R68, R68.F32x2.HI_LO, R146.F32x2.HI_LO, 1 ;  /* 0x3f80000044447449 */ /* 0x000fca0000200092 */
[----:B------:R-:W-:Y:S08]  /*bea0*/  MUFU.EX2 R81, R81 ;  /* 0x0000005100517308 */ /* 0x000ff00000000800 */
[----:B------:R-:W-:Y:S01]  /*beb0*/  MUFU.EX2 R84, R84 ;  /* 0x0000005400547308 */ /* 0x000fe20000000800 */
[-CC-:B--2---:R-:W-:Y:S02]  /*bec0*/  FFMA2 R100, R70.F32x2.HI_LO, R155.reuse.F32, R158.reuse.F32 ;  /* 0x0000009b46647249 */ /* 0x184fe4000120009e */
[----:B------:R-:W-:-:S05]  /*bed0*/  FFMA2 R70, R82.F32x2.HI_LO, R155.F32, R158.F32 ;  /* 0x0000009b52467249 */ /* 0x000fca000120009e */
[----:B------:R-:W2:Y:S01]  /*bee0*/  MUFU.EX2 R85, R85 ;  /* 0x0000005500557308 */ /* 0x000ea20000000800 */
[-CC-:B------:R-:W-:Y:S02]  /*bef0*/  FFMA2 R82, R72.F32x2.HI_LO, R155.reuse.F32, R158.reuse.F32 ;  /* 0x0000009b48527249 */ /* 0x180fe4000120009e */
[----:B------:R-:W-:Y:S01]  /*bf00*/  FFMA2 R102, R74.F32x2.HI_LO, R155.F32, R158.F32 ;  /* 0x0000009b4a667249 */ /* 0x000fe2000120009e */
[----:B------:R-:W-:Y:S02]  /*bf10*/  FMNMX R72, R70, -127, !PT ;  /* 0xc2fe000046487809 */ /* 0x000fe40007800000 */
[----:B------:R-:W-:Y:S02]  /*bf20*/  FMNMX R73, R71, -127, !PT ;  /* 0xc2fe000047497809 */ /* 0x000fe40007800000 */
[----:B------:R-:W-:Y:S03]  /*bf30*/  MUFU.EX2 R100, R100 ;  /* 0x0000006400647308 */ /* 0x000fe60000000800 */
[----:B------:R-:W-:-:S04]  /*bf40*/  FADD2.RM R104, R72.F32x2.HI_LO, 12582912 ;  /* 0x4b4000004868744b */ /* 0x000fc80000204000 */
[----:B------:R-:W-:Y:S01]  /*bf50*/  FADD2 R70, R104.F32x2.HI_LO, -12582912 ;  /* 0xcb4000006846744b */ /* 0x000fe20000200000 */
[----:B------:R-:W-:Y:S03]  /*bf60*/  MUFU.EX2 R101, R101 ;  /* 0x0000006500657308 */ /* 0x000fe60000000800 */
[----:B------:R-:W-:-:S04]  /*bf70*/  FADD2 R70, R72.F32x2.HI_LO, -R70.F32x2.HI_LO ;  /* 0x800000464846724b */ /* 0x000fc80000000000 */
[----:B------:R-:W-:Y:S01]  /*bf80*/  FFMA2 R72, R70.F32x2.HI_LO, R157.F32, 0.22756439447402954102 ;  /* 0x3e6906a446487449 */ /* 0x000fe2000120009d */
[----:B------:R-:W-:Y:S03]  /*bf90*/  MUFU.EX2 R82, R82 ;  /* 0x0000005200527308 */ /* 0x000fe60000000800 */
[----:B------:R-:W-:-:S04]  /*bfa0*/  FFMA2 R72, R72.F32x2.HI_LO, R70.F32x2.HI_LO, 0.69514614343643188477 ;  /* 0x3f31f51948487449 */ /* 0x000fc80000200046 */
[----:B------:R-:W-:Y:S01]  /*bfb0*/  FFMA2 R70, R72.F32x2.HI_LO, R70.F32x2.HI_LO, 1 ;  /* 0x3f80000048467449 */ /* 0x000fe20000200046 */
[----:B------:R-:W-:Y:S01]  /*bfc0*/  MUFU.EX2 R83, R83 ;  /* 0x0000005300537308 */ /* 0x000fe20000000800 */
[----:B------:R-:W-:Y:S02]  /*bfd0*/  FADD2.RM R72, R96.F32x2.HI_LO, 12582912 ;  /* 0x4b4000006048744b */ /* 0x000fe40000204000 */
[----:B------:R-:W-:Y:S02]  /*bfe0*/  IMAD R104, R104, 0x800000, R70 ;  /* 0x0080000068687824 */ /* 0x000fe400078e0246 */
[----:B------:R-:W-:Y:S02]  /*bff0*/  FADD2 R74, R72.F32x2.HI_LO, -12582912 ;  /* 0xcb400000484a744b */ /* 0x000fe40000200000 */
[----:B------:R-:W-:Y:S01]  /*c000*/  IMAD R105, R105, 0x800000, R71 ;  /* 0x0080000069697824 */ /* 0x000fe200078e0247 */
[----:B---3--:R-:W-:Y:S01]  /*c010*/  F2FP.SATFINITE.E4M3.F32.PACK_AB_MERGE_C R71, R79, R78, RZ ;  /* 0x0000004e4f47723e */ /* 0x008fe200048070ff */
[----:B------:R-:W-:Y:S01]  /*c020*/  MUFU.EX2 R102, R102 ;  /* 0x0000006600667308 */ /* 0x000fe20000000800 */
[----:B------:R-:W-:-:S04]  /*c030*/  FADD2 R74, R96.F32x2.HI_LO, -R74.F32x2.HI_LO ;  /* 0x8000004a604a724b */ /* 0x000fc80000000000 */
[----:B------:R-:W-:-:S03]  /*c040*/  FFMA2 R96, R74.F32x2.HI_LO, R157.F32, 0.22756439447402954102 ;  /* 0x3e6906a44a607449 */ /* 0x000fc6000120009d */
[----:B------:R-:W3:Y:S01]  /*c050*/  MUFU.EX2 R103, R103 ;  /* 0x0000006700677308 */ /* 0x000ee20000000800 */
[----:B------:R-:W-:-:S04]  /*c060*/  FFMA2 R96, R96.F32x2.HI_LO, R74.F32x2.HI_LO, 0.69514614343643188477 ;  /* 0x3f31f51960607449 */ /* 0x000fc8000020004a */
[----:B------:R-:W-:Y:S02]  /*c070*/  FFMA2 R74, R96.F32x2.HI_LO, R74.F32x2.HI_LO, 1 ;  /* 0x3f800000604a7449 */ /* 0x000fe4000020004a */
[-CC-:B------:R-:W-:Y:S01]  /*c080*/  FFMA2 R96, R98.F32x2.HI_LO, R155.reuse.F32, R158.reuse.F32 ;  /* 0x0000009b62607249 */ /* 0x180fe2000120009e */
[----:B------:R-:W-:Y:S01]  /*c090*/  MUFU.EX2 R86, R86 ;  /* 0x0000005600567308 */ /* 0x000fe20000000800 */
[----:B------:R-:W-:Y:S02]  /*c0a0*/  FFMA2 R98, R92.F32x2.HI_LO, R155.F32, R158.F32 ;  /* 0x0000009b5c627249 */ /* 0x000fe4000120009e */
[----:B------:R-:W-:Y:S01]  /*c0b0*/  IMAD R92, R72, 0x800000, R74 ;  /* 0x00800000485c7824 */ /* 0x000fe200078e024a */
[----:B--2---:R-:W-:Y:S01]  /*c0c0*/  F2FP.SATFINITE.E4M3.F32.PACK_AB_MERGE_C R72, R85, R84, RZ ;  /* 0x000000545548723e */ /* 0x004fe200048070ff */
[----:B------:R-:W-:Y:S01]  /*c0d0*/  IMAD R93, R73, 0x800000, R75 ;  /* 0x00800000495d7824 */ /* 0x000fe200078e024b */
[----:B------:R-:W-:Y:S02]  /*c0e0*/  FMNMX R96, R96, -127, !PT ;  /* 0xc2fe000060607809 */ /* 0x000fe40007800000 */
[----:B------:R-:W-:Y:S01]  /*c0f0*/  FMNMX R97, R97, -127, !PT ;  /* 0xc2fe000061617809 */ /* 0x000fe20007800000 */
[----:B------:R-:W-:Y:S01]  /*c100*/  MUFU.EX2 R87, R87 ;  /* 0x0000005700577308 */ /* 0x000fe20000000800 */
[----:B---3--:R-:W-:-:S02]  /*c110*/  F2FP.SATFINITE.E4M3.F32.PACK_AB_MERGE_C R70, R103, R102, RZ ;  /* 0x000000666746723e */ /* 0x008fc400048070ff */
[----:B------:R-:W-:Y:S01]  /*c120*/  F2FP.SATFINITE.E4M3.F32.PACK_AB_MERGE_C R75, R93, R92, RZ ;  /* 0x0000005c5d4b723e */ /* 0x000fe200048070ff */
[----:B------:R-:W-:-:S04]  /*c130*/  FADD2.RM R106, R96.F32x2.HI_LO, 12582912 ;  /* 0x4b400000606a744b */ /* 0x000fc80000204000 */
[----:B------:R-:W-:Y:S01]  /*c140*/  FADD2 R146, R106.F32x2.HI_LO, -12582912 ;  /* 0xcb4000006a92744b */ /* 0x000fe20000200000 */
[----:B------:R-:W-:Y:S03]  /*c150*/  MUFU.EX2 R88, R88 ;  /* 0x0000005800587308 */ /* 0x000fe60000000800 */
[----:B------:R-:W-:-:S04]  /*c160*/  FADD2 R146, R96.F32x2.HI_LO, -R146.F32x2.HI_LO ;  /* 0x800000926092724b */ /* 0x000fc80000000000 */
[----:B------:R-:W-:Y:S01]  /*c170*/  FFMA2 R96, R146.F32x2.HI_LO, R157.F32, 0.22756439447402954102 ;  /* 0x3e6906a492607449 */ /* 0x000fe2000120009d */
[----:B------:R-:W2:Y:S03]  /*c180*/  MUFU.EX2 R89, R89 ;  /* 0x0000005900597308 */ /* 0x000ea60000000800 */
[----:B------:R-:W-:-:S04]  /*c190*/  FFMA2 R96, R96.F32x2.HI_LO, R146.F32x2.HI_LO, 0.69514614343643188477 ;  /* 0x3f31f51960607449 */ /* 0x000fc80000200092 */
[----:B------:R-:W-:Y:S01]  /*c1a0*/  FFMA2 R146, R96.F32x2.HI_LO, R146.F32x2.HI_LO, 1 ;  /* 0x3f80000060927449 */ /* 0x000fe20000200092 */
[----:B------:R-:W-:Y:S01]  /*c1b0*/  MUFU.EX2 R90, R90 ;  /* 0x0000005a005a7308 */ /* 0x000fe20000000800 */
[----:B------:R-:W-:Y:S01]  /*c1c0*/  IMAD R96, R144, 0x800000, R68 ;  /* 0x0080000090607824 */ /* 0x000fe200078e0244 */
[----:B------:R-:W-:Y:S01]  /*c1d0*/  F2FP.SATFINITE.E4M3.F32.PACK_AB_MERGE_C R68, R81, R80, RZ ;  /* 0x000000505144723e */ /* 0x000fe200048070ff */
[----:B------:R-:W-:Y:S01]  /*c1e0*/  IMAD R97, R145, 0x800000, R69 ;  /* 0x0080000091617824 */ /* 0x000fe200078e0245 */
[----:B------:R-:W-:Y:S01]  /*c1f0*/  F2FP.SATFINITE.E4M3.F32.PACK_AB_MERGE_C R69, R101, R100, RZ ;  /* 0x000000646545723e */ /* 0x000fe200048070ff */
[----:B------:R-:W-:Y:S01]  /*c200*/  IMAD R106, R106, 0x800000, R146 ;  /* 0x008000006a6a7824 */ /* 0x000fe200078e0292 */
[----:B------:R-:W-:Y:S01]  /*c210*/  F2FP.SATFINITE.E4M3.F32.PACK_AB_MERGE_C R144, R105, R104, RZ ;  /* 0x000000686990723e */ /* 0x000fe200048070ff */
[----:B------:R-:W-:Y:S01]  /*c220*/  IMAD R107, R107, 0x800000, R147 ;  /* 0x008000006b6b7824 */ /* 0x000fe200078e0293 */
[----:B------:R-:W3:Y:S01]  /*c230*/  MUFU.EX2 R91, R91 ;  /* 0x0000005b005b7308 */ /* 0x000ee20000000800 */
[----:B------:R-:W-:-:S02]  /*c240*/  PRMT R68, R68, 0x5410, R69 ;  /* 0x0000541044447816 */ /* 0x000fc40000000045 */
[----:B------:R-:W-:Y:S02]  /*c250*/  F2FP.SATFINITE.E4M3.F32.PACK_AB_MERGE_C R69, R83, R82, RZ ;  /* 0x000000525345723e */ /* 0x000fe400048070ff */
[----:B--2---:R-:W-:Y:S02]  /*c260*/  F2FP.SATFINITE.E4M3.F32.PACK_AB_MERGE_C R73, R89, R88, RZ ;  /* 0x000000585949723e */ /* 0x004fe400048070ff */
[----:B------:R-:W-:Y:S01]  /*c270*/  PRMT R69, R69, 0x5410, R70 ;  /* 0x0000541045457816 */ /* 0x000fe20000000046 */
[----:B------:R-:W-:Y:S01]  /*c280*/  MUFU.EX2 R98, R98 ;  /* 0x0000006200627308 */ /* 0x000fe20000000800 */
[----:B------:R-:W-:-:S04]  /*c290*/  F2FP.SATFINITE.E4M3.F32.PACK_AB_MERGE_C R70, R77, R76, RZ ;  /* 0x0000004c4d46723e */ /* 0x000fc800048070ff */
[----:B------:R-:W-:Y:S02]  /*c2a0*/  PRMT R70, R70, 0x5410, R71 ;  /* 0x0000541046467816 */ /* 0x000fe40000000047 */
[----:B------:R-:W-:Y:S01]  /*c2b0*/  F2FP.SATFINITE.E4M3.F32.PACK_AB_MERGE_C R71, R87, R86, RZ ;  /* 0x000000565747723e */ /* 0x000fe200048070ff */
[----:B------:R-:W2:Y:S01]  /*c2c0*/  MUFU.EX2 R99, R99 ;  /* 0x0000006300637308 */ /* 0x000ea20000000800 */
[----:B---3--:R-:W-:Y:S02]  /*c2d0*/  F2FP.SATFINITE.E4M3.F32.PACK_AB_MERGE_C R74, R91, R90, RZ ;  /* 0x0000005a5b4a723e */ /* 0x008fe400048070ff */
[----:B------:R-:W-:Y:S02]  /*c2e0*/  PRMT R72, R72, 0x5410, R71 ;  /* 0x0000541048487816 */ /* 0x000fe40000000047 */
[----:B------:R-:W-:-:S03]  /*c2f0*/  PRMT R73, R73, 0x5410, R74 ;  /* 0x0000541049497816 */ /* 0x000fc6000000004a */
[----:B------:R-:W-:Y:S08]  /*c300*/  MUFU.EX2 R94, R94 ;  /* 0x0000005e005e7308 */ /* 0x000ff00000000800 */
[----:B------:R-:W3:Y:S01]  /*c310*/  MUFU.EX2 R95, R95 ;  /* 0x0000005f005f7308 */ /* 0x000ee20000000800 */
[----:B--2---:R-:W-:-:S07]  /*c320*/  F2FP.SATFINITE.E4M3.F32.PACK_AB_MERGE_C R74, R99, R98, RZ ;  /* 0x00000062634a723e */ /* 0x004fce00048070ff */
[----:B------:R-:W-:Y:S08]  /*c330*/  MUFU.EX2 R44, R44 ;  /* 0x0000002c002c7308 */ /* 0x000ff00000000800 */
[----:B------:R-:W-:Y:S01]  /*c340*/  MUFU.EX2 R45, R45 ;  /* 0x0000002d002d7308 */ /* 0x000fe20000000800 */
[----:B---3--:R-:W-:-:S04]  /*c350*/  F2FP.SATFINITE.E4M3.F32.PACK_AB_MERGE_C R71, R95, R94, RZ ;  /* 0x0000005e5f47723e */ /* 0x008fc800048070ff */
[----:B------:R-:W-:Y:S02]  /*c360*/  PRMT R74, R74, 0x5410, R71 ;  /* 0x000054104a4a7816 */ /* 0x000fe40000000047 */
[----:B------:R-:W-:Y:S01]  /*c370*/  F2FP.SATFINITE.E4M3.F32.PACK_AB_MERGE_C R71, R97, R96, RZ ;  /* 0x000000606147723e */ /* 0x000fe200048070ff */
[----:B------:R-:W-:Y:S03]  /*c380*/  MUFU.EX2 R46, R46 ;  /* 0x0000002e002e7308 */ /* 0x000fe60000000800 */
[----:B------:R-:W-:Y:S02]  /*c390*/  PRMT R71, R71, 0x5410, R144 ;  /* 0x0000541047477816 */ /* 0x000fe40000000090 */
[----:B------:R-:W-:-:S03]  /*c3a0*/  F2FP.SATFINITE.E4M3.F32.PACK_AB_MERGE_C R144, R107, R106, RZ ;  /* 0x0000006a6b90723e */ /* 0x000fc600048070ff */
[----:B------:R-:W-:Y:S01]  /*c3b0*/  MUFU.EX2 R47, R47 ;  /* 0x0000002f002f7308 */ /* 0x000fe20000000800 */
[----:B------:R-:W-:Y:S01]  /*c3c0*/  PRMT R75, R75, 0x5410, R144 ;  /* 0x000054104b4b7816 */ /* 0x000fe20000000090 */
[----:B------:R-:W-:-:S03]  /*c3d0*/  FADD2.RM R144, R48.F32x2.HI_LO, 12582912 ;  /* 0x4b4000003090744b */ /* 0x000fc60000204000 */
[----:B------:R2:W-:Y:S01]  /*c3e0*/  STTM.x8 tmem[UR4], R68 ;  /* 0x00000044000079ed */ /* 0x0005e200081c0004 */
[----:B------:R-:W-:Y:S01]  /*c3f0*/  FADD2 R146, R144.F32x2.HI_LO, -12582912 ;  /* 0xcb4000009092744b */ /* 0x000fe20000200000 */
[----:B------:R-:W-:Y:S01]  /*c400*/  R2UR UR4, R149 ;  /* 0x00000000950472ca */ /* 0x000fe200000e0000 */
[----:B------:R-:W-:Y:S02]  /*c410*/  MUFU.EX2 R52, R52 ;  /* 0x0000003400347308 */ /* 0x000fe40000000800 */
[----:B------:R-:W-:Y:S02]  /*c420*/  FADD2 R146, R48.F32x2.HI_LO, -R146.F32x2.HI_LO ;  /* 0x800000923092724b */ /* 0x000fe40000000000 */
[----:B------:R-:W-:Y:S02]  /*c430*/  FFMA2 R48, R36.F32x2.HI_LO, R155.F32, R158.F32 ;  /* 0x0000009b24307249 */ /* 0x000fe4000120009e */
[----:B------:R-:W-:Y:S02]  /*c440*/  FFMA2 R36, R146.F32x2.HI_LO, R157.F32, 0.22756439447402954102 ;  /* 0x3e6906a492247449 */ /* 0x000fe4000120009d */
[----:B------:R-:W-:Y:S02]  /*c450*/  MUFU.EX2 R53, R53 ;  /* 0x0000003500357308 */ /* 0x000fe40000000800 */
[----:B------:R-:W-:-:S04]  /*c460*/  FFMA2 R36, R36.F32x2.HI_LO, R146.F32x2.HI_LO, 0.69514614343643188477 ;  /* 0x3f31f51924247449 */ /* 0x000fc80000200092 */
[----:B------:R-:W-:Y:S02]  /*c470*/  FFMA2 R36, R36.F32x2.HI_LO, R146.F32x2.HI_LO, 1 ;  /* 0x3f80000024247449 */ /* 0x000fe40000200092 */
[----:B------:R-:W-:Y:S01]  /*c480*/  MUFU.EX2 R48, R48 ;  /* 0x0000003000307308 */ /* 0x000fe20000000800 */
[----:B------:R-:W-:Y:S02]  /*c490*/  FFMA2 R146, R6.F32x2.HI_LO, R155.F32, R158.F32 ;  /* 0x0000009b06927249 */ /* 0x000fe4000120009e */
[----:B------:R-:W-:Y:S02]  /*c4a0*/  IMAD R144, R144, 0x800000, R36 ;  /* 0x0080000090907824 */ /* 0x000fe400078e0224 */
[----:B------:R-:W-:-:S03]  /*c4b0*/  IMAD R145, R145, 0x800000, R37 ;  /* 0x0080000091917824 */ /* 0x000fc600078e0225 */
[----:B------:R-:W3:Y:S08]  /*c4c0*/  MUFU.EX2 R49, R49 ;  /* 0x0000003100317308 */ /* 0x000ef00000000800 */
[----:B------:R-:W-:Y:S01]  /*c4d0*/  MUFU.EX2 R54, R54 ;  /* 0x0000003600367308 */ /* 0x000fe20000000800 */
[-CC-:B--2---:R-:W-:Y:S02]  /*c4e0*/  FFMA2 R70, R50.F32x2.HI_LO, R155.reuse.F32, R158.reuse.F32 ;  /* 0x0000009b32467249 */ /* 0x184fe4000120009e */
[----:B------:R-:W-:-:S02]  /*c4f0*/  FFMA2 R68, R38.F32x2.HI_LO, R155.F32, R158.F32 ;  /* 0x0000009b26447249 */ /* 0x000fc4000120009e */
[----:B------:R-:W-:Y:S01]  /*c500*/  FFMA2 R50, R40.F32x2.HI_LO, R155.F32, R158.F32 ;  /* 0x0000009b28327249 */ /* 0x000fe2000120009e */
[----:B------:R-:W-:Y:S02]  /*c510*/  FMNMX R70, R70, -127, !PT ;  /* 0xc2fe000046467809 */ /* 0x000fe40007800000 */
[----:B------:R-:W-:Y:S01]  /*c520*/  MUFU.EX2 R55, R55 ;  /* 0x0000003700377308 */ /* 0x000fe20000000800 */
[----:B------:R-:W-:Y:S02]  /*c530*/  FMNMX R71, R71, -127, !PT ;  /* 0xc2fe000047477809 */ /* 0x000fe40007800000 */
[----:B---3--:R-:W-:-:S03]  /*c540*/  F2FP.SATFINITE.E4M3.F32.PACK_AB_MERGE_C R36, R49, R48, RZ ;  /* 0x000000303124723e */ /* 0x008fc600048070ff */
[----:B------:R-:W-:Y:S02]  /*c550*/  FADD2.RM R38, R70.F32x2.HI_LO, 12582912 ;  /* 0x4b4000004626744b */ /* 0x000fe40000204000 */
[----:B------:R-:W-:Y:S02]  /*c560*/  MUFU.EX2 R68, R68 ;  /* 0x0000004400447308 */ /* 0x000fe40000000800 */
[----:B------:R-:W-:-:S04]  /*c570*/  FADD2 R40, R38.F32x2.HI_LO, -12582912 ;  /* 0xcb4000002628744b */ /* 0x000fc80000200000 */
[----:B------:R-:W-:Y:S02]  /*c580*/  FADD2 R40, R70.F32x2.HI_LO, -R40.F32x2.HI_LO ;  /* 0x800000284628724b */ /* 0x000fe40000000000 */
[----:B------:R-:W-:Y:S01]  /*c590*/  FFMA2 R70, R42.F32x2.HI_LO, R155.F32, R158.F32 ;  /* 0x0000009b2a467249 */ /* 0x000fe2000120009e */
[----:B------:R-:W-:Y:S01]  /*c5a0*/  MUFU.EX2 R69, R69 ;  /* 0x0000004500457308 */ /* 0x000fe20000000800 */
[----:B------:R-:W-:-:S04]  /*c5b0*/  FFMA2 R42, R40.F32x2.HI_LO, R157.F32, 0.22756439447402954102 ;  /* 0x3e6906a4282a7449 */ /* 0x000fc8000120009d */
[----:B------:R-:W-:-:S03]  /*c5c0*/  FFMA2 R42, R42.F32x2.HI_LO, R40.F32x2.HI_LO, 0.69514614343643188477 ;  /* 0x3f31f5192a2a7449 */ /* 0x000fc60000200028 */
[----:B------:R-:W-:Y:S01]  /*c5d0*/  MUFU.EX2 R50, R50 ;  /* 0x0000003200327308 */ /* 0x000fe20000000800 */
[----:B------:R-:W-:Y:S02]  /*c5e0*/  FFMA2 R40, R42.F32x2.HI_LO, R40.F32x2.HI_LO, 1 ;  /* 0x3f8000002a287449 */ /* 0x000fe40000200028 */
[----:B------:R-:W-:-:S04]  /*c5f0*/  FADD2.RM R42, R64.F32x2.HI_LO, 12582912 ;  /* 0x4b400000402a744b */ /* 0x000fc80000204000 */
[----:B------:R-:W-:Y:S01]  /*c600*/  FADD2 R72, R42.F32x2.HI_LO, -12582912 ;  /* 0xcb4000002a48744b */ /* 0x000fe20000200000 */
[----:B------:R-:W2:Y:S03]  /*c610*/  MUFU.EX2 R51, R51 ;  /* 0x0000003300337308 */ /* 0x000ea60000000800 */
[----:B------:R-:W-:-:S04]  /*c620*/  FADD2 R72, R64.F32x2.HI_LO, -R72.F32x2.HI_LO ;  /* 0x800000484048724b */ /* 0x000fc80000000000 */
[----:B------:R-:W-:Y:S01]  /*c630*/  FFMA2 R64, R72.F32x2.HI_LO, R157.F32, 0.22756439447402954102 ;  /* 0x3e6906a448407449 */ /* 0x000fe2000120009d */
[----:B------:R-:W-:Y:S03]  /*c640*/  MUFU.EX2 R70, R70 ;  /* 0x0000004600467308 */ /* 0x000fe60000000800 */
[----:B------:R-:W-:-:S04]  /*c650*/  FFMA2 R64, R64.F32x2.HI_LO, R72.F32x2.HI_LO, 0.69514614343643188477 ;  /* 0x3f31f51940407449 */ /* 0x000fc80000200048 */
[----:B------:R-:W-:Y:S01]  /*c660*/  FFMA2 R72, R64.F32x2.HI_LO, R72.F32x2.HI_LO, 1 ;  /* 0x3f80000040487449 */ /* 0x000fe20000200048 */
[----:B------:R-:W3:Y:S01]  /*c670*/  MUFU.EX2 R71, R71 ;  /* 0x0000004700477308 */ /* 0x000ee20000000800 */
[-C--:B------:R-:W-:Y:S01]  /*c680*/  FFMA2 R64, R66.F32x2.HI_LO, R155.reuse.F32, R158.F32 ;  /* 0x0000009b42407249 */ /* 0x080fe2000120009e */
[----:B--2---:R-:W-:Y:S01]  /*c690*/  F2FP.SATFINITE.E4M3.F32.PACK_AB_MERGE_C R37, R51, R50, RZ ;  /* 0x000000323325723e */ /* 0x004fe200048070ff */
[----:B------:R-:W-:Y:S02]  /*c6a0*/  IMAD R72, R42, 0x800000, R72 ;  /* 0x008000002a487824 */ /* 0x000fe400078e0248 */
[----:B------:R-:W-:Y:S01]  /*c6b0*/  IMAD R73, R43, 0x800000, R73 ;  /* 0x008000002b497824 */ /* 0x000fe200078e0249 */
[----:B------:R-:W-:Y:S01]  /*c6c0*/  FMNMX R64, R64, -127, !PT ;  /* 0xc2fe000040407809 */ /* 0x000fe20007800000 */
[----:B------:R-:W-:Y:S01]  /*c6d0*/  FFMA2 R42, R62.F32x2.HI_LO, R155.F32, R158.F32 ;  /* 0x0000009b3e2a7249 */ /* 0x000fe2000120009e */
[----:B------:R-:W-:Y:S01]  /*c6e0*/  FMNMX R65, R65, -127, !PT ;  /* 0xc2fe000041417809 */ /* 0x000fe20007800000 */
[----:B------:R-:W-:Y:S04]  /*c6f0*/  MUFU.EX2 R56, R56 ;  /* 0x0000003800387308 */ /* 0x000fe80000000800 */
        /* <DEDUP_REMOVED lines=8> */
[----:B------:R-:W4:Y:S01]  /*c780*/  MUFU.EX2 R59, R59 ;  /* 0x0000003b003b7308 */ /* 0x000f220000000800 */
[----:B------:R-:W-:Y:S01]  /*c790*/  IMAD R64, R38, 0x800000, R40 ;  /* 0x0080000026407824 */ /* 0x000fe200078e0228 */
[----:B---3--:R-:W-:Y:S01]  /*c7a0*/  F2FP.SATFINITE.E4M3.F32.PACK_AB_MERGE_C R38, R71, R70, RZ ;  /* 0x000000464726723e */ /* 0x008fe200048070ff */
[----:B------:R-:W-:Y:S01]  /*c7b0*/  IMAD R62, R66, 0x800000, R74 ;  /* 0x00800000423e7824 */ /* 0x000fe200078e024a */
[----:B------:R-:W-:Y:S01]  /*c7c0*/  F2FP.SATFINITE.E4M3.F32.PACK_AB_MERGE_C R40, R53, R52, RZ ;  /* 0x000000343528723e */ /* 0x000fe200048070ff */
[----:B------:R-:W-:Y:S01]  /*c7d0*/  IMAD R63, R67, 0x800000, R75 ;  /* 0x00800000433f7824 */ /* 0x000fe200078e024b */
[----:B------:R-:W-:Y:S01]  /*c7e0*/  PRMT R37, R37, 0x5410, R38 ;  /* 0x0000541025257816 */ /* 0x000fe20000000026 */
[----:B------:R-:W-:Y:S01]  /*c7f0*/  IMAD R65, R39, 0x800000, R41 ;  /* 0x0080000027417824 */ /* 0x000fe200078e0229 */
[----:B------:R-:W-:Y:S01]  /*c800*/  MUFU.EX2 R60, R60 ;  /* 0x0000003c003c7308 */ /* 0x000fe20000000800 */
[----:B------:R-:W-:-:S02]  /*c810*/  F2FP.SATFINITE.E4M3.F32.PACK_AB_MERGE_C R39, R69, R68, RZ ;  /* 0x000000444527723e */ /* 0x000fc400048070ff */
[----:B------:R-:W-:Y:S02]  /*c820*/  F2FP.SATFINITE.E4M3.F32.PACK_AB_MERGE_C R38, R45, R44, RZ ;  /* 0x0000002c2d26723e */ /* 0x000fe400048070ff */
[----:B------:R-:W-:Y:S02]  /*c830*/  PRMT R36, R36, 0x5410, R39 ;  /* 0x0000541024247816 */ /* 0x000fe40000000027 */
[----:B------:R-:W-:Y:S01]  /*c840*/  F2FP.SATFINITE.E4M3.F32.PACK_AB_MERGE_C R39, R47, R46, RZ ;  /* 0x0000002e2f27723e */ /* 0x000fe200048070ff */
[----:B------:R-:W3:Y:S01]  /*c850*/  MUFU.EX2 R61, R61 ;  /* 0x0000003d003d7308 */ /* 0x000ee20000000800 */
[----:B--2---:R-:W-:Y:S02]  /*c860*/  F2FP.SATFINITE.E4M3.F32.PACK_AB_MERGE_C R41, R57, R56, RZ ;  /* 0x000000383929723e */ /* 0x004fe400048070ff */
[----:B------:R-:W-:Y:S02]  /*c870*/  PRMT R38, R38, 0x5410, R39 ;  /* 0x0000541026267816 */ /* 0x000fe40000000027 */
[----:B------:R-:W-:-:S02]  /*c880*/  F2FP.SATFINITE.E4M3.F32.PACK_AB_MERGE_C R39, R55, R54, RZ ;  /* 0x000000363727723e */ /* 0x000fc400048070ff */
[----:B------:R-:W-:Y:S01]  /*c890*/  F2FP.SATFINITE.E4M3.F32.PACK_AB_MERGE_C R74, R65, R64, RZ ;  /* 0x00000040414a723e */ /* 0x000fe200048070ff */
[----:B------:R4:W-:Y:S01]  /*c8a0*/  MUFU.EX2 R66, R42 ;  /* 0x0000002a00427308 */ /* 0x0009e20000000800 */
[----:B------:R-:W-:-:S07]  /*c8b0*/  PRMT R40, R40, 0x5410, R39 ;  /* 0x0000541028287816 */ /* 0x000fce0000000027 */
[----:B------:R-:W2:Y:S08]  /*c8c0*/  MUFU.EX2 R67, R43 ;  /* 0x0000002b00437308 */ /* 0x000eb00000000800 */
[----:B------:R-:W-:Y:S01]  /*c8d0*/  MUFU.EX2 R146, R146 ;  /* 0x0000009200927308 */ /* 0x000fe20000000800 */
[----:B----4-:R-:W-:-:S04]  /*c8e0*/  F2FP.SATFINITE.E4M3.F32.PACK_AB_MERGE_C R42, R59, R58, RZ ;  /* 0x0000003a3b2a723e */ /* 0x010fc800048070ff */
[----:B------:R-:W-:Y:S02]  /*c8f0*/  PRMT R41, R41, 0x5410, R42 ;  /* 0x0000541029297816 */ /* 0x000fe4000000002a */
[----:B---3--:R-:W-:Y:S01]  /*c900*/  F2FP.SATFINITE.E4M3.F32.PACK_AB_MERGE_C R42, R61, R60, RZ ;  /* 0x0000003c3d2a723e */ /* 0x008fe200048070ff */
[----:B------:R-:W3:Y:S01]  /*c910*/  MUFU.EX2 R147, R147 ;  /* 0x0000009300937308 */ /* 0x000ee20000000800 */
[----:B--2---:R-:W-:Y:S02]  /*c920*/  F2FP.SATFINITE.E4M3.F32.PACK_AB_MERGE_C R39, R67, R66, RZ ;  /* 0x000000424327723e */ /* 0x004fe400048070ff */
[----:B------:R-:W-:Y:S02]  /*c930*/  F2FP.SATFINITE.E4M3.F32.PACK_AB_MERGE_C R43, R73, R72, RZ ;  /* 0x00000048492b723e */ /* 0x000fe400048070ff */
[----:B------:R-:W-:Y:S02]  /*c940*/  PRMT R42, R42, 0x5410, R39 ;  /* 0x000054102a2a7816 */ /* 0x000fe40000000027 */
[----:B------:R-:W-:Y:S01]  /*c950*/  F2FP.SATFINITE.E4M3.F32.PACK_AB_MERGE_C R39, R145, R144, RZ ;  /* 0x000000909127723e */ /* 0x000fe200048070ff */
[----:B------:R-:W-:Y:S03]  /*c960*/  MUFU.EX2 R164, R164 ;  /* 0x000000a400a47308 */ /* 0x000fe60000000800 */
[----:B------:R-:W-:-:S02]  /*c970*/  PRMT R39, R39, 0x5410, R74 ;  /* 0x0000541027277816 */ /* 0x000fc4000000004a */
[----:B------:R-:W-:-:S03]  /*c980*/  F2FP.SATFINITE.E4M3.F32.PACK_AB_MERGE_C R74, R63, R62, RZ ;  /* 0x0000003e3f4a723e */ /* 0x000fc600048070ff */
[----:B------:R-:W-:Y:S01]  /*c990*/  MUFU.EX2 R165, R165 ;  /* 0x000000a500a57308 */ /* 0x000fe20000000800 */
[----:B------:R-:W-:Y:S01]  /*c9a0*/  PRMT R43, R43, 0x5410, R74 ;  /* 0x000054102b2b7816 */ /* 0x000fe2000000004a */
[----:B------:R-:W-:Y:S01]  /*c9b0*/  FFMA2 R74, R4.F32x2.HI_LO, R155.F32, R158.F32 ;  /* 0x0000009b044a7249 */ /* 0x000fe2000120009e */
[----:B---3--:R-:W-:Y:S02]  /*c9c0*/  F2FP.SATFINITE.E4M3.F32.PACK_AB_MERGE_C R5, R147, R146, RZ ;  /* 0x000000929305723e */ /* 0x008fe400048070ff */
[----:B------:R2:W-:Y:S01]  /*c9d0*/  STTM.x8 tmem[UR4], R36 ;  /* 0x00000024000079ed */ /* 0x0005e200081c0004 */
[----:B------:R-:W-:Y:S01]  /*c9e0*/  R2UR UR4, R150 ;  /* 0x00000000960472ca */ /* 0x000fe200000e0000 */
[----:B------:R-:W3:Y:S01]  /*c9f0*/  FENCE.VIEW.ASYNC.T ;  /* 0x00000000000073c6 */ /* 0x000ee20000000200 */
[----:B------:R-:W-:Y:S08]  /*ca00*/  MUFU.EX2 R74, R74 ;  /* 0x0000004a004a7308 */ /* 0x000ff00000000800 */
[----:B------:R-:W4:Y:S08]  /*ca10*/  MUFU.EX2 R75, R75 ;  /* 0x0000004b004b7308 */ /* 0x000f300000000800 */
[----:B------:R-:W-:Y:S08]  /*ca20*/  MUFU.EX2 R12, R12 ;  /* 0x0000000c000c7308 */ /* 0x000ff00000000800 */
[----:B------:R-:W5:Y:S01]  /*ca30*/  MUFU.EX2 R13, R13 ;  /* 0x0000000d000d7308 */ /* 0x000f620000000800 */
[----:B----4-:R-:W-:-:S04]  /*ca40*/  F2FP.SATFINITE.E4M3.F32.PACK_AB_MERGE_C R4, R75, R74, RZ ;  /* 0x0000004a4b04723e */ /* 0x010fc800048070ff */
[----:B------:R-:W-:Y:S02]  /*ca50*/  PRMT R4, R4, 0x5410, R5 ;  /* 0x0000541004047816 */ /* 0x000fe40000000005 */
[----:B------:R-:W-:Y:S01]  /*ca60*/  F2FP.SATFINITE.E4M3.F32.PACK_AB_MERGE_C R5, R165, R164, RZ ;  /* 0x000000a4a505723e */ /* 0x000fe200048070ff */
[----:B------:R-:W-:Y:S01]  /*ca70*/  MUFU.EX2 R14, R14 ;  /* 0x0000000e000e7308 */ /* 0x000fe20000000800 */
[----:B--2---:R-:W-:-:S07]  /*ca80*/  IMAD.U32 R39, R134, -0x80000000, RZ ;  /* 0x8000000086277824 */ /* 0x004fce00078e00ff */
[----:B------:R-:W-:Y:S01]  /*ca90*/  MUFU.EX2 R36, R10 ;  /* 0x0000000a00247308 */ /* 0x000fe20000000800 */
[----:B-----5:R-:W-:-:S07]  /*caa0*/  F2FP.SATFINITE.E4M3.F32.PACK_AB_MERGE_C R6, R13, R12, RZ ;  /* 0x0000000c0d06723e */ /* 0x020fce00048070ff */
[----:B------:R-:W2:Y:S08]  /*cab0*/  MUFU.EX2 R37, R11 ;  /* 0x0000000b00257308 */ /* 0x000eb00000000800 */
[----:B------:R-:W4:Y:S08]  /*cac0*/  MUFU.EX2 R15, R15 ;  /* 0x0000000f000f7308 */ /* 0x000f300000000800 */
[----:B------:R-:W-:Y:S01]  /*cad0*/  MUFU.EX2 R16, R16 ;  /* 0x0000001000107308 */ /* 0x000fe20000000800 */
[----:B--2---:R-:W-:-:S04]  /*cae0*/  F2FP.SATFINITE.E4M3.F32.PACK_AB_MERGE_C R8, R37, R36, RZ ;  /* 0x000000242508723e */ /* 0x004fc800048070ff */
[----:B------:R-:W-:-:S03]  /*caf0*/  PRMT R5, R5, 0x5410, R8 ;  /* 0x0000541005057816 */ /* 0x000fc60000000008 */
[----:B------:R-:W2:Y:S01]  /*cb00*/  MUFU.EX2 R17, R17 ;  /* 0x0000001100117308 */ /* 0x000ea20000000800 */
[----:B----4-:R-:W-:-:S04]  /*cb10*/  F2FP.SATFINITE.E4M3.F32.PACK_AB_MERGE_C R7, R15, R14, RZ ;  /* 0x0000000e0f07723e */ /* 0x010fc800048070ff */
[----:B------:R-:W-:-:S03]  /*cb20*/  PRMT R6, R6, 0x5410, R7 ;  /* 0x0000541006067816 */ /* 0x000fc60000000007 */
[----:B------:R-:W-:Y:S08]  /*cb30*/  MUFU.EX2 R18, R18 ;  /* 0x0000001200127308 */ /* 0x000ff00000000800 */
[----:B------:R-:W4:Y:S01]  /*cb40*/  MUFU.EX2 R19, R19 ;  /* 0x0000001300137308 */ /* 0x000f220000000800 */
[----:B--2---:R-:W-:-:S07]  /*cb50*/  F2FP.SATFINITE.E4M3.F32.PACK_AB_MERGE_C R7, R17, R16, RZ ;  /* 0x000000101107723e */ /* 0x004fce00048070ff */
[----:B------:R-:W-:Y:S08]  /*cb60*/  MUFU.EX2 R20, R20 ;  /* 0x0000001400147308 */ /* 0x000ff00000000800 */
        /* <DEDUP_REMOVED lines=21> */
[----:B------:R-:W-:Y:S01]  /*ccc0*/  MUFU.EX2 R34, R34 ;  /* 0x0000002200227308 */ /* 0x000fe20000000800 */
[----:B----4-:R-:W-:-:S04]  /*ccd0*/  F2FP.SATFINITE.E4M3.F32.PACK_AB_MERGE_C R11, R31, R30, RZ ;  /* 0x0000001e1f0b723e */ /* 0x010fc800048070ff */
[----:B------:R-:W-:-:S03]  /*cce0*/  PRMT R10, R10, 0x5410, R11 ;  /* 0x000054100a0a7816 */ /* 0x000fc6000000000b */
[----:B------:R-:W2:Y:S08]  /*ccf0*/  MUFU.EX2 R35, R35 ;  /* 0x0000002300237308 */ /* 0x000eb00000000800 */
[----:B------:R-:W4:Y:S01]  /*cd00*/  MUFU.EX2 R33, R33 ;  /* 0x0000002100217308 */ /* 0x000f220000000800 */
[----:B--2---:R-:W-:Y:S02]  /*cd10*/  F2FP.SATFINITE.E4M3.F32.PACK_AB_MERGE_C R38, R35, R34, RZ ;  /* 0x000000222326723e */ /* 0x004fe400048070ff */
[----:B----4-:R-:W-:-:S04]  /*cd20*/  F2FP.SATFINITE.E4M3.F32.PACK_AB_MERGE_C R11, R33, R32, RZ ;  /* 0x00000020210b723e */ /* 0x010fc800048070ff */
[----:B------:R-:W-:Y:S01]  /*cd30*/  PRMT R11, R11, 0x5410, R38 ;  /* 0x000054100b0b7816 */ /* 0x000fe20000000026 */
[----:B------:R-:W-:-:S04]  /*cd40*/  IMAD.MOV.U32 R38, RZ, RZ, 0x1 ;  /* 0x00000001ff267424 */ /* 0x000fc800078e00ff */
[----:B---3--:R1:W-:Y:S01]  /*cd50*/  SYNCS.ARRIVE.TRANS64.RED.ART0 RZ, [UR8], R38 ;  /* 0x00000026ffff79a7 */ /* 0x0083e20008500408 */
[----:B------:R1:W-:Y:S01]  /*cd60*/  STTM.x8 tmem[UR4], R4 ;  /* 0x00000004000079ed */ /* 0x0003e200081c0004 */
[----:B------:R-:W2:Y:S02]  /*cd70*/  FENCE.VIEW.ASYNC.T ;  /* 0x00000000000073c6 */ /* 0x000ea40000000200 */
[----:B--2---:R-:W-:Y:S01]  /*cd80*/  NOP ;  /* 0x0000000000007918 */ /* 0x004fe20000000000 */
[----:B------:R1:W-:Y:S01]  /*cd90*/  @P0 SYNCS.ARRIVE.TRANS64.RED.ART0 RZ, [UR10], R38 ;  /* 0x00000026ffff09a7 */ /* 0x0003e2000850040a */
[----:B------:R-:W2:Y:S02]  /*cda0*/  SYNCS.PHASECHK.TRANS64.TRYWAIT P0, [UR6+0x260], R39 ;  /* 0x00026027ff0075a7 */ /* 0x000ea40008001106 */
[----:B-12---:R-:W-:Y:S05]  /*cdb0*/  @!P0 BRA `(.L_x_79) ;  /* 0x0000003c00d48947 */ /* 0x006fea0003800000 */
.L_x_165:
[----:B------:R-:W-:Y:S01]  /*cdc0*/  MOV R161, UR11 ;  /* 0x0000000b00a17c02 */ /* 0x000fe20008000f00 */
[----:B------:R-:W-:Y:S01]  /*cdd0*/  FMUL R160, R160, R133 ;  /* 0x00000085a0a07220 */ /* 0x000fe20000400000 */
[----:B------:R-:W-:Y:S01]  /*cde0*/  FADD2 R110, R138.F32x2.HI_LO, R110.F32x2.HI_LO ;  /* 0x0000006e8a6e724b */ /* 0x000fe20000000000 */
[----:B------:R-:W-:Y:S01]  /*cdf0*/  IADD3 R154, PT, PT, R154, 0x1, RZ ;  /* 0x000000019a9a7810 */ /* 0x000fe20007ffe0ff */
[----:B------:R-:W-:Y:S01]  /*ce00*/  FADD2 R112, R140.F32x2.HI_LO, R112.F32x2.HI_LO ;  /* 0x000000708c70724b */ /* 0x000fe20000000000 */
[----:B------:R-:W-:Y:S01]  /*ce10*/  LOP3.LUT R132, R132, 0x1, RZ, 0x3c, !PT ;  /* 0x0000000184847812 */ /* 0x000fe200078e3cff */
[----:B------:R-:W-:Y:S01]  /*ce20*/  FADD2 R160, R160.F32x2.HI_LO, R136.F32x2.HI_LO ;  /* 0x00000088a0a0724b */ /* 0x000fe20000000000 */
[----:B------:R-:W-:Y:S01]  /*ce30*/  ISETP.NE.AND P0, PT, R154, RZ, PT ;  /* 0x000000ff9a00720c */ /* 0x000fe20003f05270 */
        /* <DEDUP_REMOVED lines=65> */
.L_x_77:
[----:B------:R-:W2:Y:S01]  /*d250*/  S2R R3, SR_TID.X ;  /* 0x0000000000037919 */ /* 0x000ea20000002100 */
[----:B------:R-:W3:Y:S01]  /*d260*/  S2UR UR5, SR_CgaCtaId ;  /* 0x00000000000579c3 */ /* 0x000ee20000008800 */
[----:B------:R-:W-:Y:S01]  /*d270*/  UISETP.GT.AND UP0, UPT, UR72, 0x3, UPT ;  /* 0x000000034800788c */ /* 0x000fe2000bf04270 */
[----:B------:R-:W-:-:S03]  /*d280*/  UMOV UR6, 0x400 ;  /* 0x0000040000067882 */ /* 0x000fc60000000000 */
[----:B------:R-:W-:-:S06]  /*d290*/  USEL UR4, URZ, 0x80, !UP0 ;  /* 0x00000080ff047887 */ /* 0x000fcc000c000000 */
[----:B------:R-:W-:Y:S01]  /*d2a0*/  IMAD.U32 R0, RZ, RZ, UR4 ;  /* 0x00000004ff007e24 */ /* 0x000fe2000f8e00ff */
[----:B---3--:R-:W-:-:S04]  /*d2b0*/  ULEA UR4, UR5, UR6, 0x18 ;  /* 0x0000000605047291 */ /* 0x008fc8000f8ec0ff */
[----:B--2---:R-:W-:-:S04]  /*d2c0*/  LOP3.LUT R0, R0, 0x7f, R3, 0xf8, !PT ;  /* 0x0000007f00007812 */ /* 0x004fc800078ef803 */
[----:B------:R-:W-:-:S05]  /*d2d0*/  LEA R0, R0, UR4, 0x2 ;  /* 0x0000000400007c11 */ /* 0x000fca000f8e10ff */
[----:B------:R2:W-:Y:S04]  /*d2e0*/  STS [R0+0x2bc], R133 ;  /* 0x0002bc8500007388 */ /* 0x0005e80000000800 */
[----:B------:R2:W-:Y:S01]  /*d2f0*/  STS [R0+0x6bc], R163 ;  /* 0x0006bca300007388 */ /* 0x0005e20000000800 */
[----:B------:R2:W-:Y:S06]  /*d300*/  BAR.ARV R2, 0x40 ;  /* 0x000100020000751d */ /* 0x0005ec0000002000 */
.L_x_69:
[----:B------:R-:W1:Y:S01]  /*d310*/  S2UR UR4, SR_CgaCtaId ;  /* 0x00000000000479c3 */ /* 0x000e620000008800 */
[----:B------:R-:W-:Y:S01]  /*d320*/  UISETP.GT.AND UP0, UPT, UR72, 0x3, UPT ;  /* 0x000000034800788c */ /* 0x000fe2000bf04270 */
[----:B------:R-:W-:Y:S01]  /*d330*/  SHF.L.U32 R134, R134, 0x1f, RZ ;  /* 0x0000001f86867819 */ /* 0x000fe200000006ff */
[----:B------:R-:W-:Y:S02]  /*d340*/  UMOV UR5, 0x400 ;  /* 0x0000040000057882 */ /* 0x000fe40000000000 */
[----:B-1----:R-:W-:-:S04]  /*d350*/  ULEA UR5, UR4, UR5, 0x18 ;  /* 0x0000000504057291 */ /* 0x002fc8000f8ec0ff */
[----:B------:R-:W-:-:S03]  /*d360*/  UIADD3 UR4, UPT, UPT, UR5, 0x8, URZ ;  /* 0x0000000805047890 */ /* 0x000fc6000fffe0ff */
[----:B------:R-:W-:-:S09]  /*d370*/  @!UP0 UIADD3 UR4, UPT, UPT, UR5, URZ, URZ ;  /* 0x000000ff05048290 */ /* 0x000fd2000fffe0ff */
[----:B------:R-:W1:Y:S02]  /*d380*/  SYNCS.PHASECHK.TRANS64.TRYWAIT P0, [UR4+0x260], R134 ;  /* 0x00026086ff0075a7 */ /* 0x000e640008001104 */
[----:B-1----:R-:W-:Y:S05]  /*d390*/  @!P0 BRA `(.L_x_81) ;  /* 0x00000038007c8947 */ /* 0x002fea0003800000 */
.L_x_167:
[----:B------:R-:W-:Y:S06]  /*d3a0*/  BAR.ARV 0x2, 0x1a0 ;  /* 0x0086800000007b1d */ /* 0x000fec0000002000 */
[----:B------:R-:W-:Y:S05]  /*d3b0*/  BRA `(.L_x_82) ;  /* 0x0000000000387947 */ /* 0x000fea0003800000 */
.L_x_67:
[----:B------:R-:W-:-:S09]  /*d3c0*/  UISETP.NE.AND UP0, UPT, UR72, 0xc, UPT ;  /* 0x0000000c4800788c */ /* 0x000fd2000bf05270 */
[----:B------:R-:W-:Y:S05]  /*d3d0*/  BRA.U UP0, `(.L_x_83) ;  /* 0x00000001002c7547 */ /* 0x000fea000b800000 */
[----:B------:R-:W1:Y:S01]  /*d3e0*/  S2UR UR4, SR_CgaCtaId ;  /* 0x00000000000479c3 */ /* 0x000e620000008800 */
[----:B---3--:R-:W-:Y:S01]  /*d3f0*/  UMOV UR6, 0x400 ;  /* 0x0000040000067882 */ /* 0x008fe20000000000 */
[----:B------:R-:W-:Y:S01]  /*d400*/  UMOV UR5, 0x20 ;  /* 0x0000002000057882 */ /* 0x000fe20000000000 */
[----:B------:R-:W-:Y:S01]  /*d410*/  ELECT P0, URZ, PT ;  /* 0x0000000000ff782f */ /* 0x000fe20003800000 */
[----:B-1----:R-:W-:Y:S02]  /*d420*/  ULEA UR6, UR4, UR6, 0x18 ;  /* 0x0000000604067291 */ /* 0x002fe4000f8ec0ff */
[----:B------:R-:W-:-:S04]  /*d430*/  UIADD3 UR4, UPT, UPT, -UR5, 0x100000, URZ ;  /* 0x0010000005047890 */ /* 0x000fc8000fffe1ff */
[----:B------:R-:W-:Y:S02]  /*d440*/  USHF.L.U32 UR5, UR4, 0xb, URZ ;  /* 0x0000000b04057899 */ /* 0x000fe400080006ff */
[----:B------:R-:W-:Y:S01]  /*d450*/  USHF.L.U32 UR4, UR4, 0x1, URZ ;  /* 0x0000000104047899 */ /* 0x000fe200080006ff */
[----:B------:R-:W1:Y:S11]  /*d460*/  FENCE.VIEW.ASYNC.S ;  /* 0x00000000000073c6 */ /* 0x000e760000000000 */
[----:B-1----:R1:W3:Y:S01]  /*d470*/  SYNCS.EXCH.64 URZ, [UR6+0x2b0], UR4 ;  /* 0x0002b00406ff75b2 */ /* 0x0022e20008000100 */
[----:B------:R-:W-:Y:S01]  /*d480*/  NOP ;  /* 0x0000000000007918 */ /* 0x000fe20000000000 */
.L_x_83:
[----:B------:R-:W-:Y:S01]  /*d490*/  NOP ;  /* 0x0000000000007918 */ /* 0x000fe20000000000 */
.L_x_82:
[----:B------:R-:W-:Y:S02]  /*d4a0*/  UISETP.NE.AND UP0, UPT, UR72, 0xc, UPT ;  /* 0x0000000c4800788c */ /* 0x000fe4000bf05270 */
[----:B-1----:R-:W-:-:S04]  /*d4b0*/  ULOP3.LUT UR4, UR72, 0xfffffffc, URZ, 0xc0, !UPT ;  /* 0xfffffffc48047892 */ /* 0x002fc8000f8ec0ff */
[----:B------:R-:W-:-:S03]  /*d4c0*/  UISETP.NE.AND UP1, UPT, UR4, 0x8, UPT ;  /* 0x000000080400788c */ /* 0x000fc6000bf25270 */
[----:B------:R-:W-:Y:S08]  /*d4d0*/  BRA.U UP0, `(.L_x_84) ;  /* 0x00000001002c7547 */ /* 0x000ff0000b800000 */
        /* <DEDUP_REMOVED lines=11> */
.L_x_84:
[----:B------:R-:W-:Y:S01]  /*d590*/  NOP ;  /* 0x0000000000007918 */ /* 0x000fe20000000000 */
[----:B------:R-:W-:Y:S05]  /*d5a0*/  BRA.U UP1, `(.L_x_85) ;  /* 0x0000002501b07547 */ /* 0x000fea000b800000 */
[----:B------:R-:W-:-:S08]  /*d5b0*/  NOP ;  /* 0x0000000000007918 */ /* 0x000fd00000000000 */
[----:B------:R-:W1:-:S00]  /*d5c0*/  USETMAXREG.DEALLOC.CTAPOOL 0x50 ;  /* 0x00000050000079c8 */ /* 0x000e4000080e0500 */
[----:B------:R-:W4:Y:S01]  /*d5d0*/  S2UR UR21, SR_CTAID.X ;  /* 0x00000000001579c3 */ /* 0x000f220000002500 */
[----:B-1----:R-:W4:Y:S01]  /*d5e0*/  LDCU UR4, c[0x0][0x640] ;  /* 0x0000c800ff0477ac */ /* 0x002f220008000800 */
[----:B------:R-:W1:Y:S01]  /*d5f0*/  S2R R39, SR_TID.X ;  /* 0x0000000000277919 */ /* 0x000e620000002100 */
[----:B--2---:R-:W-:Y:S02]  /*d600*/  IMAD.MOV.U32 R0, RZ, RZ, 0x1 ;  /* 0x00000001ff007424 */ /* 0x004fe400078e00ff */
[----:B------:R-:W-:Y:S01]  /*d610*/  HFMA2 R5, -RZ, RZ, 0, 5.9604644775390625e-08 ;  /* 0x00000001ff057431 */ /* 0x000fe200000001ff */
[----:B---3--:R-:W2:Y:S01]  /*d620*/  LDCU.U8 UR7, c[0x0][0x645] ;  /* 0x0000c8a0ff0777ac */ /* 0x008ea20008000000 */
[----:B------:R-:W3:Y:S01]  /*d630*/  LDCU UR6, c[0x0][0x654] ;  /* 0x0000ca80ff0677ac */ /* 0x000ee20008000800 */
[----:B------:R-:W5:Y:S01]  /*d640*/  LDCU.64 UR8, c[0x0][0x630] ;  /* 0x0000c600ff0877ac */ /* 0x000f620008000a00 */
[----:B------:R-:W1:Y:S01]  /*d650*/  LDCU.U8 UR13, c[0x0][0x638] ;  /* 0x0000c700ff0d77ac */ /* 0x000e620008000000 */
[----:B------:R-:W1:Y:S01]  /*d660*/  LDCU.U8 UR14, c[0x0][0x650] ;  /* 0x0000ca00ff0e77ac */ /* 0x000e620008000000 */
[----:B----4-:R-:W-:Y:S01]  /*d670*/  UIMAD.WIDE.U32 UR4, UR21, UR4, URZ ;  /* 0x00000004150472a5 */ /* 0x010fe2000f8e00ff */
[----:B------:R-:W4:Y:S03]  /*d680*/  LDCU.U8 UR11, c[0x0][0x639] ;  /* 0x0000c720ff0b77ac */ /* 0x000f260008000000 */
[----:B------:R-:W-:Y:S01]  /*d690*/  UIADD3 UR4, UPT, UPT, -UR5, UR21, URZ ;  /* 0x0000001505047290 */ /* 0x000fe2000fffe1ff */
[----:B------:R-:W4:Y:S01]  /*d6a0*/  LDCU.U8 UR12, c[0x0][0x651] ;  /* 0x0000ca20ff0c77ac */ /* 0x000f220008000000 */
[C---:B-1----:R-:W-:Y:S01]  /*d6b0*/  IMAD.SHL.U32 R3, R39.reuse, 0x20, RZ ;  /* 0x0000002027037824 */ /* 0x042fe200078e00ff */
[----:B-----5:R-:W-:Y:S01]  /*d6c0*/  LOP3.LUT R2, R39, 0x7f, RZ, 0xc0, !PT ;  /* 0x0000007f27027812 */ /* 0x020fe200078ec0ff */
[----:B------:R-:W-:-:S03]  /*d6d0*/  USHF.R.U32.HI UR4, URZ, UR77, UR4 ;  /* 0x0000004dff047299 */ /* 0x000fc60008011604 */
[----:B------:R-:W-:Y:S01]  /*d6e0*/  LOP3.LUT R3, R3, 0x3e0, RZ, 0xc0, !PT ;  /* 0x000003e003037812 */ /* 0x000fe200078ec0ff */
[----:B------:R-:W-:Y:S01]  /*d6f0*/  UIADD3 UR4, UPT, UPT, UR5, UR4, URZ ;  /* 0x0000000405047290 */ /* 0x000fe2000fffe0ff */
[----:B------:R-:W-:-:S03]  /*d700*/  SHF.R.U32.HI R36, RZ, 0x5, R2 ;  /* 0x00000005ff247819 */ /* 0x000fc60000011602 */
[----:B--2---:R-:W-:Y:S01]  /*d710*/  USHF.R.U32.HI UR10, URZ, UR7, UR4 ;  /* 0x00000007ff0a7299 */ /* 0x004fe20008011604 */
[----:B------:R-:W1:Y:S01]  /*d720*/  LDCU UR7, c[0x0][0x63c] ;  /* 0x0000c780ff0777ac */ /* 0x000e620008000800 */
[----:B------:R-:W-:Y:S02]  /*d730*/  IMAD R3, R36, 0x400, R3 ;  /* 0x0000040024037824 */ /* 0x000fe400078e0203 */
[----:B---3--:R-:W-:Y:S02]  /*d740*/  UISETP.GE.AND UP0, UPT, UR10, UR6, UPT ;  /* 0x000000060a00728c */ /* 0x008fe4000bf06270 */
[----:B------:R-:W-:Y:S02]  /*d750*/  UIADD3 UR4, UPT, UPT, -UR10, URZ, URZ ;  /* 0x000000ff0a047290 */ /* 0x000fe4000fffe1ff */
[----:B------:R-:W-:Y:S01]  /*d760*/  USEL UR6, UR13, UR14, !UP0 ;  /* 0x0000000e0d067287 */ /* 0x000fe2000c000000 */
[----:B------:R-:W2:Y:S03]  /*d770*/  LDCU.U8 UR14, c[0x0][0x62c] ;  /* 0x0000c580ff0e77ac */ /* 0x000ea60008000000 */
[----:B------:R-:W-:-:S03]  /*d780*/  ULOP3.LUT UR6, UR6, 0xff, URZ, 0xc0, !UPT ;  /* 0x000000ff06067892 */ /* 0x000fc6000f8ec0ff */
[----:B------:R-:W3:Y:S01]  /*d790*/  @UP0 LDCU UR9, c[0x0][0x64c] ;  /* 0x0000c980ff0907ac */ /* 0x000ee20008000800 */
[----:B-1----:R-:W-:Y:S01]  /*d7a0*/  UIMAD UR7, UR4, UR7, UR21 ;  /* 0x00000007040772a4 */ /* 0x002fe2000f8e0215 */
[----:B------:R-:W1:Y:S03]  /*d7b0*/  @UP0 LDCU UR8, c[0x0][0x648] ;  /* 0x0000c900ff0807ac */ /* 0x000e660008000800 */
[----:B---3--:R-:W-:Y:S02]  /*d7c0*/  UIMAD.WIDE.U32 UR4, UR7, UR9, URZ ;  /* 0x00000009070472a5 */ /* 0x008fe4000f8e00ff */
[----:B----4-:R-:W-:Y:S01]  /*d7d0*/  USEL UR9, UR11, UR12, !UP0 ;  /* 0x0000000c0b097287 */ /* 0x010fe2000c000000 */
[----:B------:R-:W3:Y:S01]  /*d7e0*/  S2UR UR11, SR_CgaCtaId ;  /* 0x00000000000b79c3 */ /* 0x000ee20000008800 */
[----:B------:R-:W-:Y:S01]  /*d7f0*/  UIADD3 UR4, UPT, UPT, UR7, -UR5, URZ ;  /* 0x8000000507047290 */ /* 0x000fe2000fffe0ff */
[----:B------:R-:W4:Y:S03]  /*d800*/  LDCU.64 UR12, c[0x0][0x620] ;  /* 0x0000c400ff0c77ac */ /* 0x000f260008000a00 */
[----:B------:R-:W-:-:S02]  /*d810*/  USHF.R.U32.HI UR4, URZ, UR6, UR4 ;  /* 0x00000006ff047299 */ /* 0x000fc40008011604 */
[----:B------:R-:W-:Y:S02]  /*d820*/  ULOP3.LUT UR6, UR9, 0xff, URZ, 0xc0, !UPT ;  /* 0x000000ff09067892 */ /* 0x000fe4000f8ec0ff */
[----:B------:R-:W-:Y:S01]  /*d830*/  UIADD3 UR4, UPT, UPT, UR5, UR4, URZ ;  /* 0x0000000405047290 */ /* 0x000fe2000fffe0ff */
[----:B------:R-:W5:Y:S03]  /*d840*/  LDCU UR5, c[0x0][0x628] ;  /* 0x0000c500ff0577ac */ /* 0x000f660008000800 */
[----:B------:R-:W-:-:S04]  /*d850*/  USHF.R.U32.HI UR20, URZ, UR6, UR4 ;  /* 0x00000006ff147299 */ /* 0x000fc80008011604 */
[----:B------:R-:W-:-:S04]  /*d860*/  UIADD3 UR4, UPT, UPT, -UR20, URZ, URZ ;  /* 0x000000ff14047290 */ /* 0x000fc8000fffe1ff */
[----:B-1----:R-:W-:Y:S01]  /*d870*/  UIMAD UR4, UR8, UR4, UR7 ;  /* 0x00000004080472a4 */ /* 0x002fe2000f8e0207 */
[----:B------:R-:W1:Y:S02]  /*d880*/  LDCU UR8, c[0x0][0x60c] ;  /* 0x0000c180ff0877ac */ /* 0x000e640008000800 */
[----:B------:R-:W-:Y:S01]  /*d890*/  UMOV UR7, 0x400 ;  /* 0x0000040000077882 */ /* 0x000fe20000000000 */
[----:B----4-:R-:W-:Y:S02]  /*d8a0*/  UIMAD UR6, UR10, UR12, UR4 ;  /* 0x0000000c0a0672a4 */ /* 0x010fe4000f8e0204 */
[----:B---3--:R-:W-:Y:S02]  /*d8b0*/  ULEA UR7, UR11, UR7, 0x18 ;  /* 0x000000070b077291 */ /* 0x008fe4000f8ec0ff */
[----:B-----5:R-:W-:Y:S02]  /*d8c0*/  UIMAD.WIDE.U32 UR4, UR6, UR5, URZ ;  /* 0x00000005060472a5 */ /* 0x020fe4000f8e00ff */
[----:B------:R-:W-:-:S02]  /*d8d0*/  UIADD3 UR9, UPT, UPT, UR7, 0x200, URZ ;  /* 0x0000020007097890 */ /* 0x000fc4000fffe0ff */
[----:B------:R-:W-:Y:S02]  /*d8e0*/  UIADD3 UR10, UPT, UPT, UR7, 0x208, URZ ;  /* 0x00000208070a7890 */ /* 0x000fe4000fffe0ff */
[----:B------:R-:W-:Y:S01]  /*d8f0*/  UPRMT UR9, UR74, 0x654, UR9 ;  /* 0x000006544a097896 */ /* 0x000fe20008000009 */
[----:B------:R-:W-:Y:S01]  /*d900*/  BAR.SYNC.DEFER_BLOCKING 0x2, 0x1a0 ;  /* 0x0086800000007b1d */ /* 0x000fe20000010000 */
[----:B------:R-:W-:Y:S02]  /*d910*/  UPRMT UR10, UR74, 0x654, UR10 ;  /* 0x000006544a0a7896 */ /* 0x000fe4000800000a */
[----:B------:R-:W-:Y:S02]  /*d920*/  UIADD3 UR4, UPT, UPT, UR6, -UR5, URZ ;  /* 0x8000000506047290 */ /* 0x000fe4000fffe0ff */
[----:B-1----:R-:W-:Y:S02]  /*d930*/  UISETP.GE.AND UP0, UPT, UR21, UR8, UPT ;  /* 0x000000081500728c */ /* 0x002fe4000bf06270 */
[----:B--2---:R-:W-:Y:S01]  /*d940*/  USHF.R.U32.HI UR4, URZ, UR14, UR4 ;  /* 0x0000000eff047299 */ /* 0x004fe20008011604 */
[----:B------:R-:W1:Y:S03]  /*d950*/  LDCU.U8 UR14, c[0x0][0x62d] ;  /* 0x0000c5a0ff0e77ac */ /* 0x000e660008000000 */
[----:B------:R-:W-:Y:S01]  /*d960*/  UIADD3 UR4, UPT, UPT, UR5, UR4, URZ ;  /* 0x0000000405047290 */ /* 0x000fe2000fffe0ff */
[----:B------:R2:W-:Y:S03]  /*d970*/  SYNCS.ARRIVE.TRANS64.RED.ART0 RZ, [UR9], R0 ;  /* 0x00000000ffff79a7 */ /* 0x0005e60008500409 */
[----:B-1----:R-:W-:-:S04]  /*d980*/  USHF.R.U32.HI UR18, URZ, UR14, UR4 ;  /* 0x0000000eff127299 */ /* 0x002fc80008011604 */
[----:B------:R-:W-:Y:S01]  /*d990*/  UIADD3 UR4, UPT, UPT, -UR18, URZ, URZ ;  /* 0x000000ff12047290 */ /* 0x000fe2000fffe1ff */
[----:B------:R2:W-:Y:S03]  /*d9a0*/  SYNCS.ARRIVE.TRANS64.RED.ART0 RZ, [UR10], R0 ;  /* 0x00000000ffff79a7 */ /* 0x0005e6000850040a */
[----:B------:R-:W-:Y:S01]  /*d9b0*/  UIMAD UR19, UR4, UR13, UR6 ;  /* 0x0000000d041372a4 */ /* 0x000fe2000f8e0206 */
[----:B------:R-:W-:Y:S11]  /*d9c0*/  BRA.U UP0, `(.L_x_86) ;  /* 0x0000002100947547 */ /* 0x000ff6000b800000 */
[----:B------:R-:W1:Y:S01]  /*d9d0*/  LDCU UR5, c[0x0][0x614] ;  /* 0x0000c280ff0577ac */ /* 0x000e620008000800 */
[----:B------:R-:W-:Y:S02]  /*d9e0*/  SHF.L.U32 R36, R36, 0x15, RZ ;  /* 0x0000001524247819 */ /* 0x000fe400000006ff */
[----:B------:R-:W-:Y:S01]  /*d9f0*/  IADD3 R3, PT, PT, R3, UR7, RZ ;  /* 0x0000000703037c10 */ /* 0x000fe2000fffe0ff */
[----:B------:R-:W3:Y:S01]  /*da00*/  LDCU UR11, c[0x0][0x38c] ;  /* 0x00007180ff0b77ac */ /* 0x000ee20008000800 */
[----:B------:R-:W-:Y:S01]  /*da10*/  LEA R38, R2, UR7, 0x2 ;  /* 0x0000000702267c11 */ /* 0x000fe2000f8e10ff */
[----:B------:R-:W4:Y:S01]  /*da20*/  LDCU UR6, c[0x0][0x380] ;  /* 0x00007000ff0677ac */ /* 0x000f220008000800 */
[----:B------:R-:W-:Y:S01]  /*da30*/  ULOP3.LUT UR4, UR72, 0x3, URZ, 0xc0, !UPT ;  /* 0x0000000348047892 */ /* 0x000fe2000f8ec0ff */
[----:B------:R-:W-:Y:S01]  /*da40*/  UMOV UR22, 0x0 ;  /* 0x0000000000167882 */ /* 0x000fe20000000000 */
[----:B------:R-:W-:Y:S02]  /*da50*/  UMOV UR23, 0x1 ;  /* 0x0000000100177882 */ /* 0x000fe40000000000 */
[----:B------:R-:W-:-:S02]  /*da60*/  UIADD3 UR14, UPT, UPT, UR4, 0x3, URZ ;  /* 0x00000003040e7890 */ /* 0x000fc4000fffe0ff */
[----:B------:R-:W-:Y:S02]  /*da70*/  UIADD3 UR15, UPT, UPT, UR4, 0x7, URZ ;  /* 0x00000007040f7890 */ /* 0x000fe4000fffe0ff */
[----:B-1----:R-:W-:Y:S02]  /*da80*/  UIADD3 UR5, UPT, UPT, -UR20, UR5, URZ ;  /* 0x0000000514057290 */ /* 0x002fe4000fffe1ff */
[----:B------:R-:W-:Y:S01]  /*da90*/  IMAD.U32 R40, RZ, RZ, UR14 ;  /* 0x0000000eff287e24 */ /* 0x000fe2000f8e00ff */
[----:B---3--:R-:W-:Y:S01]  /*daa0*/  UIADD3 UR13, UPT, UPT, UR11, -0x1, URZ ;  /* 0xffffffff0b0d7890 */ /* 0x008fe2000fffe0ff */
[----:B------:R-:W-:Y:S01]  /*dab0*/  IMAD.U32 R37, RZ, RZ, UR15 ;  /* 0x0000000fff257e24 */ /* 0x000fe2000f8e00ff */
[----:B------:R-:W-:Y:S02]  /*dac0*/  UISETP.GT.AND UP0, UPT, UR11, URZ, UPT ;  /* 0x000000ff0b00728c */ /* 0x000fe4000bf04270 */
[----:B----4-:R-:W-:Y:S01]  /*dad0*/  UIADD3 UR4, UPT, UPT, UR11, -UR6, URZ ;  /* 0x800000060b047290 */ /* 0x010fe2000fffe0ff */
[----:B------:R1:W-:Y:S01]  /*dae0*/  BAR.SYNC.DEFER_BLOCKING R40, 0x40 ;  /* 0x000100280000751d */ /* 0x0003e20000010000 */
[----:B------:R-:W-:-:S02]  /*daf0*/  UIADD3 UR6, UPT, UPT, -UR11, URZ, URZ ;  /* 0x000000ff0b067290 */ /* 0x000fc4000fffe1ff */
[----:B------:R-:W-:Y:S02]  /*db00*/  ULEA UR4, UR5, UR4, 0x8 ;  /* 0x0000000405047291 */ /* 0x000fe4000f8e40ff */
[----:B------:R-:W-:Y:S02]  /*db10*/  USHF.R.S32.HI UR6, URZ, 0x1f, UR6 ;  /* 0x0000001fff067899 */ /* 0x000fe40008011406 */
[----:B------:R-:W-:Y:S02]  /*db20*/  UIADD3 UR12, UPT, UPT, -UR4, URZ, URZ ;  /* 0x000000ff040c7290 */ /* 0x000fe4000fffe1ff */
[----:B------:R-:W-:Y:S02]  /*db30*/  ULEA.HI UR11, UR6, -UR11, URZ, 0x7 ;  /* 0x8000000b060b7291 */ /* 0x000fe4000f8f38ff */
[----:B------:R-:W-:Y:S02]  /*db40*/  USHF.R.S32.HI UR5, URZ, 0x1f, UR13 ;  /* 0x0000001fff057899 */ /* 0x000fe4000801140d */
[----:B------:R-:W-:-:S02]  /*db50*/  USHF.R.S32.HI UR6, URZ, 0x1f, UR12 ;  /* 0x0000001fff067899 */ /* 0x000fc4000801140c */
[----:B------:R-:W-:Y:S02]  /*db60*/  UIADD3 UR8, UPT, UPT, UR4, -0x1, URZ ;  /* 0xffffffff04087890 */ /* 0x000fe4000fffe0ff */
[----:B------:R-:W-:Y:S02]  /*db70*/  UISETP.GT.AND UP1, UPT, UR4, URZ, UPT ;  /* 0x000000ff0400728c */ /* 0x000fe4000bf24270 */
[----:B------:R-:W-:Y:S02]  /*db80*/  ULEA.HI UR5, UR5, UR13, URZ, 0x7 ;  /* 0x0000000d05057291 */ /* 0x000fe4000f8f38ff */
[----:B------:R-:W-:Y:S02]  /*db90*/  ULEA.HI UR4, UR6, -UR4, URZ, 0x7 ;  /* 0x8000000406047291 */ /* 0x000fe4000f8f38ff */
[----:B------:R-:W-:Y:S01]  /*dba0*/  USHF.R.S32.HI UR13, URZ, 0x1f, UR8 ;  /* 0x0000001fff0d7899 */ /* 0x000fe20008011408 */
[----:B------:R1:W-:Y:S01]  /*dbb0*/  SYNCS.ARRIVE.TRANS64.ART0 RZ, [UR7+0x260], R0 ;  /* 0x00026000ffff79a7 */ /* 0x0003e20008500007 */
[----:B------:R-:W-:-:S02]  /*dbc0*/  @UP0 UIMAD.WIDE UR16, UR5, 0x2000000, UR22 ;  /* 0x02000000051008a5 */ /* 0x000fc4000f8e0216 */
[----:B------:R-:W-:Y:S02]  /*dbd0*/  USHF.R.S32.HI UR4, URZ, 0x7, UR4 ;  /* 0x00000007ff047899 */ /* 0x000fe40008011404 */
[----:B------:R-:W-:Y:S02]  /*dbe0*/  USHF.R.S32.HI UR11, URZ, 0x7, UR11 ;  /* 0x00000007ff0b7899 */ /* 0x000fe4000801140b */
[----:B------:R-:W-:Y:S02]  /*dbf0*/  ULEA.HI UR5, UR13, UR8, URZ, 0x7 ;  /* 0x000000080d057291 */ /* 0x000fe4000f8f38ff */
[----:B------:R-:W-:Y:S02]  /*dc00*/  UIADD3 UR6, UPT, UPT, -UR4, URZ, URZ ;  /* 0x000000ff04067290 */ /* 0x000fe4000fffe1ff */
[----:B------:R-:W-:Y:S02]  /*dc10*/  ULEA.HI.SX32 UR5, UR5, 0x1, 0x19 ;  /* 0x0000000105057891 */ /* 0x000fe4000f8fcaff */
[----:B------:R-:W-:-:S05]  /*dc20*/  UIADD3 UR4, UPT, UPT, -UR11, URZ, URZ ;  /* 0x000000ff0b047290 */ /* 0x000fca000fffe1ff */
[----:B------:R-:W-:Y:S02]  /*dc30*/  @!UP1 UMOV UR5, UR6 ;  /* 0x0000000600059c82 */ /* 0x000fe40008000000 */
[----:B------:R-:W-:Y:S02]  /*dc40*/  @UP0 UMOV UR4, UR17 ;  /* 0x0000001100040c82 */ /* 0x000fe40008000000 */
[----:B------:R-:W-:-:S04]  /*dc50*/  UISETP.LT.AND UP0, UPT, UR5, UR4, UPT ;  /* 0x000000040500728c */ /* 0x000fc8000bf01270 */
[----:B------:R-:W-:-:S04]  /*dc60*/  USEL UR4, UR5, UR4, UP0 ;  /* 0x0000000405047287 */ /* 0x000fc80008000000 */
[----:B------:R-:W-:Y:S01]  /*dc70*/  UISETP.GE.AND UP0, UPT, UR4, 0x2, UPT ;  /* 0x000000020400788c */ /* 0x000fe2000bf06270 */
[----:B------:R1:W-:Y:S08]  /*dc80*/  BAR.SYNC.DEFER_BLOCKING R37, 0x40 ;  /* 0x000100250000751d */ /* 0x0003f00000010000 */
[----:B------:R-:W-:Y:S05]  /*dc90*/  BRA.U !UP0, `(.L_x_87) ;  /* 0x0000000908487547 */ /* 0x000fea000b800000 */
[----:B------:R-:W-:Y:S02]  /*dca0*/  UIADD3 UR6, UPT, UPT, -UR4, URZ, URZ ;  /* 0x000000ff04067290 */ /* 0x000fe4000fffe1ff */
.L_x_90:
[----:B---3--:R3:W-:Y:S06]  /*dcb0*/  BAR.SYNC.DEFER_BLOCKING R40, 0x40 ;  /* 0x000100280000751d */ /* 0x0087ec0000010000 */
[----:B----4-:R-:W4:Y:S02]  /*dcc0*/  LDS R41, [R38+0x2bc] ;  /* 0x0002bc0026297984 */ /* 0x010f240000000800 */
[----:B----4-:R-:W-:-:S13]  /*dcd0*/  FSETP.GEU.AND P0, PT, R41, 1, PT ;  /* 0x3f8000002900780b */ /* 0x010fda0003f0e000 */
[----:B------:R-:W-:-:S04]  /*dce0*/  VOTE.ANY R4, PT, !P0 ;  /* 0x0000000000047806 */ /* 0x000fc800040e0100 */
[----:B------:R-:W-:-:S13]  /*dcf0*/  ISETP.NE.AND P0, PT, R4, RZ, PT ;  /* 0x000000ff0400720c */ /* 0x000fda0003f05270 */
[----:B---3--:R-:W-:Y:S05]  /*dd00*/  @!P0 BRA `(.L_x_88) ;  /* 0x0000000000fc8947 */ /* 0x008fea0003800000 */
[C---:B------:R-:W-:Y:S02]  /*dd10*/  R2UR UR4, R36.reuse ;  /* 0x00000000240472ca */ /* 0x040fe400000e0000 */
[----:B------:R-:W-:-:S11]  /*dd20*/  R2UR UR5, R36 ;  /* 0x00000000240572ca */ /* 0x000fd600000e0000 */
[----:B------:R-:W3:Y:S02]  /*dd30*/  LDTM.x16 R20, tmem[UR4+0x100] ;  /* 0x00010004001479ee */ /* 0x000ee40008240000 */
[-C--:B---3--:R-:W-:Y:S02]  /*dd40*/  FMUL2 R20, R20.F32x2.HI_LO, R41.reuse.F32 ;  /* 0x000000291414724a */ /* 0x088fe40001000000 */
[-C--:B------:R-:W-:Y:S02]  /*dd50*/  FMUL2 R22, R22.F32x2.HI_LO, R41.reuse.F32 ;  /* 0x000000291616724a */ /* 0x080fe40001000000 */
[-C--:B------:R-:W-:Y:S02]  /*dd60*/  FMUL2 R24, R24.F32x2.HI_LO, R41.reuse.F32 ;  /* 0x000000291818724a */ /* 0x080fe40001000000 */
[-C--:B------:R-:W-:Y:S02]  /*dd70*/  FMUL2 R26, R26.F32x2.HI_LO, R41.reuse.F32 ;  /* 0x000000291a1a724a */ /* 0x080fe40001000000 */
[----:B------:R-:W-:-:S02]  /*dd80*/  FMUL2 R28, R28.F32x2.HI_LO, R41.F32 ;  /* 0x000000291c1c724a */ /* 0x000fc40001000000 */
[-C--:B------:R-:W-:Y:S02]  /*dd90*/  FMUL2 R30, R30.F32x2.HI_LO, R41.reuse.F32 ;  /* 0x000000291e1e724a */ /* 0x080fe40001000000 */
[-C--:B------:R-:W-:Y:S02]  /*dda0*/  FMUL2 R32, R32.F32x2.HI_LO, R41.reuse.F32 ;  /* 0x000000292020724a */ /* 0x080fe40001000000 */
[----:B------:R-:W-:-:S04]  /*ddb0*/  FMUL2 R34, R34.F32x2.HI_LO, R41.F32 ;  /* 0x000000292222724a */ /* 0x000fc80001000000 */
[----:B------:R-:W-:Y:S01]  /*ddc0*/  STTM.x16 tmem[UR5+0x100], R20 ;  /* 0x00010014000079ed */ /* 0x000fe20008240005 */
        /* <DEDUP_REMOVED lines=49> */
[----:B------:R3:W-:Y:S01]  /*e0e0*/  STTM.x16 tmem[UR4+0x150], R4 ;  /* 0x00015004000079ed */ /* 0x0007e20008240004 */
[----:B------:R-:W4:Y:S02]  /*e0f0*/  FENCE.VIEW.ASYNC.T ;  /* 0x00000000000073c6 */ /* 0x000f240000000200 */
.L_x_88:
[----:B----4-:R4:W-:Y:S01]  /*e100*/  SYNCS.ARRIVE.TRANS64.RED.ART0 RZ, [UR9], R0 ;  /* 0x00000000ffff79a7 */ /* 0x0109e20008500409 */
[----:B------:R-:W-:-:S04]  /*e110*/  UIADD3 UR6, UPT, UPT, UR6, 0x1, URZ ;  /* 0x0000000106067890 */ /* 0x000fc8000fffe0ff */
[----:B------:R-:W-:Y:S01]  /*e120*/  UISETP.NE.AND UP0, UPT, UR6, -0x1, UPT ;  /* 0xffffffff0600788c */ /* 0x000fe2000bf05270 */
[----:B------:R4:W-:Y:S01]  /*e130*/  SYNCS.ARRIVE.TRANS64.ART0 RZ, [UR7+0x268], R0 ;  /* 0x00026800ffff79a7 */ /* 0x0009e20008500007 */
[----:B------:R4:W-:Y:S06]  /*e140*/  BAR.SYNC.DEFER_BLOCKING R37, 0x40 ;  /* 0x000100250000751d */ /* 0x0009ec0000010000 */
[----:B------:R-:W5:Y:S02]  /*e150*/  LDS R41, [R38+0x4bc] ;  /* 0x0004bc0026297984 */ /* 0x000f640000000800 */
[----:B-----5:R-:W-:-:S13]  /*e160*/  FSETP.GEU.AND P0, PT, R41, 1, PT ;  /* 0x3f8000002900780b */ /* 0x020fda0003f0e000 */
[----:B---3--:R-:W-:-:S04]  /*e170*/  VOTE.ANY R4, PT, !P0 ;  /* 0x0000000000047806 */ /* 0x008fc800040e0100 */
[----:B------:R-:W-:-:S13]  /*e180*/  ISETP.NE.AND P0, PT, R4, RZ, PT ;  /* 0x000000ff0400720c */ /* 0x000fda0003f05270 */
[----:B----4-:R-:W-:Y:S05]  /*e190*/  @!P0 BRA `(.L_x_89) ;  /* 0x0000000000fc8947 */ /* 0x010fea0003800000 */
        /* <DEDUP_REMOVED lines=63> */
.L_x_89:
[----:B----4-:R4:W-:Y:S01]  /*e590*/  SYNCS.ARRIVE.TRANS64.RED.ART0 RZ, [UR10], R0 ;  /* 0x00000000ffff79a7 */ /* 0x0109e2000850040a */
[----:B------:R4:W-:Y:S01]  /*e5a0*/  SYNCS.ARRIVE.TRANS64.ART0 RZ, [UR7+0x260], R0 ;  /* 0x00026000ffff79a7 */ /* 0x0009e20008500007 */
[----:B------:R-:W-:Y:S05]  /*e5b0*/  BRA.U UP0, `(.L_x_90) ;  /* 0xfffffff500bc7547 */ /* 0x000fea000b83ffff */
.L_x_87:
[----:B------:R5:W-:Y:S01]  /*e5c0*/  SYNCS.ARRIVE.TRANS64.ART0 RZ, [UR7+0x268], R0 ;  /* 0x00026800ffff79a7 */ /* 0x000be20008500007 */
[----:B------:R5:W-:Y:S01]  /*e5d0*/  BAR.SYNC.DEFER_BLOCKING R40, 0x40 ;  /* 0x000100280000751d */ /* 0x000be20000010000 */
[----:B------:R-:W-:-:S05]  /*e5e0*/  MOV R51, 0x80000000 ;  /* 0x8000000000337802 */ /* 0x000fca0000000f00 */
[----:B------:R5:W1:Y:S04]  /*e5f0*/  LDS R49, [R38+0x2bc] ;  /* 0x0002bc0026317984 */ /* 0x000a680000000800 */
[----:B------:R5:W2:Y:S01]  /*e600*/  LDS R48, [R38+0x6bc] ;  /* 0x0006bc0026307984 */ /* 0x000aa20000000800 */
[----:B------:R5:W-:Y:S01]  /*e610*/  SYNCS.ARRIVE.TRANS64.ART0 RZ, [UR7+0x260], R0 ;  /* 0x00026000ffff79a7 */ /* 0x000be20008500007 */
[----:B------:R-:W3:Y:S02]  /*e620*/  SYNCS.PHASECHK.TRANS64.TRYWAIT P0, [UR7+0x230], RZ ;  /* 0x000230ffff0075a7 */ /* 0x000ee40008001107 */
[----:B-123-5:R-:W-:Y:S05]  /*e630*/  @!P0 BRA `(.L_x_91) ;  /* 0x0000002400f48947 */ /* 0x02efea0003800000 */
.L_x_169:
[----:B------:R-:W2:Y:S01]  /*e640*/  SYNCS.PHASECHK.TRANS64.TRYWAIT P0, [UR7+0x280], R51 ;  /* 0x00028033ff0075a7 */ /* 0x000ea20008001107 */
[C---:B------:R-:W-:Y:S02]  /*e650*/  FSETP.NE.AND P4, PT, R49.reuse, RZ, PT ;  /* 0x000000ff3100720b */ /* 0x040fe40003f85000 */
[----:B------:R-:W-:Y:S02]  /*e660*/  R2UR UR4, R36 ;  /* 0x00000000240472ca */ /* 0x000fe400000e0000 */
[----:B------:R-:W-:-:S06]  /*e670*/  FSEL R52, R49, 1, P4 ;  /* 0x3f80000031347808 */ /* 0x000fcc0002000000 */
[----:B------:R-:W3:Y:S02]  /*e680*/  MUFU.RCP R52, R52 ;  /* 0x0000003400347308 */ /* 0x000ee40000001000 */
[----:B--23--:R-:W-:Y:S05]  /*e690*/  @!P0 BRA `(.L_x_92) ;  /* 0x0000002400f48947 */ /* 0x00cfea0003800000 */
.L_x_171:
[----:B-1----:R-:W1:Y:S01]  /*e6a0*/  LDTM.x32 R4, tmem[UR4+0x100] ;  /* 0x00010004000479ee */ /* 0x002e6200082c0000 */
[----:B------:R-:W-:Y:S01]  /*e6b0*/  R2UR UR4, R36 ;  /* 0x00000000240472ca */ /* 0x000fe200000e0000 */
[----:B------:R-:W-:Y:S01]  /*e6c0*/  IMAD.MOV.U32 R50, RZ, RZ, 0x10 ;  /* 0x00000010ff327424 */ /* 0x000fe200078e00ff */
[----:B------:R-:W-:Y:S01]  /*e6d0*/  LOP3.LUT P0, RZ, R39, 0x4, RZ, 0xc0, !PT ;  /* 0x0000000427ff7812 */ /* 0x000fe2000780c0ff */
[----:B------:R-:W-:-:S03]  /*e6e0*/  VIADD R39, R3, 0xc00 ;  /* 0x00000c0003277836 */ /* 0x000fc60000000000 */
[----:B------:R-:W-:Y:S01]  /*e6f0*/  SEL R50, R50, 0xfffffff0, !P0 ;  /* 0xfffffff032327807 */ /* 0x000fe20004000000 */
[-C--:B-1----:R-:W-:Y:S02]  /*e700*/  FMUL2 R4, R4.F32x2.HI_LO, R52.reuse.F32 ;  /* 0x000000340404724a */ /* 0x082fe40001000000 */
[-C--:B------:R-:W-:Y:S02]  /*e710*/  FMUL2 R6, R6.F32x2.HI_LO, R52.reuse.F32 ;  /* 0x000000340606724a */ /* 0x080fe40001000000 */
[----:B------:R-:W-:Y:S01]  /*e720*/  FMUL2 R10, R10.F32x2.HI_LO, R52.F32 ;  /* 0x000000340a0a724a */ /* 0x000fe20001000000 */
[----:B------:R-:W-:Y:S01]  /*e730*/  F2FP.SATFINITE.E4M3.F32.PACK_AB_MERGE_C R5, R5, R4, RZ ;  /* 0x000000040505723e */ /* 0x000fe200048070ff */
        /* <DEDUP_REMOVED lines=10> */
[-C--:B------:R-:W-:Y:S01]  /*e7e0*/  FMUL2 R22, R22.F32x2.HI_LO, R52.reuse.F32 ;  /* 0x000000341616724a */ /* 0x080fe20001000000 */
[----:B------:R-:W-:Y:S01]  /*e7f0*/  SHF.R.U32.HI R4, RZ, 0x3, R39 ;  /* 0x00000003ff047819 */ /* 0x000fe20000011627 */
        /* <DEDUP_REMOVED lines=13> */
[----:B------:R-:W-:-:S02]  /*e8d0*/  F2FP.SATFINITE.E4M3.F32.PACK_AB_MERGE_C R30, R31, R30, RZ ;  /* 0x0000001e1f1e723e */ /* 0x000fc400048070ff */
[----:B------:R-:W-:Y:S02]  /*e8e0*/  F2FP.SATFINITE.E4M3.F32.PACK_AB_MERGE_C R29, R29, R28, RZ ;  /* 0x0000001c1d1d723e */ /* 0x000fe400048070ff */
[----:B------:R-:W-:Y:S02]  /*e8f0*/  F2FP.SATFINITE.E4M3.F32.PACK_AB_MERGE_C R34, R35, R34, RZ ;  /* 0x000000222322723e */ /* 0x000fe400048070ff */
[----:B------:R-:W-:Y:S02]  /*e900*/  F2FP.SATFINITE.E4M3.F32.PACK_AB_MERGE_C R33, R33, R32, RZ ;  /* 0x000000202121723e */ /* 0x000fe400048070ff */
[----:B------:R-:W-:Y:S02]  /*e910*/  LOP3.LUT R39, R39, 0x10, R4, 0x78, !PT ;  /* 0x0000001027277812 */ /* 0x000fe400078e7804 */
[----:B------:R-:W-:Y:S02]  /*e920*/  PRMT R44, R5, 0x5410, R6 ;  /* 0x00005410052c7816 */ /* 0x000fe40000000006 */
[----:B------:R-:W-:Y:S01]  /*e930*/  PRMT R45, R9, 0x5410, R10 ;  /* 0x00005410092d7816 */ /* 0x000fe2000000000a */
[----:B------:R-:W-:Y:S01]  /*e940*/  IMAD.IADD R54, R50, 0x1, R39 ;  /* 0x0000000132367824 */ /* 0x000fe200078e0227 */
[----:B------:R-:W-:-:S02]  /*e950*/  PRMT R46, R13, 0x5410, R14 ;  /* 0x000054100d2e7816 */ /* 0x000fc4000000000e */
[----:B------:R-:W-:Y:S02]  /*e960*/  PRMT R47, R17, 0x5410, R18 ;  /* 0x00005410112f7816 */ /* 0x000fe40000000012 */
[----:B------:R-:W-:Y:S02]  /*e970*/  PRMT R40, R21, 0x5410, R22 ;  /* 0x0000541015287816 */ /* 0x000fe40000000016 */
[----:B------:R-:W-:Y:S01]  /*e980*/  PRMT R41, R25, 0x5410, R26 ;  /* 0x0000541019297816 */ /* 0x000fe2000000001a */
[----:B------:R1:W-:Y:S01]  /*e990*/  STS.128 [R39], R44 ;  /* 0x0000002c27007388 */ /* 0x0003e20000000c00 */
[----:B------:R-:W-:Y:S02]  /*e9a0*/  PRMT R42, R29, 0x5410, R30 ;  /* 0x000054101d2a7816 */ /* 0x000fe4000000001e */
[----:B------:R-:W-:Y:S02]  /*e9b0*/  PRMT R43, R33, 0x5410, R34 ;  /* 0x00005410212b7816 */ /* 0x000fe40000000022 */
[----:B------:R-:W2:Y:S03]  /*e9c0*/  LDTM.x32 R4, tmem[UR4+0x120] ;  /* 0x00012004000479ee */ /* 0x000ea600082c0000 */
[----:B------:R3:W-:Y:S01]  /*e9d0*/  STS.128 [R54], R40 ;  /* 0x0000002836007388 */ /* 0x0007e20000000c00 */
[----:B--2---:R-:W-:-:S02]  /*e9e0*/  FMUL2 R6, R6.F32x2.HI_LO, R52.F32 ;  /* 0x000000340606724a */ /* 0x004fc40001000000 */
        /* <DEDUP_REMOVED lines=31> */
[----:B-1----:R-:W-:Y:S02]  /*ebe0*/  PRMT R44, R5, 0x5410, R6 ;  /* 0x00005410052c7816 */ /* 0x002fe40000000006 */
[----:B------:R-:W-:Y:S02]  /*ebf0*/  PRMT R45, R9, 0x5410, R10 ;  /* 0x00005410092d7816 */ /* 0x000fe4000000000a */
[----:B------:R-:W-:Y:S02]  /*ec00*/  PRMT R46, R13, 0x5410, R14 ;  /* 0x000054100d2e7816 */ /* 0x000fe4000000000e */
[----:B------:R-:W-:-:S02]  /*ec10*/  PRMT R47, R17, 0x5410, R18 ;  /* 0x00005410112f7816 */ /* 0x000fc40000000012 */
[----:B---3--:R-:W-:Y:S02]  /*ec20*/  PRMT R40, R21, 0x5410, R22 ;  /* 0x0000541015287816 */ /* 0x008fe40000000016 */
[----:B------:R-:W-:Y:S01]  /*ec30*/  PRMT R41, R25, 0x5410, R26 ;  /* 0x0000541019297816 */ /* 0x000fe2000000001a */
[----:B------:R1:W-:Y:S01]  /*ec40*/  STS.128 [R39+0x1000], R44 ;  /* 0x0010002c27007388 */ /* 0x0003e20000000c00 */
[----:B------:R-:W-:Y:S02]  /*ec50*/  PRMT R42, R29, 0x5410, R30 ;  /* 0x000054101d2a7816 */ /* 0x000fe4000000001e */
[----:B------:R-:W-:Y:S02]  /*ec60*/  PRMT R43, R33, 0x5410, R34 ;  /* 0x00005410212b7816 */ /* 0x000fe40000000022 */
[----:B------:R-:W2:Y:S03]  /*ec70*/  LDTM.x32 R4, tmem[UR4+0x140] ;  /* 0x00014004000479ee */ /* 0x000ea600082c0000 */
[----:B------:R1:W-:Y:S01]  /*ec80*/  STS.128 [R54+0x1000], R40 ;  /* 0x0010002836007388 */ /* 0x0003e20000000c00 */
        /* <DEDUP_REMOVED lines=32> */
[----:B------:R-:W-:Y:S02]  /*ee90*/  PRMT R9, R9, 0x5410, R10 ;  /* 0x0000541009097816 */ /* 0x000fe4000000000a */
[----:B------:R-:W-:Y:S02]  /*eea0*/  PRMT R8, R5, 0x5410, R6 ;  /* 0x0000541005087816 */ /* 0x000fe40000000006 */
[----:B------:R-:W-:Y:S02]  /*eeb0*/  PRMT R10, R13, 0x5410, R14 ;  /* 0x000054100d0a7816 */ /* 0x000fe4000000000e */
[----:B------:R-:W-:-:S02]  /*eec0*/  PRMT R11, R16, 0x5410, R11 ;  /* 0x00005410100b7816 */ /* 0x000fc4000000000b */
[----:B------:R-:W-:Y:S02]  /*eed0*/  PRMT R4, R21, 0x5410, R4 ;  /* 0x0000541015047816 */ /* 0x000fe40000000004 */
[----:B------:R-:W-:Y:S01]  /*eee0*/  PRMT R5, R25, 0x5410, R26 ;  /* 0x0000541019057816 */ /* 0x000fe2000000001a */
[----:B------:R1:W-:Y:S01]  /*eef0*/  STS.128 [R39+0x2000], R8 ;  /* 0x0020000827007388 */ /* 0x0003e20000000c00 */
[----:B------:R-:W-:Y:S02]  /*ef00*/  PRMT R6, R29, 0x5410, R30 ;  /* 0x000054101d067816 */ /* 0x000fe4000000001e */
[----:B------:R-:W-:-:S05]  /*ef10*/  PRMT R7, R32, 0x5410, R7 ;  /* 0x0000541020077816 */ /* 0x000fca0000000007 */
[----:B------:R1:W-:Y:S01]  /*ef20*/  STS.128 [R54+0x2000], R4 ;  /* 0x0020000436007388 */ /* 0x0003e20000000c00 */
[----:B------:R2:W-:Y:S06]  /*ef30*/  MEMBAR.ALL.CTA ;  /* 0x0000000000007992 */ /* 0x0005ec0000008000 */
[----:B--2---:R-:W2:Y:S02]  /*ef40*/  FENCE.VIEW.ASYNC.S ;  /* 0x00000000000073c6 */ /* 0x004ea40000000000 */
[----:B--2---:R1:W-:Y:S01]  /*ef50*/  SYNCS.ARRIVE.TRANS64.RED.ART0 RZ, [UR9], R0 ;  /* 0x00000000ffff79a7 */ /* 0x0043e20008500409 */
[----:B------:R1:W-:Y:S01]  /*ef60*/  SYNCS.ARRIVE.TRANS64.ART0 RZ, [UR7+0x270], R0 ;  /* 0x00027000ffff79a7 */ /* 0x0003e20008500007 */
[----:B------:R1:W-:Y:S06]  /*ef70*/  BAR.SYNC.DEFER_BLOCKING R37, 0x40 ;  /* 0x000100250000751d */ /* 0x0003ec0000010000 */
[----:B------:R1:W2:Y:S04]  /*ef80*/  LDS R53, [R38+0x4bc] ;  /* 0x0004bc0026357984 */ /* 0x0002a80000000800 */
[----:B------:R1:W3:Y:S01]  /*ef90*/  LDS R52, [R38+0x8bc] ;  /* 0x0008bc0026347984 */ /* 0x0002e20000000800 */
[----:B------:R1:W-:Y:S01]  /*efa0*/  SYNCS.ARRIVE.TRANS64.ART0 RZ, [UR7+0x268], R0 ;  /* 0x00026800ffff79a7 */ /* 0x0003e20008500007 */
[----:B------:R-:W5:Y:S02]  /*efb0*/  SYNCS.PHASECHK.TRANS64.TRYWAIT P0, [UR7+0x238], RZ ;  /* 0x000238ffff0075a7 */ /* 0x000f640008001107 */
[----:B-123-5:R-:W-:Y:S05]  /*efc0*/  @!P0 BRA `(.L_x_93) ;  /* 0x0000001c00c88947 */ /* 0x02efea0003800000 */
.L_x_173:
[----:B------:R-:W2:Y:S01]  /*efd0*/  SYNCS.PHASECHK.TRANS64.TRYWAIT P0, [UR7+0x288], R51 ;  /* 0x00028833ff0075a7 */ /* 0x000ea20008001107 */
[C---:B------:R-:W-:Y:S02]  /*efe0*/  FSETP.NE.AND P5, PT, R53.reuse, RZ, PT ;  /* 0x000000ff3500720b */ /* 0x040fe40003fa5000 */
[----:B------:R-:W-:Y:S02]  /*eff0*/  R2UR UR4, R36 ;  /* 0x00000000240472ca */ /* 0x000fe400000e0000 */
[----:B------:R-:W-:-:S06]  /*f000*/  FSEL R54, R53, 1, P5 ;  /* 0x3f80000035367808 */ /* 0x000fcc0002800000 */
[----:B------:R-:W3:Y:S02]  /*f010*/  MUFU.RCP R54, R54 ;  /* 0x0000003600367308 */ /* 0x000ee40000001000 */
[----:B--23--:R-:W-:Y:S05]  /*f020*/  @!P0 BRA `(.L_x_94) ;  /* 0x0000001c00c88947 */ /* 0x00cfea0003800000 */
.L_x_175:
[----:B-1----:R-:W1:Y:S01]  /*f030*/  LDTM.x32 R4, tmem[UR4+0x160] ;  /* 0x00016004000479ee */ /* 0x002e6200082c0000 */
[C---:B------:R-:W-:Y:S01]  /*f040*/  R2UR UR5, R36.reuse ;  /* 0x00000000240572ca */ /* 0x040fe200000e0000 */
[----:B------:R-:W-:Y:S01]  /*f050*/  VIADD R3, R3, 0x3c00 ;  /* 0x00003c0003037836 */ /* 0x000fe20000000000 */
[----:B------:R-:W-:Y:S01]  /*f060*/  R2UR UR4, R36 ;  /* 0x00000000240472ca */ /* 0x000fe200000e0000 */
[----:B------:R-:W2:Y:S01]  /*f070*/  LDCU UR6, c[0x0][0x380] ;  /* 0x00007000ff0677ac */ /* 0x000ea20008000800 */
[----:B------:R-:W3:Y:S01]  /*f080*/  @P4 MUFU.LG2 R49, R49 ;  /* 0x0000003100314308 */ /* 0x000ee20000000c00 */
[----:B------:R-:W5:Y:S01]  /*f090*/  LDCU.64 UR8, c[0x0][0x3c8] ;  /* 0x00007900ff0877ac */ /* 0x000f620008000a00 */
[----:B------:R-:W4:Y:S06]  /*f0a0*/  LDCU.64 UR12, c[0x0][0x3d0] ;  /* 0x00007a00ff0c77ac */ /* 0x000f2c0008000a00 */
[----:B------:R-:W2:Y:S01]  /*f0b0*/  @P5 MUFU.LG2 R53, R53 ;  /* 0x0000003500355308 */ /* 0x000ea20000000c00 */
[----:B---3--:R-:W-:Y:S01]  /*f0c0*/  @P4 FADD R49, R49, -8 ;  /* 0xc100000031314421 */ /* 0x008fe20000000000 */
[----:B-1----:R-:W-:-:S02]  /*f0d0*/  FMUL2 R4, R4.F32x2.HI_LO, R54.F32 ;  /* 0x000000360404724a */ /* 0x002fc40001000000 */
        /* <DEDUP_REMOVED lines=24> */
[----:B------:R-:W-:Y:S01]  /*f260*/  LOP3.LUT R3, R3, 0x10, R4, 0x78, !PT ;  /* 0x0000001003037812 */ /* 0x000fe200078e7804 */
[----:B------:R-:W-:Y:S01]  /*f270*/  FMUL2 R34, R34.F32x2.HI_LO, R54.F32 ;  /* 0x000000362222724a */ /* 0x000fe20001000000 */
[----:B------:R-:W-:Y:S01]  /*f280*/  F2FP.SATFINITE.E4M3.F32.PACK_AB_MERGE_C R41, R27, R26, RZ ;  /* 0x0000001a1b29723e */ /* 0x000fe200048070ff */
[----:B------:R-:W-:Y:S01]  /*f290*/  FMUL2 R32, R32.F32x2.HI_LO, R54.F32 ;  /* 0x000000362020724a */ /* 0x000fe20001000000 */
[----:B------:R-:W-:Y:S01]  /*f2a0*/  F2FP.SATFINITE.E4M3.F32.PACK_AB_MERGE_C R42, R25, R24, RZ ;  /* 0x00000018192a723e */ /* 0x000fe200048070ff */
[----:B------:R-:W-:Y:S01]  /*f2b0*/  IMAD.IADD R50, R50, 0x1, R3 ;  /* 0x0000000132327824 */ /* 0x000fe200078e0203 */
[----:B------:R-:W-:Y:S01]  /*f2c0*/  PRMT R36, R5, 0x5410, R6 ;  /* 0x0000541005247816 */ /* 0x000fe20000000006 */
[----:B--2---:R-:W-:Y:S01]  /*f2d0*/  @P5 FADD R53, R53, -8 ;  /* 0xc100000035355421 */ /* 0x004fe20000000000 */
[----:B------:R-:W-:-:S02]  /*f2e0*/  PRMT R37, R9, 0x5410, R10 ;  /* 0x0000541009257816 */ /* 0x000fc4000000000a */
[----:B------:R-:W-:Y:S02]  /*f2f0*/  PRMT R38, R13, 0x5410, R14 ;  /* 0x000054100d267816 */ /* 0x000fe4000000000e */
[----:B------:R-:W-:Y:S02]  /*f300*/  PRMT R39, R17, 0x5410, R18 ;  /* 0x0000541011277816 */ /* 0x000fe40000000012 */
[----:B------:R-:W-:Y:S02]  /*f310*/  F2FP.SATFINITE.E4M3.F32.PACK_AB_MERGE_C R43, R31, R30, RZ ;  /* 0x0000001e1f2b723e */ /* 0x000fe400048070ff */
[----:B------:R-:W-:Y:S01]  /*f320*/  F2FP.SATFINITE.E4M3.F32.PACK_AB_MERGE_C R44, R29, R28, RZ ;  /* 0x0000001c1d2c723e */ /* 0x000fe200048070ff */
[----:B------:R1:W-:Y:S01]  /*f330*/  STS.128 [R3], R36 ;  /* 0x0000002403007388 */ /* 0x0003e20000000c00 */
[----:B------:R-:W-:Y:S02]  /*f340*/  F2FP.SATFINITE.E4M3.F32.PACK_AB_MERGE_C R45, R35, R34, RZ ;  /* 0x00000022232d723e */ /* 0x000fe400048070ff */
[----:B------:R-:W-:-:S02]  /*f350*/  F2FP.SATFINITE.E4M3.F32.PACK_AB_MERGE_C R46, R33, R32, RZ ;  /* 0x00000020212e723e */ /* 0x000fc400048070ff */
[----:B------:R-:W-:Y:S02]  /*f360*/  PRMT R40, R21, 0x5410, R22 ;  /* 0x0000541015287816 */ /* 0x000fe40000000016 */
[----:B------:R-:W2:Y:S01]  /*f370*/  LDTM.x32 R4, tmem[UR5+0x180] ;  /* 0x00018005000479ee */ /* 0x000ea200082c0000 */
[----:B------:R-:W-:Y:S01]  /*f380*/  PRMT R41, R42, 0x5410, R41 ;  /* 0x000054102a297816 */ /* 0x000fe20000000029 */
[----:B------:R-:W-:Y:S01]  /*f390*/  ULOP3.LUT UR5, URZ, UR20, URZ, 0x33, !UPT ;  /* 0x00000014ff057292 */ /* 0x000fe2000f8e33ff */
[----:B------:R-:W-:Y:S02]  /*f3a0*/  PRMT R42, R44, 0x5410, R43 ;  /* 0x000054102c2a7816 */ /* 0x000fe4000000002b */
[----:B------:R-:W-:-:S05]  /*f3b0*/  PRMT R43, R46, 0x5410, R45 ;  /* 0x000054102e2b7816 */ /* 0x000fca000000002d */
[----:B------:R-:W-:Y:S01]  /*f3c0*/  STS.128 [R50], R40 ;  /* 0x0000002832007388 */ /* 0x000fe20000000c00 */
[-C--:B--2---:R-:W-:Y:S02]  /*f3d0*/  FMUL2 R6, R6.F32x2.HI_LO, R54.reuse.F32 ;  /* 0x000000360606724a */ /* 0x084fe40001000000 */
        /* <DEDUP_REMOVED lines=22> */
[----:B-1----:R-:W-:Y:S01]  /*f540*/  F2FP.SATFINITE.E4M3.F32.PACK_AB_MERGE_C R37, R27, R26, RZ ;  /* 0x0000001a1b25723e */ /* 0x002fe200048070ff */
[----:B------:R-:W-:Y:S01]  /*f550*/  FMUL2 R28, R28.F32x2.HI_LO, R54.F32 ;  /* 0x000000361c1c724a */ /* 0x000fe20001000000 */
[----:B------:R-:W-:Y:S01]  /*f560*/  F2FP.SATFINITE.E4M3.F32.PACK_AB_MERGE_C R38, R25, R24, RZ ;  /* 0x000000181926723e */ /* 0x000fe200048070ff */
[----:B------:R-:W-:Y:S01]  /*f570*/  FMUL2 R34, R34.F32x2.HI_LO, R54.F32 ;  /* 0x000000362222724a */ /* 0x000fe20001000000 */
[----:B------:R-:W-:Y:S01]  /*f580*/  F2FP.SATFINITE.E4M3.F32.PACK_AB_MERGE_C R39, R31, R30, RZ ;  /* 0x0000001e1f27723e */ /* 0x000fe200048070ff */
[----:B------:R-:W-:Y:S01]  /*f590*/  FMUL2 R32, R32.F32x2.HI_LO, R54.F32 ;  /* 0x000000362020724a */ /* 0x000fe20001000000 */
[----:B------:R-:W-:-:S02]  /*f5a0*/  PRMT R44, R5, 0x5410, R6 ;  /* 0x00005410052c7816 */ /* 0x000fc40000000006 */
[----:B------:R-:W-:Y:S02]  /*f5b0*/  PRMT R45, R9, 0x5410, R10 ;  /* 0x00005410092d7816 */ /* 0x000fe4000000000a */
[----:B------:R-:W-:Y:S02]  /*f5c0*/  PRMT R46, R13, 0x5410, R14 ;  /* 0x000054100d2e7816 */ /* 0x000fe4000000000e */
[----:B------:R-:W-:Y:S02]  /*f5d0*/  PRMT R47, R17, 0x5410, R18 ;  /* 0x00005410112f7816 */ /* 0x000fe40000000012 */
[----:B------:R-:W-:Y:S02]  /*f5e0*/  F2FP.SATFINITE.E4M3.F32.PACK_AB_MERGE_C R56, R29, R28, RZ ;  /* 0x0000001c1d38723e */ /* 0x000fe400048070ff */
[----:B------:R-:W-:Y:S01]  /*f5f0*/  F2FP.SATFINITE.E4M3.F32.PACK_AB_MERGE_C R51, R35, R34, RZ ;  /* 0x000000222333723e */ /* 0x000fe200048070ff */
[----:B------:R-:W-:Y:S01]  /*f600*/  STS.128 [R3+0x1000], R44 ;  /* 0x0010002c03007388 */ /* 0x000fe20000000c00 */
[----:B------:R-:W-:-:S02]  /*f610*/  F2FP.SATFINITE.E4M3.F32.PACK_AB_MERGE_C R58, R33, R32, RZ ;  /* 0x00000020213a723e */ /* 0x000fc400048070ff */
[----:B------:R-:W-:Y:S02]  /*f620*/  PRMT R36, R21, 0x5410, R22 ;  /* 0x0000541015247816 */ /* 0x000fe40000000016 */
[----:B------:R-:W1:Y:S01]  /*f630*/  LDTM.x32 R4, tmem[UR4+0x1a0] ;  /* 0x0001a004000479ee */ /* 0x000e6200082c0000 */
[----:B------:R-:W-:Y:S01]  /*f640*/  USHF.L.U32 UR4, UR21, 0x7, URZ ;  /* 0x0000000715047899 */ /* 0x000fe200080006ff */
[----:B------:R-:W-:Y:S02]  /*f650*/  PRMT R37, R38, 0x5410, R37 ;  /* 0x0000541026257816 */ /* 0x000fe40000000025 */
[----:B------:R-:W-:Y:S01]  /*f660*/  PRMT R38, R56, 0x5410, R39 ;  /* 0x0000541038267816 */ /* 0x000fe20000000027 */
[----:B------:R-:W-:Y:S01]  /*f670*/  ULOP3.LUT UR4, UR4, 0x80, URZ, 0xc0, !UPT ;  /* 0x0000008004047892 */ /* 0x000fe2000f8ec0ff */
[----:B------:R-:W-:-:S05]  /*f680*/  PRMT R39, R58, 0x5410, R51 ;  /* 0x000054103a277816 */ /* 0x000fca0000000033 */
[----:B------:R-:W-:Y:S01]  /*f690*/  STS.128 [R50+0x1000], R36 ;  /* 0x0010002432007388 */ /* 0x000fe20000000c00 */
[-C--:B-1----:R-:W-:Y:S02]  /*f6a0*/  FMUL2 R6, R6.F32x2.HI_LO, R54.reuse.F32 ;  /* 0x000000360606724a */ /* 0x082fe40001000000 */
[-C--:B------:R-:W-:Y:S02]  /*f6b0*/  FMUL2 R16, R16.F32x2.HI_LO, R54.reuse.F32 ;  /* 0x000000361010724a */ /* 0x080fe40001000000 */
[----:B------:R-:W-:Y:S01]  /*f6c0*/  FMUL2 R10, R10.F32x2.HI_LO, R54.F32 ;  /* 0x000000360a0a724a */ /* 0x000fe20001000000 */
[----:B------:R-:W-:Y:S01]  /*f6d0*/  F2FP.SATFINITE.E4M3.F32.PACK_AB_MERGE_C R6, R7, R6, RZ ;  /* 0x000000060706723e */ /* 0x000fe200048070ff */
[----:B------:R-:W-:Y:S01]  /*f6e0*/  FMUL2 R18, R18.F32x2.HI_LO, R54.F32 ;  /* 0x000000361212724a */ /* 0x000fe20001000000 */
[----:B------:R-:W1:Y:S01]  /*f6f0*/  LDC R7, c[0x0][0x614] ;  /* 0x00018500ff077b82 */ /* 0x000e620000000800 */
        /* <DEDUP_REMOVED lines=23> */
[----:B-1----:R-:W-:-:S02]  /*f870*/  VIADD R17, R7, UR5 ;  /* 0x0000000507117c36 */ /* 0x002fc40008000000 */
[----:B------:R-:W-:Y:S01]  /*f880*/  FMUL2 R34, R34.F32x2.HI_LO, R54.F32 ;  /* 0x000000362222724a */ /* 0x000fe20001000000 */
[----:B------:R-:W-:Y:S01]  /*f890*/  F2FP.SATFINITE.E4M3.F32.PACK_AB_MERGE_C R30, R31, R30, RZ ;  /* 0x0000001e1f1e723e */ /* 0x000fe200048070ff */
[----:B------:R-:W1:Y:S01]  /*f8a0*/  @P5 LDC R27, c[0x0][0x600] ;  /* 0x00018000ff1b5b82 */ /* 0x000e620000000800 */
[----:B------:R-:W-:Y:S02]  /*f8b0*/  F2FP.SATFINITE.E4M3.F32.PACK_AB_MERGE_C R32, R33, R32, RZ ;  /* 0x000000202120723e */ /* 0x000fe400048070ff */
[----:B------:R-:W-:Y:S01]  /*f8c0*/  LEA R17, R17, UR4, 0x9 ;  /* 0x0000000411117c11 */ /* 0x000fe2000f8e48ff */
[----:B------:R-:W-:Y:S01]  /*f8d0*/  USHF.R.S32.HI UR4, URZ, 0x1f, UR19 ;  /* 0x0000001fff047899 */ /* 0x000fe20008011413 */
[----:B------:R-:W-:Y:S02]  /*f8e0*/  F2FP.SATFINITE.E4M3.F32.PACK_AB_MERGE_C R7, R35, R34, RZ ;  /* 0x000000222307723e */ /* 0x000fe400048070ff */
[C---:B------:R-:W-:Y:S01]  /*f8f0*/  IADD3 R15, PT, PT, -R17.reuse, UR6, RZ ;  /* 0x00000006110f7c10 */ /* 0x040fe2000fffe1ff */
[----:B------:R-:W-:Y:S01]  /*f900*/  VIADD R19, R17, 0x100 ;  /* 0x0000010011137836 */ /* 0x000fe20000000000 */
[----:B------:R-:W-:-:S02]  /*f910*/  PRMT R9, R9, 0x5410, R10 ;  /* 0x0000541009097816 */ /* 0x000fc4000000000a */
[-C--:B------:R-:W-:Y:S02]  /*f920*/  ISETP.GT.AND P3, PT, R15, R2.reuse, PT ;  /* 0x000000020f00720c */ /* 0x080fe40003f64270 */
[----:B------:R-:W-:Y:S01]  /*f930*/  IADD3 R23, PT, PT, -R19, UR6, RZ ;  /* 0x0000000613177c10 */ /* 0x000fe2000fffe1ff */
[----:B-----5:R-:W-:Y:S01]  /*f940*/  UIMAD UR6, UR4, UR8, URZ ;  /* 0x00000008040672a4 */ /* 0x020fe2000f8e02ff */
[----:B------:R-:W-:Y:S01]  /*f950*/  PRMT R10, R13, 0x5410, R14 ;  /* 0x000054100d0a7816 */ /* 0x000fe2000000000e */
[----:B------:R-:W-:Y:S01]  /*f960*/  UIMAD.WIDE.U32 UR4, UR19, UR8, URZ ;  /* 0x00000008130472a5 */ /* 0x000fe2000f8e00ff */
[----:B------:R-:W-:Y:S01]  /*f970*/  ISETP.GT.AND P2, PT, R23, R2, PT ;  /* 0x000000021700720c */ /* 0x000fe20003f44270 */
[----:B------:R-:W-:Y:S01]  /*f980*/  USHF.R.S32.HI UR8, URZ, 0x1f, UR18 ;  /* 0x0000001fff087899 */ /* 0x000fe20008011412 */
[----:B------:R-:W-:Y:S01]  /*f990*/  PRMT R8, R5, 0x5410, R6 ;  /* 0x0000541005087816 */ /* 0x000fe20000000006 */
[----:B------:R-:W-:Y:S01]  /*f9a0*/  UIMAD UR6, UR19, UR9, UR6 ;  /* 0x00000009130672a4 */ /* 0x000fe2000f8e0206 */
[----:B------:R-:W2:Y:S01]  /*f9b0*/  @P4 LDC R23, c[0x0][0x600] ;  /* 0x00018000ff174b82 */ /* 0x000ea20000000800 */
[----:B------:R-:W-:Y:S01]  /*f9c0*/  PRMT R11, R16, 0x5410, R11 ;  /* 0x00005410100b7816 */ /* 0x000fe2000000000b */
[----:B----4-:R-:W-:Y:S01]  /*f9d0*/  UIMAD UR8, UR8, UR12, URZ ;  /* 0x0000000c080872a4 */ /* 0x010fe2000f8e02ff */
[----:B------:R-:W-:Y:S01]  /*f9e0*/  PRMT R4, R21, 0x5410, R4 ;  /* 0x0000541015047816 */ /* 0x000fe20000000004 */
[----:B------:R-:W-:Y:S01]  /*f9f0*/  UIADD3 UR5, UPT, UPT, UR5, UR6, URZ ;  /* 0x0000000605057290 */ /* 0x000fe2000fffe0ff */
[----:B------:R-:W-:Y:S01]  /*fa00*/  PRMT R5, R25, 0x5410, R26 ;  /* 0x0000541019057816 */ /* 0x000fe2000000001a */
[----:B------:R-:W-:Y:S01]  /*fa10*/  UIMAD UR8, UR18, UR13, UR8 ;  /* 0x0000000d120872a4 */ /* 0x000fe2000f8e0208 */
[----:B------:R-:W-:Y:S01]  /*fa20*/  PRMT R6, R29, 0x5410, R30 ;  /* 0x000054101d067816 */ /* 0x000fe2000000001e */
[----:B------:R-:W3:Y:S01]  /*fa30*/  @P3 LDC.64 R14, c[0x0][0x3b0] ;  /* 0x0000ec00ff0e3b82 */ /* 0x000ee20000000a00 */
[----:B------:R-:W-:Y:S01]  /*fa40*/  PRMT R7, R32, 0x5410, R7 ;  /* 0x0000541020077816 */ /* 0x000fe20000000007 */
[----:B------:R4:W-:Y:S01]  /*fa50*/  STS.128 [R3+0x2000], R8 ;  /* 0x0020000803007388 */ /* 0x0009e20000000c00 */
[----:B------:R-:W-:Y:S01]  /*fa60*/  UIMAD.WIDE.U32 UR4, UR18, UR12, UR4 ;  /* 0x0000000c120472a5 */ /* 0x000fe2000f8e0004 */
[----:B------:R-:W-:Y:S01]  /*fa70*/  @P3 SHF.R.S32.HI R16, RZ, 0x1f, R17 ;  /* 0x0000001fff103819 */ /* 0x000fe20000011411 */
[----:B-1----:R-:W-:Y:S01]  /*fa80*/  @P5 FFMA R27, R52, R27, R53 ;  /* 0x0000001b341b5223 */ /* 0x002fe20000000035 */
[----:B------:R1:W-:Y:S01]  /*fa90*/  STS.128 [R50+0x2000], R4 ;  /* 0x0020000432007388 */ /* 0x0003e20000000c00 */
[----:B------:R-:W-:Y:S01]  /*faa0*/  UIADD3 UR5, UPT, UPT, UR5, UR8, URZ ;  /* 0x0000000805057290 */ /* 0x000fe2000fffe0ff */
[----:B------:R-:W5:Y:S01]  /*fab0*/  @P2 LDC.64 R12, c[0x0][0x3b0] ;  /* 0x0000ec00ff0c2b82 */ /* 0x000f620000000a00 */
[----:B------:R-:W-:Y:S01]  /*fac0*/  @P3 IADD3 R17, P1, P0, R17, UR4, R2 ;  /* 0x0000000411113c10 */ /* 0x000fe2000f83e002 */
[----:B------:R4:W-:Y:S06]  /*fad0*/  MEMBAR.ALL.CTA ;  /* 0x0000000000007992 */ /* 0x0009ec0000008000 */
[----:B----4-:R-:W4:Y:S01]  /*fae0*/  FENCE.VIEW.ASYNC.S ;  /* 0x00000000000073c6 */ /* 0x010f220000000000 */
[----:B------:R-:W1:Y:S01]  /*faf0*/  LDCU.64 UR8, c[0x0][0x358] ;  /* 0x00006b00ff0877ac */ /* 0x000e620008000a00 */
[----:B------:R-:W-:-:S02]  /*fb00*/  @P3 IADD3.X R16, PT, PT, R16, UR5, RZ, P1, P0 ;  /* 0x0000000510103c10 */ /* 0x000fc40008fe04ff */
[----:B------:R-:W-:Y:S01]  /*fb10*/  @P2 IADD3 R2, P1, P0, R19, UR4, R2 ;  /* 0x0000000413022c10 */ /* 0x000fe2000f83e002 */
[----:B--2---:R-:W-:Y:S01]  /*fb20*/  @P4 FFMA R23, R48, R23, R49 ;  /* 0x0000001730174223 */ /* 0x004fe20000000031 */
[----:B------:R-:W-:-:S04]  /*fb30*/  @P2 SHF.R.S32.HI R19, RZ, 0x1f, R19 ;  /* 0x0000001fff132819 */ /* 0x000fc80000011413 */
[----:B------:R-:W-:Y:S02]  /*fb40*/  @P2 IADD3.X R19, PT, PT, R19, UR5, RZ, P1, P0 ;  /* 0x0000000513132c10 */ /* 0x000fe40008fe04ff */
[----:B---3--:R-:W-:-:S04]  /*fb50*/  @P3 LEA R14, P1, R17, R14, 0x2 ;  /* 0x0000000e110e3211 */ /* 0x008fc800078210ff */
[----:B------:R-:W-:Y:S02]  /*fb60*/  @P3 LEA.HI.X R15, R17, R15, R16, 0x2, P1 ;  /* 0x0000000f110f3211 */ /* 0x000fe400008f1410 */
[C---:B-----5:R-:W-:Y:S01]  /*fb70*/  @P2 LEA R12, P0, R2.reuse, R12, 0x2 ;  /* 0x0000000c020c2211 */ /* 0x060fe200078010ff */
[----:B------:R-:W-:Y:S02]  /*fb80*/  IMAD.MOV.U32 R3, RZ, RZ, -0x800000 ;  /* 0xff800000ff037424 */ /* 0x000fe400078e00ff */
[----:B------:R-:W-:Y:S01]  /*fb90*/  @P5 FMUL R3, R27, 0.69314718246459960938 ;  /* 0x3f3172181b035820 */ /* 0x000fe20000400000 */
[----:B----4-:R3:W-:Y:S01]  /*fba0*/  SYNCS.ARRIVE.TRANS64.RED.ART0 RZ, [UR10], R0 ;  /* 0x00000000ffff79a7 */ /* 0x0107e2000850040a */
[----:B------:R-:W-:Y:S01]  /*fbb0*/  @P2 LEA.HI.X R13, R2, R13, R19, 0x2, P0 ;  /* 0x0000000d020d2211 */ /* 0x000fe200000f1413 */
[----:B-1----:R-:W-:Y:S02]  /*fbc0*/  IMAD.MOV.U32 R4, RZ, RZ, -0x800000 ;  /* 0xff800000ff047424 */ /* 0x002fe400078e00ff */
[----:B------:R-:W-:Y:S01]  /*fbd0*/  @P4 FMUL R4, R23, 0.69314718246459960938 ;  /* 0x3f31721817044820 */ /* 0x000fe20000400000 */
[----:B------:R-:W-:Y:S01]  /*fbe0*/  IMAD.MOV.U32 R5, RZ, RZ, RZ ;  /* 0x000000ffff057224 */ /* 0x000fe200078e00ff */
[----:B------:R3:W-:Y:S03]  /*fbf0*/  SYNCS.ARRIVE.TRANS64.ART0 RZ, [UR7+0x278], R0 ;  /* 0x00027800ffff79a7 */ /* 0x0007e60008500007 */
[----:B------:R3:W-:Y:S04]  /*fc00*/  @P3 STG.E desc[UR8][R14.64], R4 ;  /* 0x000000040e003986 */ /* 0x0007e8000c101908 */
[----:B------:R3:W-:Y:S02]  /*fc10*/  @P2 STG.E desc[UR8][R12.64], R3 ;  /* 0x000000030c002986 */ /* 0x0007e4000c101908 */
.L_x_86:
[----:B------:R-:W-:-:S04]  /*fc20*/  SHF.L.U32 R2, R5, 0x1f, RZ ;  /* 0x0000001f05027819 */ /* 0x000fc800000006ff */
[----:B------:R-:W1:Y:S02]  /*fc30*/  SYNCS.PHASECHK.TRANS64.TRYWAIT P0, [UR7+0x288], R2 ;  /* 0x00028802ff0075a7 */ /* 0x000e640008001107 */
[----:B-1----:R-:W-:Y:S05]  /*fc40*/  @!P0 BRA `(.L_x_95) ;  /* 0x0000001000e08947 */ /* 0x002fea0003800000 */
.L_x_177:
[----:B------:R-:W-:Y:S06]  /*fc50*/  BAR.ARV 0x2, 0x1a0 ;  /* 0x0086800000007b1d */ /* 0x000fec0000002000 */
[----:B------:R-:W-:Y:S05]  /*fc60*/  BRA `(.L_x_96) ;  /* 0x0000000000347947 */ /* 0x000fea0003800000 */
.L_x_85:
[----:B------:R-:W-:Y:S05]  /*fc70*/  BRA.U UP0, `(.L_x_97) ;  /* 0x00000001002c7547 */ /* 0x000fea000b800000 */
[----:B-1----:R-:W1:Y:S01]  /*fc80*/  S2UR UR4, SR_CgaCtaId ;  /* 0x00000000000479c3 */ /* 0x002e620000008800 */
        /* <DEDUP_REMOVED lines=10> */
.L_x_97:
[----:B------:R-:W-:Y:S01]  /*fd30*/  NOP ;  /* 0x0000000000007918 */ /* 0x000fe20000000000 */
.L_x_96:
[----:B------:R-:W-:-:S09]  /*fd40*/  UISETP.NE.AND UP0, UPT, UR72, 0xc, UPT ;  /* 0x0000000c4800788c */ /* 0x000fd2000bf05270 */
        /* <DEDUP_REMOVED lines=12> */
.L_x_98:
[----:B------:R-:W-:Y:S01]  /*fe10*/  NOP ;  /* 0x0000000000007918 */ /* 0x000fe20000000000 */
[----:B-1-3--:R-:W-:Y:S05]  /*fe20*/  EXIT ;  /* 0x000000000000794d */ /* 0x00afea0003800000 */
.L_x_14:
[----:B------:R-:W-:Y:S01]  /*fe30*/  HFMA2 R4, -RZ, RZ, -0.0 , 0 ;  /* 0x80000000ff047431 */ /* 0x000fe200000001ff */
[----:B------:R-:W-:Y:S02]  /*fe40*/  MOV R2, UR14 ;  /* 0x0000000e00027c02 */ /* 0x000fe40008000f00 */
[----:B------:R-:W-:-:S07]  /*fe50*/  MOV R5, 0x80000000 ;  /* 0x8000000000057802 */ /* 0x000fce0000000f00 */
.L_x_99:
[----:B-1----:R1:W2:Y:S02]  /*fe60*/  SYNCS.PHASECHK.TRANS64.TRYWAIT P0, [R2+URZ+0x108], R5 ;  /* 0x00010805020075a7 */ /* 0x0022a400080011ff */
[----:B--2---:R-:W-:Y:S05]  /*fe70*/  @!P0 NANOSLEEP.SYNCS 0x989680 ;  /* 0x009896800000895d */ /* 0x004fea0003900000 */
[----:B------:R-:W2:Y:S02]  /*fe80*/  @!P0 SYNCS.PHASECHK.TRANS64 P0, [R2+URZ+0x108], R5 ;  /* 0x00010805020085a7 */ /* 0x000ea400080010ff */
[----:B--2---:R-:W-:Y:S05]  /*fe90*/  @!P0 BRA `(.L_x_99) ;  /* 0xfffffffc00f08947 */ /* 0x004fea000383ffff */
[----:B------:R-:W-:Y:S05]  /*fea0*/  BRA `(.L_x_100) ;  /* 0xffffff1400447947 */ /* 0x000fea000383ffff */
.L_x_16:
[----:B------:R-:W-:Y:S01]  /*feb0*/  HFMA2 R4, -RZ, RZ, -0.0 , 0 ;  /* 0x80000000ff047431 */ /* 0x000fe200000001ff */
[----:B--2---:R-:W-:Y:S02]  /*fec0*/  MOV R2, UR14 ;  /* 0x0000000e00027c02 */ /* 0x004fe40008000f00 */
[----:B------:R-:W-:-:S07]  /*fed0*/  MOV R5, 0x80000000 ;  /* 0x8000000000057802 */ /* 0x000fce0000000f00 */
.L_x_101:
[----:B-1----:R1:W2:Y:S02]  /*fee0*/  SYNCS.PHASECHK.TRANS64.TRYWAIT P0, [R2+URZ+0x10], R5 ;  /* 0x00001005020075a7 */ /* 0x0022a400080011ff */
[----:B--2---:R-:W-:Y:S05]  /*fef0*/  @!P0 NANOSLEEP.SYNCS 0x989680 ;  /* 0x009896800000895d */ /* 0x004fea0003900000 */
[----:B------:R-:W2:Y:S02]  /*ff00*/  @!P0 SYNCS.PHASECHK.TRANS64 P0, [R2+URZ+0x10], R5 ;  /* 0x00001005020085a7 */ /* 0x000ea400080010ff */
[----:B--2---:R-:W-:Y:S05]  /*ff10*/  @!P0 BRA `(.L_x_101) ;  /* 0xfffffffc00f08947 */ /* 0x004fea000383ffff */
[----:B------:R-:W-:Y:S05]  /*ff20*/  BRA `(.L_x_102) ;  /* 0xffffff1400cc7947 */ /* 0x000fea000383ffff */
.L_x_18:
[----:B------:R-:W-:Y:S01]  /*ff30*/  HFMA2 R4, -RZ, RZ, -0.0 , 0 ;  /* 0x80000000ff047431 */ /* 0x000fe200000001ff */
[----:B---3--:R-:W-:Y:S02]  /*ff40*/  MOV R2, UR14 ;  /* 0x0000000e00027c02 */ /* 0x008fe40008000f00 */
[----:B------:R-:W-:-:S07]  /*ff50*/  MOV R5, 0x80000000 ;  /* 0x8000000000057802 */ /* 0x000fce0000000f00 */
.L_x_103:
[----:B-1----:R1:W2:Y:S02]  /*ff60*/  SYNCS.PHASECHK.TRANS64.TRYWAIT P0, [R2+URZ+0x18], R5 ;  /* 0x00001805020075a7 */ /* 0x0022a400080011ff */
[----:B--2---:R-:W-:Y:S05]  /*ff70*/  @!P0 NANOSLEEP.SYNCS 0x989680 ;  /* 0x009896800000895d */ /* 0x004fea0003900000 */
[----:B------:R-:W2:Y:S02]  /*ff80*/  @!P0 SYNCS.PHASECHK.TRANS64 P0, [R2+URZ+0x18], R5 ;  /* 0x00001805020085a7 */ /* 0x000ea400080010ff */
[----:B--2---:R-:W-:Y:S05]  /*ff90*/  @!P0 BRA `(.L_x_103) ;  /* 0xfffffffc00f08947 */ /* 0x004fea000383ffff */
[----:B------:R-:W-:Y:S05]  /*ffa0*/  BRA `(.L_x_104) ;  /* 0xffffff1800447947 */ /* 0x000fea000383ffff */
.L_x_20:
[----:B------:R-:W-:Y:S01]  /*ffb0*/  HFMA2 R4, -RZ, RZ, -0.0 , 0 ;  /* 0x80000000ff047431 */ /* 0x000fe200000001ff */
[----:B---3--:R-:W-:Y:S02]  /*ffc0*/  MOV R2, UR14 ;  /* 0x0000000e00027c02 */ /* 0x008fe40008000f00 */
[----:B------:R-:W-:-:S07]  /*ffd0*/  MOV R5, 0x80000000 ;  /* 0x8000000000057802 */ /* 0x000fce0000000f00 */
.L_x_105:
[----:B-1----:R1:W2:Y:S02]  /*ffe0*/  SYNCS.PHASECHK.TRANS64.TRYWAIT P0, [R2+URZ+0x110], R5 ;  /* 0x00011005020075a7 */ /* 0x0022a400080011ff */
[----:B--2---:R-:W-:Y:S05]  /*fff0*/  @!P0 NANOSLEEP.SYNCS 0x989680 ;  /* 0x009896800000895d */ /* 0x004fea0003900000 */
[----:B------:R-:W2:Y:S02]  /*10000*/  @!P0 SYNCS.PHASECHK.TRANS64 P0, [R2+URZ+0x110], R5 ;  /* 0x00011005020085a7 */ /* 0x000ea400080010ff */
[----:B--2---:R-:W-:Y:S05]  /*10010*/  @!P0 BRA `(.L_x_105) ;  /* 0xfffffffc00f08947 */ /* 0x004fea000383ffff */
[----:B------:R-:W-:Y:S05]  /*10020*/  BRA `(.L_x_106) ;  /* 0xffffff1800bc7947 */ /* 0x000fea000383ffff */
.L_x_22:
[----:B--23--:R-:W-:Y:S02]  /*10030*/  MOV R2, UR5 ;  /* 0x0000000500027c02 */ /* 0x00cfe40008000f00 */
[----:B------:R-:W-:-:S07]  /*10040*/  MOV R7, R6 ;  /* 0x0000000600077202 */ /* 0x000fce0000000f00 */
.L_x_107:
[----:B-1----:R1:W2:Y:S02]  /*10050*/  SYNCS.PHASECHK.TRANS64.TRYWAIT P0, [R2+URZ+0x108], R7 ;  /* 0x00010807020075a7 */ /* 0x0022a400080011ff */
[----:B--2---:R-:W-:Y:S05]  /*10060*/  @!P0 NANOSLEEP.SYNCS 0x989680 ;  /* 0x009896800000895d */ /* 0x004fea0003900000 */
[----:B------:R-:W2:Y:S02]  /*10070*/  @!P0 SYNCS.PHASECHK.TRANS64 P0, [R2+URZ+0x108], R7 ;  /* 0x00010807020085a7 */ /* 0x000ea400080010ff */
[----:B--2---:R-:W-:Y:S05]  /*10080*/  @!P0 BRA `(.L_x_107) ;  /* 0xfffffffc00f08947 */ /* 0x004fea000383ffff */
[----:B------:R-:W-:Y:S05]  /*10090*/  BRA `(.L_x_108) ;  /* 0xffffff1c00907947 */ /* 0x000fea000383ffff */
.L_x_24:
[----:B--234-:R-:W-:Y:S02]  /*100a0*/  MOV R2, UR4 ;  /* 0x0000000400027c02 */ /* 0x01cfe40008000f00 */
[-C--:B------:R-:W-:Y:S02]  /*100b0*/  MOV R6, R4.reuse ;  /* 0x0000000400067202 */ /* 0x080fe40000000f00 */
[----:B------:R-:W-:-:S07]  /*100c0*/  MOV R7, R4 ;  /* 0x0000000400077202 */ /* 0x000fce0000000f00 */
.L_x_109:
[----:B-1----:R1:W2:Y:S02]  /*100d0*/  SYNCS.PHASECHK.TRANS64.TRYWAIT P0, [R2+URZ+0x108], R7 ;  /* 0x00010807020075a7 */ /* 0x0022a400080011ff */
[----:B--2---:R-:W-:Y:S05]  /*100e0*/  @!P0 NANOSLEEP.SYNCS 0x989680 ;  /* 0x009896800000895d */ /* 0x004fea0003900000 */
[----:B------:R-:W2:Y:S02]  /*100f0*/  @!P0 SYNCS.PHASECHK.TRANS64 P0, [R2+URZ+0x108], R7 ;  /* 0x00010807020085a7 */ /* 0x000ea400080010ff */
[----:B--2---:R-:W-:Y:S05]  /*10100*/  @!P0 BRA `(.L_x_109) ;  /* 0xfffffffc00f08947 */ /* 0x004fea000383ffff */
[----:B------:R-:W-:Y:S05]  /*10110*/  BRA `(.L_x_110) ;  /* 0xffffff1c00b87947 */ /* 0x000fea000383ffff */
.L_x_27:
[----:B--2345:R-:W-:Y:S02]  /*10120*/  MOV R2, UR5 ;  /* 0x0000000500027c02 */ /* 0x03cfe40008000f00 */
[----:B------:R-:W-:-:S07]  /*10130*/  MOV R7, R6 ;  /* 0x0000000600077202 */ /* 0x000fce0000000f00 */
.L_x_111:
[----:B-1----:R1:W2:Y:S02]  /*10140*/  SYNCS.PHASECHK.TRANS64.TRYWAIT P0, [R2+URZ+0x108], R7 ;  /* 0x00010807020075a7 */ /* 0x0022a400080011ff */
[----:B--2---:R-:W-:Y:S05]  /*10150*/  @!P0 NANOSLEEP.SYNCS 0x989680 ;  /* 0x009896800000895d */ /* 0x004fea0003900000 */
[----:B------:R-:W2:Y:S02]  /*10160*/  @!P0 SYNCS.PHASECHK.TRANS64 P0, [R2+URZ+0x108], R7 ;  /* 0x00010807020085a7 */ /* 0x000ea400080010ff */
[----:B--2---:R-:W-:Y:S05]  /*10170*/  @!P0 BRA `(.L_x_111) ;  /* 0xfffffffc00f08947 */ /* 0x004fea000383ffff */
[----:B------:R-:W-:Y:S05]  /*10180*/  BRA `(.L_x_112) ;  /* 0xffffff2800087947 */ /* 0x000fea000383ffff */
.L_x_29:
[----:B------:R-:W-:Y:S02]  /*10190*/  MOV R2, UR4 ;  /* 0x0000000400027c02 */ /* 0x000fe40008000f00 */
[----:B------:R-:W-:-:S07]  /*101a0*/  MOV R5, R4 ;  /* 0x0000000400057202 */ /* 0x000fce0000000f00 */
.L_x_113:
[----:B-1----:R1:W2:Y:S02]  /*101b0*/  SYNCS.PHASECHK.TRANS64.TRYWAIT P0, [R2+URZ+0x18], R5 ;  /* 0x00001805020075a7 */ /* 0x0022a400080011ff */
[----:B--2---:R-:W-:Y:S05]  /*101c0*/  @!P0 NANOSLEEP.SYNCS 0x989680 ;  /* 0x009896800000895d */ /* 0x004fea0003900000 */
[----:B------:R-:W2:Y:S02]  /*101d0*/  @!P0 SYNCS.PHASECHK.TRANS64 P0, [R2+URZ+0x18], R5 ;  /* 0x00001805020085a7 */ /* 0x000ea400080010ff */
[----:B--2---:R-:W-:Y:S05]  /*101e0*/  @!P0 BRA `(.L_x_113) ;  /* 0xfffffffc00f08947 */ /* 0x004fea000383ffff */
[----:B------:R-:W-:Y:S05]  /*101f0*/  BRA `(.L_x_114) ;  /* 0xffffff28000c7947 */ /* 0x000fea000383ffff */
.L_x_31:
[----:B--2345:R-:W-:Y:S02]  /*10200*/  MOV R2, UR4 ;  /* 0x0000000400027c02 */ /* 0x03cfe40008000f00 */
[----:B------:R-:W-:-:S07]  /*10210*/  MOV R5, R4 ;  /* 0x0000000400057202 */ /* 0x000fce0000000f00 */
.L_x_115:
[----:B-1----:R1:W2:Y:S02]  /*10220*/  SYNCS.PHASECHK.TRANS64.TRYWAIT P0, [R2+URZ+0x18], R5 ;  /* 0x00001805020075a7 */ /* 0x0022a400080011ff */
[----:B--2---:R-:W-:Y:S05]  /*10230*/  @!P0 NANOSLEEP.SYNCS 0x989680 ;  /* 0x009896800000895d */ /* 0x004fea0003900000 */
[----:B------:R-:W2:Y:S02]  /*10240*/  @!P0 SYNCS.PHASECHK.TRANS64 P0, [R2+URZ+0x18], R5 ;  /* 0x00001805020085a7 */ /* 0x000ea400080010ff */
[----:B--2---:R-:W-:Y:S05]  /*10250*/  @!P0 BRA `(.L_x_115) ;  /* 0xfffffffc00f08947 */ /* 0x004fea000383ffff */
[----:B------:R-:W-:Y:S05]  /*10260*/  BRA `(.L_x_30) ;  /* 0xffffff2800107947 */ /* 0x000fea000383ffff */
.L_x_38:
[----:B------:R-:W-:-:S07]  /*10270*/  MOV R9, R8 ;  /* 0x0000000800097202 */ /* 0x000fce0000000f00 */
.L_x_116:
[----:B-1----:R1:W2:Y:S02]  /*10280*/  SYNCS.PHASECHK.TRANS64.TRYWAIT P0, [R4+URZ], R9 ;  /* 0x00000009040075a7 */ /* 0x0022a400080011ff */
[----:B--2---:R-:W-:Y:S05]  /*10290*/  @!P0 NANOSLEEP.SYNCS 0x989680 ;  /* 0x009896800000895d */ /* 0x004fea0003900000 */
[----:B------:R-:W2:Y:S02]  /*102a0*/  @!P0 SYNCS.PHASECHK.TRANS64 P0, [R4+URZ], R9 ;  /* 0x00000009040085a7 */ /* 0x000ea400080010ff */
[----:B--2---:R-:W-:Y:S05]  /*102b0*/  @!P0 BRA `(.L_x_116) ;  /* 0xfffffffc00f08947 */ /* 0x004fea000383ffff */
[----:B------:R-:W-:Y:S05]  /*102c0*/  BRA `(.L_x_37) ;  /* 0xffffff2800e07947 */ /* 0x000fea000383ffff */
.L_x_41:
[----:B------:R-:W-:-:S07]  /*102d0*/  MOV R7, R6 ;  /* 0x0000000600077202 */ /* 0x000fce0000000f00 */
.L_x_117:
[----:B-1----:R1:W2:Y:S02]  /*102e0*/  SYNCS.PHASECHK.TRANS64.TRYWAIT P0, [R3+URZ], R7 ;  /* 0x00000007030075a7 */ /* 0x0022a400080011ff */
[----:B--2---:R-:W-:Y:S05]  /*102f0*/  @!P0 NANOSLEEP.SYNCS 0x989680 ;  /* 0x009896800000895d */ /* 0x004fea0003900000 */
[----:B------:R-:W2:Y:S02]  /*10300*/  @!P0 SYNCS.PHASECHK.TRANS64 P0, [R3+URZ], R7 ;  /* 0x00000007030085a7 */ /* 0x000ea400080010ff */
[----:B--2---:R-:W-:Y:S05]  /*10310*/  @!P0 BRA `(.L_x_117) ;  /* 0xfffffffc00f08947 */ /* 0x004fea000383ffff */
[----:B------:R-:W-:Y:S05]  /*10320*/  BRA `(.L_x_40) ;  /* 0xffffff2c00587947 */ /* 0x000fea000383ffff */
.L_x_43:
[----:B------:R-:W-:-:S07]  /*10330*/  MOV R2, UR4 ;  /* 0x0000000400027c02 */ /* 0x000fce0008000f00 */
.L_x_118:
[----:B-1----:R1:W2:Y:S02]  /*10340*/  SYNCS.PHASECHK.TRANS64.TRYWAIT P0, [R2+URZ], RZ ;  /* 0x000000ff020075a7 */ /* 0x0022a400080011ff */
[----:B--2---:R-:W-:Y:S05]  /*10350*/  @!P0 NANOSLEEP.SYNCS 0x989680 ;  /* 0x009896800000895d */ /* 0x004fea0003900000 */
[----:B------:R-:W2:Y:S02]  /*10360*/  @!P0 SYNCS.PHASECHK.TRANS64 P0, [R2+URZ], RZ ;  /* 0x000000ff020085a7 */ /* 0x000ea400080010ff */
[----:B--2---:R-:W-:Y:S05]  /*10370*/  @!P0 BRA `(.L_x_118) ;  /* 0xfffffffc00f08947 */ /* 0x004fea000383ffff */
[----:B------:R-:W-:Y:S05]  /*10380*/  BRA `(.L_x_119) ;  /* 0xffffff3000d47947 */ /* 0x000fea000383ffff */
.L_x_44:
[----:B------:R-:W-:-:S07]  /*10390*/  MOV R2, UR4 ;  /* 0x0000000400027c02 */ /* 0x000fce0008000f00 */
.L_x_120:
[----:B-1----:R1:W2:Y:S02]  /*103a0*/  SYNCS.PHASECHK.TRANS64.TRYWAIT P0, [R2+URZ+0x20], RZ ;  /* 0x000020ff020075a7 */ /* 0x0022a400080011ff */
[----:B--2---:R-:W-:Y:S05]  /*103b0*/  @!P0 NANOSLEEP.SYNCS 0x989680 ;  /* 0x009896800000895d */ /* 0x004fea0003900000 */
[----:B------:R-:W2:Y:S02]  /*103c0*/  @!P0 SYNCS.PHASECHK.TRANS64 P0, [R2+URZ+0x20], RZ ;  /* 0x000020ff020085a7 */ /* 0x000ea400080010ff */
[----:B--2---:R-:W-:Y:S05]  /*103d0*/  @!P0 BRA `(.L_x_120) ;  /* 0xfffffffc00f08947 */ /* 0x004fea000383ffff */
[----:B------:R-:W-:Y:S05]  /*103e0*/  BRA `(.L_x_121) ;  /* 0xffffff3400307947 */ /* 0x000fea000383ffff */
.L_x_45:
[----:B------:R-:W-:-:S07]  /*103f0*/  MOV R2, UR4 ;  /* 0x0000000400027c02 */ /* 0x000fce0008000f00 */
.L_x_122:
[----:B-1----:R1:W2:Y:S02]  /*10400*/  SYNCS.PHASECHK.TRANS64.TRYWAIT P0, [R2+URZ+0x8], RZ ;  /* 0x000008ff020075a7 */ /* 0x0022a400080011ff */
[----:B--2---:R-:W-:Y:S05]  /*10410*/  @!P0 NANOSLEEP.SYNCS 0x989680 ;  /* 0x009896800000895d */ /* 0x004fea0003900000 */
[----:B------:R-:W2:Y:S02]  /*10420*/  @!P0 SYNCS.PHASECHK.TRANS64 P0, [R2+URZ+0x8], RZ ;  /* 0x000008ff020085a7 */ /* 0x000ea400080010ff */
[----:B--2---:R-:W-:Y:S05]  /*10430*/  @!P0 BRA `(.L_x_122) ;  /* 0xfffffffc00f08947 */ /* 0x004fea000383ffff */
[----:B------:R-:W-:Y:S05]  /*10440*/  BRA `(.L_x_123) ;  /* 0xffffff3400807947 */ /* 0x000fea000383ffff */
.L_x_47:
[----:B------:R-:W-:Y:S02]  /*10450*/  MOV R7, UR7 ;  /* 0x0000000700077c02 */ /* 0x000fe40008000f00 */
[----:B------:R-:W-:Y:S07]  /*10460*/  MOV R8, R9 ;  /* 0x0000000900087202 */ /* 0x000fee0000000f00 */
.L_x_124:
[----:B-1----:R1:W2:Y:S02]  /*10470*/  SYNCS.PHASECHK.TRANS64.TRYWAIT P0, [R7+URZ], R9 ;  /* 0x00000009070075a7 */ /* 0x0022a400080011ff */
[----:B--2---:R-:W-:Y:S05]  /*10480*/  @!P0 NANOSLEEP.SYNCS 0x989680 ;  /* 0x009896800000895d */ /* 0x004fea0003900000 */
[----:B------:R-:W2:Y:S02]  /*10490*/  @!P0 SYNCS.PHASECHK.TRANS64 P0, [R7+URZ], R9 ;  /* 0x00000009070085a7 */ /* 0x000ea400080010ff */
[----:B--2---:R-:W-:Y:S05]  /*104a0*/  @!P0 BRA `(.L_x_124) ;  /* 0xfffffffc00f08947 */ /* 0x004fea000383ffff */
[----:B------:R-:W-:Y:S05]  /*104b0*/  BRA `(.L_x_125) ;  /* 0xffffff3800487947 */ /* 0x000fea000383ffff */
.L_x_48:
[----:B------:R-:W-:Y:S02]  /*104c0*/  MOV R7, UR4 ;  /* 0x0000000400077c02 */ /* 0x000fe40008000f00 */
[----:B------:R-:W-:Y:S07]  /*104d0*/  MOV R13, R12 ;  /* 0x0000000c000d7202 */ /* 0x000fee0000000f00 */
.L_x_126:
[----:B-1----:R1:W2:Y:S02]  /*104e0*/  SYNCS.PHASECHK.TRANS64.TRYWAIT P0, [R7+URZ+0x200], R13 ;  /* 0x0002000d070075a7 */ /* 0x0022a400080011ff */
[----:B--2---:R-:W-:Y:S05]  /*104f0*/  @!P0 NANOSLEEP.SYNCS 0x989680 ;  /* 0x009896800000895d */ /* 0x004fea0003900000 */
[----:B------:R-:W2:Y:S02]  /*10500*/  @!P0 SYNCS.PHASECHK.TRANS64 P0, [R7+URZ+0x200], R13 ;  /* 0x0002000d070085a7 */ /* 0x000ea400080010ff */
[----:B--2---:R-:W-:Y:S05]  /*10510*/  @!P0 BRA `(.L_x_126) ;  /* 0xfffffffc00f08947 */ /* 0x004fea000383ffff */
[----:B------:R-:W-:Y:S05]  /*10520*/  BRA `(.L_x_127) ;  /* 0xffffff3800947947 */ /* 0x000fea000383ffff */
.L_x_49:
[----:B------:R-:W-:Y:S02]  /*10530*/  MOV R7, UR4 ;  /* 0x0000000400077c02 */ /* 0x000fe40008000f00 */
[----:B------:R-:W-:Y:S07]  /*10540*/  MOV R13, R12 ;  /* 0x0000000c000d7202 */ /* 0x000fee0000000f00 */
.L_x_128:
[----:B-1----:R1:W2:Y:S02]  /*10550*/  SYNCS.PHASECHK.TRANS64.TRYWAIT P0, [R7+URZ+0x210], R13 ;  /* 0x0002100d070075a7 */ /* 0x0022a400080011ff */
[----:B--2---:R-:W-:Y:S05]  /*10560*/  @!P0 NANOSLEEP.SYNCS 0x989680 ;  /* 0x009896800000895d */ /* 0x004fea0003900000 */
[----:B------:R-:W2:Y:S02]  /*10570*/  @!P0 SYNCS.PHASECHK.TRANS64 P0, [R7+URZ+0x210], R13 ;  /* 0x0002100d070085a7 */ /* 0x000ea400080010ff */
[----:B--2---:R-:W-:Y:S05]  /*10580*/  @!P0 BRA `(.L_x_128) ;  /* 0xfffffffc00f08947 */ /* 0x004fea000383ffff */
[----:B------:R-:W-:Y:S05]  /*10590*/  BRA `(.L_x_129) ;  /* 0xffffff3800c47947 */ /* 0x000fea000383ffff */
.L_x_50:
[----:B------:R-:W-:Y:S02]  /*105a0*/  MOV R7, UR28 ;  /* 0x0000001c00077c02 */ /* 0x000fe40008000f00 */
[-C--:B------:R-:W-:Y:S02]  /*105b0*/  MOV R8, R10.reuse ;  /* 0x0000000a00087202 */ /* 0x080fe40000000f00 */
[----:B------:R-:W-:Y:S07]  /*105c0*/  MOV R9, R10 ;  /* 0x0000000a00097202 */ /* 0x000fee0000000f00 */
.L_x_130:
[----:B-1----:R1:W2:Y:S02]  /*105d0*/  SYNCS.PHASECHK.TRANS64.TRYWAIT P0, [R7+URZ], R9 ;  /* 0x00000009070075a7 */ /* 0x0022a400080011ff */
[----:B--2---:R-:W-:Y:S05]  /*105e0*/  @!P0 NANOSLEEP.SYNCS 0x989680 ;  /* 0x009896800000895d */ /* 0x004fea0003900000 */
[----:B------:R-:W2:Y:S02]  /*105f0*/  @!P0 SYNCS.PHASECHK.TRANS64 P0, [R7+URZ], R9 ;  /* 0x00000009070085a7 */ /* 0x000ea400080010ff */
[----:B--2---:R-:W-:Y:S05]  /*10600*/  @!P0 BRA `(.L_x_130) ;  /* 0xfffffffc00f08947 */ /* 0x004fea000383ffff */
[----:B------:R-:W-:Y:S05]  /*10610*/  BRA `(.L_x_131) ;  /* 0xffffff3800e07947 */ /* 0x000fea000383ffff */
.L_x_51:
[----:B------:R-:W-:Y:S02]  /*10620*/  MOV R9, UR4 ;  /* 0x0000000400097c02 */ /* 0x000fe40008000f00 */
[----:B------:R-:W-:Y:S07]  /*10630*/  MOV R13, R12 ;  /* 0x0000000c000d7202 */ /* 0x000fee0000000f00 */
.L_x_132:
[----:B-1----:R1:W2:Y:S02]  /*10640*/  SYNCS.PHASECHK.TRANS64.TRYWAIT P0, [R9+URZ+0x208], R13 ;  /* 0x0002080d090075a7 */ /* 0x0022a400080011ff */
[----:B--2---:R-:W-:Y:S05]  /*10650*/  @!P0 NANOSLEEP.SYNCS 0x989680 ;  /* 0x009896800000895d */ /* 0x004fea0003900000 */
[----:B------:R-:W2:Y:S02]  /*10660*/  @!P0 SYNCS.PHASECHK.TRANS64 P0, [R9+URZ+0x208], R13 ;  /* 0x0002080d090085a7 */ /* 0x000ea400080010ff */
[----:B--2---:R-:W-:Y:S05]  /*10670*/  @!P0 BRA `(.L_x_132) ;  /* 0xfffffffc00f08947 */ /* 0x004fea000383ffff */
[----:B------:R-:W-:Y:S05]  /*10680*/  BRA `(.L_x_133) ;  /* 0xffffff3c003c7947 */ /* 0x000fea000383ffff */
.L_x_52:
[----:B------:R-:W-:Y:S02]  /*10690*/  MOV R7, UR4 ;  /* 0x0000000400077c02 */ /* 0x000fe40008000f00 */
[----:B-1----:R-:W-:Y:S07]  /*106a0*/  MOV R13, R12 ;  /* 0x0000000c000d7202 */ /* 0x002fee0000000f00 */
.L_x_134:
[----:B-1----:R1:W2:Y:S02]  /*106b0*/  SYNCS.PHASECHK.TRANS64.TRYWAIT P0, [R7+URZ+0x218], R13 ;  /* 0x0002180d070075a7 */ /* 0x0022a400080011ff */
[----:B--2---:R-:W-:Y:S05]  /*106c0*/  @!P0 NANOSLEEP.SYNCS 0x989680 ;  /* 0x009896800000895d */ /* 0x004fea0003900000 */
[----:B------:R-:W2:Y:S02]  /*106d0*/  @!P0 SYNCS.PHASECHK.TRANS64 P0, [R7+URZ+0x218], R13 ;  /* 0x0002180d070085a7 */ /* 0x000ea400080010ff */
[----:B--2---:R-:W-:Y:S05]  /*106e0*/  @!P0 BRA `(.L_x_134) ;  /* 0xfffffffc00f08947 */ /* 0x004fea000383ffff */
[----:B------:R-:W-:Y:S05]  /*106f0*/  BRA `(.L_x_135) ;  /* 0xffffff3c00387947 */ /* 0x000fea000383ffff */
.L_x_54:
[----:B-1----:R-:W-:Y:S02]  /*10700*/  MOV R2, UR14 ;  /* 0x0000000e00027c02 */ /* 0x002fe40008000f00 */
[----:B------:R-:W-:-:S07]  /*10710*/  MOV R5, R4 ;  /* 0x0000000400057202 */ /* 0x000fce0000000f00 */
.L_x_136:
[----:B-1----:R1:W2:Y:S02]  /*10720*/  SYNCS.PHASECHK.TRANS64.TRYWAIT P0, [R2+URZ+0x20], R5 ;  /* 0x00002005020075a7 */ /* 0x0022a400080011ff */
[----:B--2---:R-:W-:Y:S05]  /*10730*/  @!P0 NANOSLEEP.SYNCS 0x989680 ;  /* 0x009896800000895d */ /* 0x004fea0003900000 */
[----:B------:R-:W2:Y:S02]  /*10740*/  @!P0 SYNCS.PHASECHK.TRANS64 P0, [R2+URZ+0x20], R5 ;  /* 0x00002005020085a7 */ /* 0x000ea400080010ff */
[----:B--2---:R-:W-:Y:S05]  /*10750*/  @!P0 BRA `(.L_x_136) ;  /* 0xfffffffc00f08947 */ /* 0x004fea000383ffff */
[----:B------:R-:W-:Y:S05]  /*10760*/  BRA `(.L_x_137) ;  /* 0xffffff3c00b07947 */ /* 0x000fea000383ffff */
.L_x_55:
[----:B------:R-:W-:Y:S02]  /*10770*/  MOV R3, UR4 ;  /* 0x0000000400037c02 */ /* 0x000fe40008000f00 */
[----:B------:R-:W-:-:S07]  /*10780*/  MOV R7, R6 ;  /* 0x0000000600077202 */ /* 0x000fce0000000f00 */
.L_x_138:
[----:B-1----:R1:W2:Y:S02]  /*10790*/  SYNCS.PHASECHK.TRANS64.TRYWAIT P0, [R3+URZ+0x200], R7 ;  /* 0x00020007030075a7 */ /* 0x0022a400080011ff */
[----:B--2---:R-:W-:Y:S05]  /*107a0*/  @!P0 NANOSLEEP.SYNCS 0x989680 ;  /* 0x009896800000895d */ /* 0x004fea0003900000 */
[----:B------:R-:W2:Y:S02]  /*107b0*/  @!P0 SYNCS.PHASECHK.TRANS64 P0, [R3+URZ+0x200], R7 ;  /* 0x00020007030085a7 */ /* 0x000ea400080010ff */
[----:B--2---:R-:W-:Y:S05]  /*107c0*/  @!P0 BRA `(.L_x_138) ;  /* 0xfffffffc00f08947 */ /* 0x004fea000383ffff */
[----:B------:R-:W-:Y:S05]  /*107d0*/  BRA `(.L_x_139) ;  /* 0xffffff3c00fc7947 */ /* 0x000fea000383ffff */
.L_x_56:
[----:B------:R-:W-:Y:S02]  /*107e0*/  MOV R2, UR4 ;  /* 0x0000000400027c02 */ /* 0x000fe40008000f00 */
[-C--:B------:R-:W-:Y:S02]  /*107f0*/  MOV R4, R6.reuse ;  /* 0x0000000600047202 */ /* 0x080fe40000000f00 */
[----:B------:R-:W-:-:S07]  /*10800*/  MOV R5, R6 ;  /* 0x0000000600057202 */ /* 0x000fce0000000f00 */
.L_x_140:
[----:B-1----:R1:W2:Y:S02]  /*10810*/  SYNCS.PHASECHK.TRANS64.TRYWAIT P0, [R2+URZ+0x210], R5 ;  /* 0x00021005020075a7 */ /* 0x0022a400080011ff */
[----:B--2---:R-:W-:Y:S05]  /*10820*/  @!P0 NANOSLEEP.SYNCS 0x989680 ;  /* 0x009896800000895d */ /* 0x004fea0003900000 */
[----:B------:R-:W2:Y:S02]  /*10830*/  @!P0 SYNCS.PHASECHK.TRANS64 P0, [R2+URZ+0x210], R5 ;  /* 0x00021005020085a7 */ /* 0x000ea400080010ff */
[----:B--2---:R-:W-:Y:S05]  /*10840*/  @!P0 BRA `(.L_x_140) ;  /* 0xfffffffc00f08947 */ /* 0x004fea000383ffff */
[----:B------:R-:W-:Y:S05]  /*10850*/  BRA `(.L_x_141) ;  /* 0xffffff4000407947 */ /* 0x000fea000383ffff */
.L_x_57:
[----:B------:R-:W-:Y:S02]  /*10860*/  MOV R2, UR4 ;  /* 0x0000000400027c02 */ /* 0x000fe40008000f00 */
[-C--:B------:R-:W-:Y:S02]  /*10870*/  MOV R4, R6.reuse ;  /* 0x0000000600047202 */ /* 0x080fe40000000f00 */
[----:B------:R-:W-:-:S07]  /*10880*/  MOV R5, R6 ;  /* 0x0000000600057202 */ /* 0x000fce0000000f00 */
.L_x_142:
[----:B-1----:R1:W2:Y:S02]  /*10890*/  SYNCS.PHASECHK.TRANS64.TRYWAIT P0, [R2+URZ+0x208], R5 ;  /* 0x00020805020075a7 */ /* 0x0022a400080011ff */
[----:B--2---:R-:W-:Y:S05]  /*108a0*/  @!P0 NANOSLEEP.SYNCS 0x989680 ;  /* 0x009896800000895d */ /* 0x004fea0003900000 */
[----:B------:R-:W2:Y:S02]  /*108b0*/  @!P0 SYNCS.PHASECHK.TRANS64 P0, [R2+URZ+0x208], R5 ;  /* 0x00020805020085a7 */ /* 0x000ea400080010ff */
[----:B--2---:R-:W-:Y:S05]  /*108c0*/  @!P0 BRA `(.L_x_142) ;  /* 0xfffffffc00f08947 */ /* 0x004fea000383ffff */
[----:B------:R-:W-:Y:S05]  /*108d0*/  BRA `(.L_x_143) ;  /* 0xffffff4000787947 */ /* 0x000fea000383ffff */
.L_x_58:
[----:B------:R-:W-:Y:S02]  /*108e0*/  MOV R2, UR4 ;  /* 0x0000000400027c02 */ /* 0x000fe40008000f00 */
[----:B------:R-:W-:-:S07]  /*108f0*/  MOV R7, R6 ;  /* 0x0000000600077202 */ /* 0x000fce0000000f00 */
.L_x_144:
[----:B-1----:R1:W2:Y:S02]  /*10900*/  SYNCS.PHASECHK.TRANS64.TRYWAIT P0, [R2+URZ+0x218], R7 ;  /* 0x00021807020075a7 */ /* 0x0022a400080011ff */
[----:B--2---:R-:W-:Y:S05]  /*10910*/  @!P0 NANOSLEEP.SYNCS 0x989680 ;  /* 0x009896800000895d */ /* 0x004fea0003900000 */
[----:B------:R-:W2:Y:S02]  /*10920*/  @!P0 SYNCS.PHASECHK.TRANS64 P0, [R2+URZ+0x218], R7 ;  /* 0x00021807020085a7 */ /* 0x000ea400080010ff */
[----:B--2---:R-:W-:Y:S05]  /*10930*/  @!P0 BRA `(.L_x_144) ;  /* 0xfffffffc00f08947 */ /* 0x004fea000383ffff */
[----:B------:R-:W-:Y:S05]  /*10940*/  BRA `(.L_x_145) ;  /* 0xffffff40008c7947 */ /* 0x000fea000383ffff */
.L_x_59:
[----:B------:R-:W-:-:S07]  /*10950*/  MOV R3, UR4 ;  /* 0x0000000400037c02 */ /* 0x000fce0008000f00 */
.L_x_146:
[----:B-1----:R1:W2:Y:S02]  /*10960*/  SYNCS.PHASECHK.TRANS64.TRYWAIT P0, [R3+URZ+0x2b0], RZ ;  /* 0x0002b0ff030075a7 */ /* 0x0022a400080011ff */
[----:B--2---:R-:W-:Y:S05]  /*10970*/  @!P0 NANOSLEEP.SYNCS 0x989680 ;  /* 0x009896800000895d */ /* 0x004fea0003900000 */
[----:B------:R-:W2:Y:S02]  /*10980*/  @!P0 SYNCS.PHASECHK.TRANS64 P0, [R3+URZ+0x2b0], RZ ;  /* 0x0002b0ff030085a7 */ /* 0x000ea400080010ff */
[----:B--2---:R-:W-:Y:S05]  /*10990*/  @!P0 BRA `(.L_x_146) ;  /* 0xfffffffc00f08947 */ /* 0x004fea000383ffff */
[----:B------:R-:W-:Y:S05]  /*109a0*/  BRA `(.L_x_147) ;  /* 0xffffff4000c87947 */ /* 0x000fea000383ffff */
.L_x_65:
[----:B------:R-:W-:-:S07]  /*109b0*/  MOV R2, UR4 ;  /* 0x0000000400027c02 */ /* 0x000fce0008000f00 */
.L_x_148:
[----:B-1----:R1:W2:Y:S02]  /*109c0*/  SYNCS.PHASECHK.TRANS64.TRYWAIT P0, [R2+URZ+0x270], RZ ;  /* 0x000270ff020075a7 */ /* 0x0022a400080011ff */
[----:B--2---:R-:W-:Y:S05]  /*109d0*/  @!P0 NANOSLEEP.SYNCS 0x989680 ;  /* 0x009896800000895d */ /* 0x004fea0003900000 */
[----:B------:R-:W2:Y:S02]  /*109e0*/  @!P0 SYNCS.PHASECHK.TRANS64 P0, [R2+URZ+0x270], RZ ;  /* 0x000270ff020085a7 */ /* 0x000ea400080010ff */
[----:B--2---:R-:W-:Y:S05]  /*109f0*/  @!P0 BRA `(.L_x_148) ;  /* 0xfffffffc00f08947 */ /* 0x004fea000383ffff */
[----:B------:R-:W-:Y:S05]  /*10a00*/  BRA `(.L_x_149) ;  /* 0xffffff4800a47947 */ /* 0x000fea000383ffff */
.L_x_66:
[----:B-1----:R-:W-:-:S07]  /*10a10*/  MOV R2, UR4 ;  /* 0x0000000400027c02 */ /* 0x002fce0008000f00 */
.L_x_150:
[----:B-1----:R1:W2:Y:S02]  /*10a20*/  SYNCS.PHASECHK.TRANS64.TRYWAIT P0, [R2+URZ+0x278], RZ ;  /* 0x000278ff020075a7 */ /* 0x0022a400080011ff */
[----:B--2---:R-:W-:Y:S05]  /*10a30*/  @!P0 NANOSLEEP.SYNCS 0x989680 ;  /* 0x009896800000895d */ /* 0x004fea0003900000 */
[----:B------:R-:W2:Y:S02]  /*10a40*/  @!P0 SYNCS.PHASECHK.TRANS64 P0, [R2+URZ+0x278], RZ ;  /* 0x000278ff020085a7 */ /* 0x000ea400080010ff */
[----:B--2---:R-:W-:Y:S05]  /*10a50*/  @!P0 BRA `(.L_x_150) ;  /* 0xfffffffc00f08947 */ /* 0x004fea000383ffff */
[----:B------:R-:W-:Y:S05]  /*10a60*/  BRA `(.L_x_151) ;  /* 0xffffff4800e47947 */ /* 0x000fea000383ffff */
.L_x_70:
[----:B------:R-:W-:Y:S02]  /*10a70*/  MOV R2, UR5 ;  /* 0x0000000500027c02 */ /* 0x000fe40008000f00 */
[----:B------:R-:W-:Y:S02]  /*10a80*/  MOV R4, 0x80000000 ;  /* 0x8000000000047802 */ /* 0x000fe40000000f00 */
[----:B------:R-:W-:-:S07]  /*10a90*/  MOV R5, 0x80000000 ;  /* 0x8000000000057802 */ /* 0x000fce0000000f00 */
.L_x_152:
[----:B-1----:R1:W2:Y:S02]  /*10aa0*/  SYNCS.PHASECHK.TRANS64.TRYWAIT P0, [R2+URZ], R5 ;  /* 0x00000005020075a7 */ /* 0x0022a400080011ff */
[----:B--2---:R-:W-:Y:S05]  /*10ab0*/  @!P0 NANOSLEEP.SYNCS 0x989680 ;  /* 0x009896800000895d */ /* 0x004fea0003900000 */
[----:B------:R-:W2:Y:S02]  /*10ac0*/  @!P0 SYNCS.PHASECHK.TRANS64 P0, [R2+URZ], R5 ;  /* 0x00000005020085a7 */ /* 0x000ea400080010ff */
[----:B--2---:R-:W-:Y:S05]  /*10ad0*/  @!P0 BRA `(.L_x_152) ;  /* 0xfffffffc00f08947 */ /* 0x004fea000383ffff */
[----:B------:R-:W-:Y:S05]  /*10ae0*/  BRA `(.L_x_153) ;  /* 0xffffff4c00847947 */ /* 0x000fea000383ffff */
.L_x_71:
[----:B------:R-:W-:-:S07]  /*10af0*/  MOV R2, UR6 ;  /* 0x0000000600027c02 */ /* 0x000fce0008000f00 */
.L_x_154:
[----:B-1----:R1:W2:Y:S02]  /*10b00*/  SYNCS.PHASECHK.TRANS64.TRYWAIT P0, [R2+URZ], RZ ;  /* 0x000000ff020075a7 */ /* 0x0022a400080011ff */
[----:B--2---:R-:W-:Y:S05]  /*10b10*/  @!P0 NANOSLEEP.SYNCS 0x989680 ;  /* 0x009896800000895d */ /* 0x004fea0003900000 */
[----:B------:R-:W2:Y:S02]  /*10b20*/  @!P0 SYNCS.PHASECHK.TRANS64 P0, [R2+URZ], RZ ;  /* 0x000000ff020085a7 */ /* 0x000ea400080010ff */
[----:B--2---:R-:W-:Y:S05]  /*10b30*/  @!P0 BRA `(.L_x_154) ;  /* 0xfffffffc00f08947 */ /* 0x004fea000383ffff */
[----:B------:R-:W-:Y:S05]  /*10b40*/  BRA `(.L_x_155) ;  /* 0xffffff5000647947 */ /* 0x000fea000383ffff */
.L_x_72:
[----:B------:R-:W-:-:S07]  /*10b50*/  MOV R4, UR5 ;  /* 0x0000000500047c02 */ /* 0x000fce0008000f00 */
.L_x_156:
[----:B-1----:R1:W2:Y:S02]  /*10b60*/  SYNCS.PHASECHK.TRANS64.TRYWAIT P1, [R4+URZ], RZ ;  /* 0x000000ff040075a7 */ /* 0x0022a400080211ff */
[----:B--2---:R-:W-:Y:S05]  /*10b70*/  @!P1 NANOSLEEP.SYNCS 0x989680 ;  /* 0x009896800000995d */ /* 0x004fea0003900000 */
[----:B------:R-:W2:Y:S02]  /*10b80*/  @!P1 SYNCS.PHASECHK.TRANS64 P1, [R4+URZ], RZ ;  /* 0x000000ff040095a7 */ /* 0x000ea400080210ff */
[----:B--2---:R-:W-:Y:S05]  /*10b90*/  @!P1 BRA `(.L_x_156) ;  /* 0xfffffffc00f09947 */ /* 0x004fea000383ffff */
[----:B------:R-:W-:Y:S05]  /*10ba0*/  BRA `(.L_x_157) ;  /* 0xffffff7800787947 */ /* 0x000fea000383ffff */
.L_x_74:
[----:B-1----:R-:W-:Y:S02]  /*10bb0*/  MOV R4, UR6 ;  /* 0x0000000600047c02 */ /* 0x002fe40008000f00 */
[----:B------:R-:W-:-:S07]  /*10bc0*/  MOV R7, R6 ;  /* 0x0000000600077202 */ /* 0x000fce0000000f00 */
.L_x_158:
[----:B-1----:R1:W2:Y:S02]  /*10bd0*/  SYNCS.PHASECHK.TRANS64.TRYWAIT P0, [R4+URZ], R7 ;  /* 0x00000007040075a7 */ /* 0x0022a400080011ff */
[----:B--2---:R-:W-:Y:S05]  /*10be0*/  @!P0 NANOSLEEP.SYNCS 0x989680 ;  /* 0x009896800000895d */ /* 0x004fea0003900000 */
[----:B------:R-:W2:Y:S02]  /*10bf0*/  @!P0 SYNCS.PHASECHK.TRANS64 P0, [R4+URZ], R7 ;  /* 0x00000007040085a7 */ /* 0x000ea400080010ff */
[----:B--2---:R-:W-:Y:S05]  /*10c00*/  @!P0 BRA `(.L_x_158) ;  /* 0xfffffffc00f08947 */ /* 0x004fea000383ffff */
[----:B------:R-:W-:Y:S05]  /*10c10*/  BRA `(.L_x_159) ;  /* 0xffffff7800a87947 */ /* 0x000fea000383ffff */
.L_x_75:
[----:B------:R-:W-:Y:S02]  /*10c20*/  MOV R4, UR5 ;  /* 0x0000000500047c02 */ /* 0x000fe40008000f00 */
[----:B------:R-:W-:-:S07]  /*10c30*/  MOV R155, R154 ;  /* 0x0000009a009b7202 */ /* 0x000fce0000000f00 */
.L_x_160:
[----:B-1----:R1:W2:Y:S02]  /*10c40*/  SYNCS.PHASECHK.TRANS64.TRYWAIT P0, [R4+URZ], R155 ;  /* 0x0000009b040075a7 */ /* 0x0022a400080011ff */
[----:B--2---:R-:W-:Y:S05]  /*10c50*/  @!P0 NANOSLEEP.SYNCS 0x989680 ;  /* 0x009896800000895d */ /* 0x004fea0003900000 */
[----:B------:R-:W2:Y:S02]  /*10c60*/  @!P0 SYNCS.PHASECHK.TRANS64 P0, [R4+URZ], R155 ;  /* 0x0000009b040085a7 */ /* 0x000ea400080010ff */
[----:B--2---:R-:W-:Y:S05]  /*10c70*/  @!P0 BRA `(.L_x_160) ;  /* 0xfffffffc00f08947 */ /* 0x004fea000383ffff */
[----:B------:R-:W-:Y:S05]  /*10c80*/  BRA `(.L_x_161) ;  /* 0xffffff9c00847947 */ /* 0x000fea000383ffff */
.L_x_78:
[----:B------:R-:W-:Y:S01]  /*10c90*/  UIADD3 UR5, UPT, UPT, UR6, 0x1f0, URZ ;  /* 0x000001f006057890 */ /* 0x000fe2000fffe0ff */
[----:B------:R-:W-:-:S05]  /*10ca0*/  MOV R7, R6 ;  /* 0x0000000600077202 */ /* 0x000fca0000000f00 */
[----:B-1----:R-:W-:-:S07]  /*10cb0*/  MOV R4, UR5 ;  /* 0x0000000500047c02 */ /* 0x002fce0008000f00 */
.L_x_162:
[----:B-1----:R1:W2:Y:S02]  /*10cc0*/  SYNCS.PHASECHK.TRANS64.TRYWAIT P0, [R4+URZ], R7 ;  /* 0x00000007040075a7 */ /* 0x0022a400080011ff */
[----:B--2---:R-:W-:Y:S05]  /*10cd0*/  @!P0 NANOSLEEP.SYNCS 0x989680 ;  /* 0x009896800000895d */ /* 0x004fea0003900000 */
[----:B------:R-:W2:Y:S02]  /*10ce0*/  @!P0 SYNCS.PHASECHK.TRANS64 P0, [R4+URZ], R7 ;  /* 0x00000007040085a7 */ /* 0x000ea400080010ff */
[----:B--2---:R-:W-:Y:S05]  /*10cf0*/  @!P0 BRA `(.L_x_162) ;  /* 0xfffffffc00f08947 */ /* 0x004fea000383ffff */
[----:B------:R-:W-:Y:S05]  /*10d00*/  BRA `(.L_x_163) ;  /* 0xffffffa400007947 */ /* 0x000fea000383ffff */
.L_x_79:
[----:B------:R-:W-:Y:S01]  /*10d10*/  UIADD3 UR4, UPT, UPT, UR6, 0x260, URZ ;  /* 0x0000026006047890 */ /* 0x000fe2000fffe0ff */
[----:B------:R-:W-:-:S05]  /*10d20*/  MOV R38, R39 ;  /* 0x0000002700267202 */ /* 0x000fca0000000f00 */
[----:B------:R-:W-:-:S07]  /*10d30*/  MOV R4, UR4 ;  /* 0x0000000400047c02 */ /* 0x000fce0008000f00 */
.L_x_164:
[----:B-1----:R1:W2:Y:S02]  /*10d40*/  SYNCS.PHASECHK.TRANS64.TRYWAIT P0, [R4+URZ], R39 ;  /* 0x00000027040075a7 */ /* 0x0022a400080011ff */
[----:B--2---:R-:W-:Y:S05]  /*10d50*/  @!P0 NANOSLEEP.SYNCS 0x989680 ;  /* 0x009896800000895d */ /* 0x004fea0003900000 */
[----:B------:R-:W2:Y:S02]  /*10d60*/  @!P0 SYNCS.PHASECHK.TRANS64 P0, [R4+URZ], R39 ;  /* 0x00000027040085a7 */ /* 0x000ea400080010ff */
[----:B--2---:R-:W-:Y:S05]  /*10d70*/  @!P0 BRA `(.L_x_164) ;  /* 0xfffffffc00f08947 */ /* 0x004fea000383ffff */
[----:B------:R-:W-:Y:S05]  /*10d80*/  BRA `(.L_x_165) ;  /* 0xffffffc0000c7947 */ /* 0x000fea000383ffff */
.L_x_81:
[----:B------:R-:W-:Y:S01]  /*10d90*/  UIADD3 UR4, UPT, UPT, UR4, 0x260, URZ ;  /* 0x0000026004047890 */ /* 0x000fe2000fffe0ff */
[----:B------:R-:W-:-:S05]  /*10da0*/  MOV R135, R134 ;  /* 0x0000008600877202 */ /* 0x000fca0000000f00 */
[----:B--2---:R-:W-:-:S07]  /*10db0*/  MOV R0, UR4 ;  /* 0x0000000400007c02 */ /* 0x004fce0008000f00 */
.L_x_166:
[----:B-1----:R1:W2:Y:S02]  /*10dc0*/  SYNCS.PHASECHK.TRANS64.TRYWAIT P0, [R0+URZ], R135 ;  /* 0x00000087000075a7 */ /* 0x0022a400080011ff */
[----:B--2---:R-:W-:Y:S05]  /*10dd0*/  @!P0 NANOSLEEP.SYNCS 0x989680 ;  /* 0x009896800000895d */ /* 0x004fea0003900000 */
[----:B------:R-:W2:Y:S02]  /*10de0*/  @!P0 SYNCS.PHASECHK.TRANS64 P0, [R0+URZ], R135 ;  /* 0x00000087000085a7 */ /* 0x000ea400080010ff */
[----:B--2---:R-:W-:Y:S05]  /*10df0*/  @!P0 BRA `(.L_x_166) ;  /* 0xfffffffc00f08947 */ /* 0x004fea000383ffff */
[----:B------:R-:W-:Y:S05]  /*10e00*/  BRA `(.L_x_167) ;  /* 0xffffffc400647947 */ /* 0x000fea000383ffff */
.L_x_91:
[----:B------:R-:W-:-:S07]  /*10e10*/  MOV R4, UR7 ;  /* 0x0000000700047c02 */ /* 0x000fce0008000f00 */
.L_x_168:
[----:B-1----:R1:W2:Y:S02]  /*10e20*/  SYNCS.PHASECHK.TRANS64.TRYWAIT P0, [R4+URZ+0x230], RZ ;  /* 0x000230ff040075a7 */ /* 0x0022a400080011ff */
[----:B--2---:R-:W-:Y:S05]  /*10e30*/  @!P0 NANOSLEEP.SYNCS 0x989680 ;  /* 0x009896800000895d */ /* 0x004fea0003900000 */
[----:B------:R-:W2:Y:S02]  /*10e40*/  @!P0 SYNCS.PHASECHK.TRANS64 P0, [R4+URZ+0x230], RZ ;  /* 0x000230ff040085a7 */ /* 0x000ea400080010ff */
[----:B--2---:R-:W-:Y:S05]  /*10e50*/  @!P0 BRA `(.L_x_168) ;  /* 0xfffffffc00f08947 */ /* 0x004fea000383ffff */
[----:B------:R-:W-:Y:S05]  /*10e60*/  BRA `(.L_x_169) ;  /* 0xffffffd400f47947 */ /* 0x000fea000383ffff */
.L_x_92:
[----:B------:R-:W-:Y:S01]  /*10e70*/  HFMA2 R6, -RZ, RZ, -0.0 , 0 ;  /* 0x80000000ff067431 */ /* 0x000fe200000001ff */
[----:B-1----:R-:W-:Y:S02]  /*10e80*/  MOV R4, UR7 ;  /* 0x0000000700047c02 */ /* 0x002fe40008000f00 */
[----:B------:R-:W-:-:S07]  /*10e90*/  MOV R7, 0x80000000 ;  /* 0x8000000000077802 */ /* 0x000fce0000000f00 */
.L_x_170:
[----:B-1----:R1:W2:Y:S02]  /*10ea0*/  SYNCS.PHASECHK.TRANS64.TRYWAIT P0, [R4+URZ+0x280], R7 ;  /* 0x00028007040075a7 */ /* 0x0022a400080011ff */
[----:B--2---:R-:W-:Y:S05]  /*10eb0*/  @!P0 NANOSLEEP.SYNCS 0x989680 ;  /* 0x009896800000895d */ /* 0x004fea0003900000 */
[----:B------:R-:W2:Y:S02]  /*10ec0*/  @!P0 SYNCS.PHASECHK.TRANS64 P0, [R4+URZ+0x280], R7 ;  /* 0x00028007040085a7 */ /* 0x000ea400080010ff */
[----:B--2---:R-:W-:Y:S05]  /*10ed0*/  @!P0 BRA `(.L_x_170) ;  /* 0xfffffffc00f08947 */ /* 0x004fea000383ffff */
[----:B------:R-:W-:Y:S05]  /*10ee0*/  BRA `(.L_x_171) ;  /* 0xffffffd400ec7947 */ /* 0x000fea000383ffff */
.L_x_93:
[----:B------:R-:W-:-:S07]  /*10ef0*/  MOV R4, UR7 ;  /* 0x0000000700047c02 */ /* 0x000fce0008000f00 */
.L_x_172:
[----:B-1----:R1:W2:Y:S02]  /*10f00*/  SYNCS.PHASECHK.TRANS64.TRYWAIT P0, [R4+URZ+0x238], RZ ;  /* 0x000238ff040075a7 */ /* 0x0022a400080011ff */
[----:B--2---:R-:W-:Y:S05]  /*10f10*/  @!P0 NANOSLEEP.SYNCS 0x989680 ;  /* 0x009896800000895d */ /* 0x004fea0003900000 */
[----:B------:R-:W2:Y:S02]  /*10f20*/  @!P0 SYNCS.PHASECHK.TRANS64 P0, [R4+URZ+0x238], RZ ;  /* 0x000238ff040085a7 */ /* 0x000ea400080010ff */
[----:B--2---:R-:W-:Y:S05]  /*10f30*/  @!P0 BRA `(.L_x_172) ;  /* 0xfffffffc00f08947 */ /* 0x004fea000383ffff */
[----:B------:R-:W-:Y:S05]  /*10f40*/  BRA `(.L_x_173) ;  /* 0xffffffe000207947 */ /* 0x000fea000383ffff */
.L_x_94:
[----:B------:R-:W-:Y:S01]  /*10f50*/  HFMA2 R6, -RZ, RZ, -0.0 , 0 ;  /* 0x80000000ff067431 */ /* 0x000fe200000001ff */
[----:B-1----:R-:W-:Y:S02]  /*10f60*/  MOV R4, UR7 ;  /* 0x0000000700047c02 */ /* 0x002fe40008000f00 */
[----:B------:R-:W-:-:S07]  /*10f70*/  MOV R7, 0x80000000 ;  /* 0x8000000000077802 */ /* 0x000fce0000000f00 */
.L_x_174:
[----:B-1----:R1:W2:Y:S02]  /*10f80*/  SYNCS.PHASECHK.TRANS64.TRYWAIT P0, [R4+URZ+0x288], R7 ;  /* 0x00028807040075a7 */ /* 0x0022a400080011ff */
[----:B--2---:R-:W-:Y:S05]  /*10f90*/  @!P0 NANOSLEEP.SYNCS 0x989680 ;  /* 0x009896800000895d */ /* 0x004fea0003900000 */
[----:B------:R-:W2:Y:S02]  /*10fa0*/  @!P0 SYNCS.PHASECHK.TRANS64 P0, [R4+URZ+0x288], R7 ;  /* 0x00028807040085a7 */ /* 0x000ea400080010ff */
[----:B--2---:R-:W-:Y:S05]  /*10fb0*/  @!P0 BRA `(.L_x_174) ;  /* 0xfffffffc00f08947 */ /* 0x004fea000383ffff */
[----:B------:R-:W-:Y:S05]  /*10fc0*/  BRA `(.L_x_175) ;  /* 0xffffffe000187947 */ /* 0x000fea000383ffff */
.L_x_95:
[----:B--23--:R-:W-:Y:S02]  /*10fd0*/  MOV R0, UR7 ;  /* 0x0000000700007c02 */ /* 0x00cfe40008000f00 */
[----:B------:R-:W-:-:S07]  /*10fe0*/  MOV R3, R2 ;  /* 0x0000000200037202 */ /* 0x000fce0000000f00 */
.L_x_176:
[----:B-1----:R1:W2:Y:S02]  /*10ff0*/  SYNCS.PHASECHK.TRANS64.TRYWAIT P0, [R0+URZ+0x288], R3 ;  /* 0x00028803000075a7 */ /* 0x0022a400080011ff */
[----:B--2---:R-:W-:Y:S05]  /*11000*/  @!P0 NANOSLEEP.SYNCS 0x989680 ;  /* 0x009896800000895d */ /* 0x004fea0003900000 */
[----:B------:R-:W2:Y:S02]  /*11010*/  @!P0 SYNCS.PHASECHK.TRANS64 P0, [R0+URZ+0x288], R3 ;  /* 0x00028803000085a7 */ /* 0x000ea400080010ff */
[----:B--2---:R-:W-:Y:S05]  /*11020*/  @!P0 BRA `(.L_x_176) ;  /* 0xfffffffc00f08947 */ /* 0x004fea000383ffff */
[----:B------:R-:W-:Y:S05]  /*11030*/  BRA `(.L_x_177) ;  /* 0xffffffec00047947 */ /* 0x000fea000383ffff */
        .weak           $__internal_0_$__cuda_sm10x_tcgen05_guardrail_trap_col_being_dealloced_not_returned_by_alloc
        .type           $__internal_0_$__cuda_sm10x_tcgen05_guardrail_trap_col_being_dealloced_not_returned_by_alloc,@function
        .size           $__internal_0_$__cuda_sm10x_tcgen05_guardrail_trap_col_being_dealloced_not_returned_by_alloc,($__internal_1_$__cuda_sm10x_tcgen05_guardrail_trap_phase_invalid_during_alloc - $__internal_0_$__cuda_sm10x_tcgen05_guardrail_trap_col_being_dealloced_not_returned_by_alloc)
$__internal_0_$__cuda_sm10x_tcgen05_guardrail_trap_col_being_dealloced_not_returned_by_alloc:
[----:B------:R-:W-:Y:S05]  /*11040*/  BPT.TRAP 0x1 ;  /* 0x000000040000795c */ /* 0x000fea0000300000 */
[----:B------:R-:W-:-:S04]  /*11050*/  HFMA2 R3, -RZ, RZ, 0, 0 ;  /* 0x00000000ff037431 */ /* 0x000fc800000001ff */
[----:B------:R-:W-:Y:S05]  /*11060*/  RET.REL.NODEC R2 `(kernel_cutlass_kernel_flash_attncuteflash_fwd_sm100FlashAttentionForwardSm100_object_at__tensor0000o9611101213_tensor0000o9611101213_tensor0000o9610111213_tensor0000o9611101213_tensorptrf_0) ;  /* 0xfffffeec02e47950 */ /* 0x000fea0003c3ffff */
        .weak           $__internal_1_$__cuda_sm10x_tcgen05_guardrail_trap_phase_invalid_during_alloc
        .type           $__internal_1_$__cuda_sm10x_tcgen05_guardrail_trap_phase_invalid_during_alloc,@function
        .size           $__internal_1_$__cuda_sm10x_tcgen05_guardrail_trap_phase_invalid_during_alloc,($__internal_2_$__cuda_sm10x_tcgen05_guardrail_trap_unallocated_columns_being_dealloced - $__internal_1_$__cuda_sm10x_tcgen05_guardrail_trap_phase_invalid_during_alloc)
$__internal_1_$__cuda_sm10x_tcgen05_guardrail_trap_phase_invalid_during_alloc:
[----:B------:R-:W-:Y:S05]  /*11070*/  BPT.TRAP 0x1 ;  /* 0x000000040000795c */ /* 0x000fea0000300000 */
[----:B------:R-:W-:-:S04]  /*11080*/  MOV R3, 0x0 ;  /* 0x0000000000037802 */ /* 0x000fc80000000f00 */
[----:B------:R-:W-:Y:S05]  /*11090*/  RET.REL.NODEC R2 `(kernel_cutlass_kernel_flash_attncuteflash_fwd_sm100FlashAttentionForwardSm100_object_at__tensor0000o9611101213_tensor0000o9611101213_tensor0000o9610111213_tensor0000o9611101213_tensorptrf_0) ;  /* 0xfffffeec02d87950 */ /* 0x000fea0003c3ffff */
        .weak           $__internal_2_$__cuda_sm10x_tcgen05_guardrail_trap_unallocated_columns_being_dealloced
        .type           $__internal_2_$__cuda_sm10x_tcgen05_guardrail_trap_unallocated_columns_being_dealloced,@function
        .size           $__internal_2_$__cuda_sm10x_tcgen05_guardrail_trap_unallocated_columns_being_dealloced,(.L_x_181 - $__internal_2_$__cuda_sm10x_tcgen05_guardrail_trap_unallocated_columns_being_dealloced)
$__internal_2_$__cuda_sm10x_tcgen05_guardrail_trap_unallocated_columns_being_dealloced:
[----:B------:R-:W-:Y:S05]  /*110a0*/  BPT.TRAP 0x1 ;  /* 0x000000040000795c */ /* 0x000fea0000300000 */
[----:B------:R-:W-:-:S04]  /*110b0*/  HFMA2 R3, -RZ, RZ, 0, 0 ;  /* 0x00000000ff037431 */ /* 0x000fc800000001ff */
[----:B------:R-:W-:Y:S05]  /*110c0*/  RET.REL.NODEC R2 `(kernel_cutlass_kernel_flash_attncuteflash_fwd_sm100FlashAttentionForwardSm100_object_at__tensor0000o9611101213_tensor0000o9611101213_tensor0000o9610111213_tensor0000o9611101213_tensorptrf_0) ;  /* 0xfffffeec02cc7950 */ /* 0x000fea0003c3ffff */
.L_x_178:
[----:B------:R-:W-:-:S00]  /*110d0*/  BRA `(.L_x_178) ;  /* 0xfffffffc00fc7947 */ /* 0x000fc0000383ffff */
[----:B------:R-:W-:-:S00]  /*110e0*/  NOP ;  /* 0x0000000000007918 */ /* 0x000fc00000000000 */
        /* <DEDUP_REMOVED lines=9> */
.L_x_181:


//--------------------- .nv.shared.kernel_cutlass_kernel_flash_attncuteflash_fwd_sm100FlashAttentionForwardSm100_object_at__tensor0000o9611101213_tensor0000o9611101213_tensor0000o9610111213_tensor0000o9611101213_tensorptrf_0 --------------------------
	.section	.nv.shared.kernel_cutlass_kernel_flash_attncuteflash_fwd_sm100FlashAttentionForwardSm100_object_at__tensor0000o9611101213_tensor0000o9611101213_tensor0000o9610111213_tensor0000o9611101213_tensorptrf_0,"aw",@nobits
	.sectionflags	@""
	.align	1024
	.zero		1024


//--------------------- .nv.shared.reserved.0     --------------------------
	.section	.nv.shared.reserved.0,"aw",@nobits
	.align	8
	.weak		__nv_reservedSMEM_offset_0_alias
	.size		__nv_reservedSMEM_offset_0_alias, 0, 64
	.other		__nv_reservedSMEM_offset_0_alias,@"STO_CUDA_RESERVED_SHARED STV_DEFAULT"
__nv_reservedSMEM_offset_0_alias:
	.zero		0
.nv.shared.reserved.0:
	.zero		64
	.weak		__nv_reservedSMEM_allocation_phase
	.type		__nv_reservedSMEM_allocation_phase,@object
	.size		__nv_reservedSMEM_allocation_phase,(.L_0 - __nv_reservedSMEM_allocation_phase)
__nv_reservedSMEM_allocation_phase:
	.zero		1
.L_0:
	.zero		7
	.weak		__nv_reservedSMEM_devtool_atexit_pc
	.type		__nv_reservedSMEM_devtool_atexit_pc,@object
	.size		__nv_reservedSMEM_devtool_atexit_pc,(__nv_reservedSMEM_allocation_mask - __nv_reservedSMEM_devtool_atexit_pc)
__nv_reservedSMEM_devtool_atexit_pc:
	.zero		8
	.weak		__nv_reservedSMEM_allocation_mask
	.type		__nv_reservedSMEM_allocation_mask,@object
	.size		__nv_reservedSMEM_allocation_mask,(.L_2 - __nv_reservedSMEM_allocation_mask)
__nv_reservedSMEM_allocation_mask:
	.zero		4
.L_2:
	.zero		4
	.weak		__nv_reservedSMEM_tmem_allocation_pipeline_mbarrier
	.type		__nv_reservedSMEM_tmem_allocation_pipeline_mbarrier,@object
	.size		__nv_reservedSMEM_tmem_allocation_pipeline_mbarrier,(__nv_reservedSMEM_tmem_allocation_pipeline_mbarrier_parity - __nv_reservedSMEM_tmem_allocation_pipeline_mbarrier)
__nv_reservedSMEM_tmem_allocation_pipeline_mbarrier:
	.zero		8
	.weak		__nv_reservedSMEM_tmem_allocation_pipeline_mbarrier_parity
	.type		__nv_reservedSMEM_tmem_allocation_pipeline_mbarrier_parity,@object
	.size		__nv_reservedSMEM_tmem_allocation_pipeline_mbarrier_parity,(.L_4 - __nv_reservedSMEM_tmem_allocation_pipeline_mbarrier_parity)
__nv_reservedSMEM_tmem_allocation_pipeline_mbarrier_parity:
	.zero		4
.L_4:


//--------------------- .nv.constant0.kernel_cutlass_kernel_flash_attncuteflash_fwd_sm100FlashAttentionForwardSm100_object_at__tensor0000o9611101213_tensor0000o9611101213_tensor0000o9610111213_tensor0000o9611101213_tensorptrf_0 --------------------------
	.section	.nv.constant0.kernel_cutlass_kernel_flash_attncuteflash_fwd_sm100FlashAttentionForwardSm100_object_at__tensor0000o9611101213_tensor0000o9611101213_tensor0000o9610111213_tensor0000o9611101213_tensorptrf_0,"a",@progbits
	.sectionflags	@""
	.align	4
.nv.constant0.kernel_cutlass_kernel_flash_attncuteflash_fwd_sm100FlashAttentionForwardSm100_object_at__tensor0000o9611101213_tensor0000o9611101213_tensor0000o9610111213_tensor0000o9611101213_tensorptrf_0:
	.zero		1640


//--------------------- SYMBOLS --------------------------

	.type		.nv.reservedSmem.offset0,@object
	.size		.nv.reservedSmem.offset0,0x4
	.type		.nv.reservedSmem.cap,@object
	.size		.nv.reservedSmem.cap,0x4
